def matmul_kernel(
    a_ptr,
    b_ptr,
    c_ptr,
    M,
    N,
    K,
    stride_am,
    stride_ak,
    stride_bk,
    stride_bn,
    stride_cm,
    stride_cn,
    BLOCK_M: tl.constexpr,
    BLOCK_N: tl.constexpr,
    BLOCK_K: tl.constexpr,
    GROUP_M: tl.constexpr,
):
    pid = tl.program_id(axis=0)
    num_pid_m = tl.cdiv(M, BLOCK_M)
    num_pid_n = tl.cdiv(N, BLOCK_N)
    num_pid_in_group = GROUP_M * num_pid_n
    group_id = pid // num_pid_in_group
    first_pid_m = group_id * GROUP_M
    group_size_m = min(num_pid_m - first_pid_m, GROUP_M)
    pid_m = first_pid_m + ((pid % num_pid_in_group) % group_size_m)
    pid_n = (pid % num_pid_in_group) // group_size_m

    offs_am = (pid_m * BLOCK_M + tl.arange(0, BLOCK_M)) % M
    offs_bn = (pid_n * BLOCK_N + tl.arange(0, BLOCK_N)) % N
    offs_k = tl.arange(0, BLOCK_K)
    a_ptrs = a_ptr + offs_am[:, None] * stride_am + offs_k[None, :] * stride_ak
    b_ptrs = b_ptr + offs_k[:, None] * stride_bk + offs_bn[None, :] * stride_bn

    acc = tl.zeros((BLOCK_M, BLOCK_N), dtype=tl.float32)
    for kk in range(0, tl.cdiv(K, BLOCK_K)):
        a = tl.load(a_ptrs, mask=offs_k[None, :] < K - kk * BLOCK_K, other=0.0)
        b = tl.load(b_ptrs, mask=offs_k[:, None] < K - kk * BLOCK_K, other=0.0)
        acc = tl.dot(a, b, acc)
        a_ptrs += BLOCK_K * stride_ak
        b_ptrs += BLOCK_K * stride_bk

    c = acc.to(c_ptr.dtype.element_ty)
    offs_cm = pid_m * BLOCK_M + tl.arange(0, BLOCK_M)
    offs_cn = pid_n * BLOCK_N + tl.arange(0, BLOCK_N)
    c_ptrs = c_ptr + offs_cm[:, None] * stride_cm + offs_cn[None, :] * stride_cn
    mask = (offs_cm[:, None] < M) & (offs_cn[None, :] < N)
    tl.store(c_ptrs, c, mask=mask)

# config = {"BLOCK_K": 64, "BLOCK_M": 512, "BLOCK_N": 128, "GROUP_M": 8, "arch": "sm_100", "dtype": "fp8e4m3", "num_ctas": 4, "num_stages": 3, "num_warps": 4}
# arch = sm_100


// ===== COMPILED SASS (sm_100a) =====

	.target	sm_100a

	.elftype	@"ET_EXEC"


//--------------------- .note.nv.tkinfo           --------------------------
	.section	.note.nv.tkinfo,"",@"SHT_NOTE"
	.sectionflags	@"SHF_NOTE_NV_TKINFO"
	.tkinfo
        /*0018*/ 	.word	0x00000081
        /*0030*/ 	.string	""
        /*0030*/ 	.string	"ptxas-blackwell"
        /*0030*/ 	.string	"Cuda compilation tools, release 12.9, V12.9.86"
        /*0030*/ 	.string	"Build cuda_12.9.r12.9/compiler.36037853_0"
        /*0030*/ 	.string	"-v  -suppress-debug-info  -lineinfo  -arch sm_100a "



//--------------------- .note.nv.cuver            --------------------------
	.section	.note.nv.cuver,"",@"SHT_NOTE"
	.sectionflags	@"SHF_NOTE_NV_CUVER"
        /*0018*/ 	.short	0x0001
        /*001a*/ 	.short	0x0064
        /*001c*/ 	.short	0x0001
        /*001e*/ 	.short	0x0000
        /*0020*/ 	.short	0x0001
        /*0022*/ 	.short	0x0000


//--------------------- .nv.info                  --------------------------
	.section	.nv.info,"",@"SHT_CUDA_INFO"
	.align	4


	//----- nvinfo : EIATTR_REGCOUNT
	.align		4
        /*0000*/ 	.byte	0x04, 0x2f
        /*0002*/ 	.short	(.L_4 - .L_3)
	.align		4
.L_3:
        /*0004*/ 	.word	index@(matmul_kernel)
        /*0008*/ 	.word	0x000000ff


	//----- nvinfo : EIATTR_FRAME_SIZE
	.align		4
.L_4:
        /*000c*/ 	.byte	0x04, 0x11
        /*000e*/ 	.short	(.L_6 - .L_5)
	.align		4
.L_5:
        /*0010*/ 	.word	index@($__internal_2_$__cuda_sm10x_tcgen05_guardrail_trap_unallocated_columns_being_dealloced)
        /*0014*/ 	.word	0x00000258


	//----- nvinfo : EIATTR_FRAME_SIZE
	.align		4
.L_6:
        /*0018*/ 	.byte	0x04, 0x11
        /*001a*/ 	.short	(.L_8 - .L_7)
	.align		4
.L_7:
        /*001c*/ 	.word	index@($__internal_1_$__cuda_sm10x_tcgen05_guardrail_trap_phase_invalid_during_alloc)
        /*0020*/ 	.word	0x00000258


	//----- nvinfo : EIATTR_FRAME_SIZE
	.align		4
.L_8:
        /*0024*/ 	.byte	0x04, 0x11
        /*0026*/ 	.short	(.L_10 - .L_9)
	.align		4
.L_9:
        /*0028*/ 	.word	index@($__internal_0_$__cuda_sm10x_tcgen05_guardrail_trap_col_being_dealloced_not_returned_by_alloc)
        /*002c*/ 	.word	0x00000258


	//----- nvinfo : EIATTR_FRAME_SIZE
	.align		4
.L_10:
        /*0030*/ 	.byte	0x04, 0x11
        /*0032*/ 	.short	(.L_12 - .L_11)
	.align		4
.L_11:
        /*0034*/ 	.word	index@(matmul_kernel)
        /*0038*/ 	.word	0x00000258


	//----- nvinfo : EIATTR_MIN_STACK_SIZE
	.align		4
.L_12:
        /*003c*/ 	.byte	0x04, 0x12
        /*003e*/ 	.short	(.L_14 - .L_13)
	.align		4
.L_13:
        /*0040*/ 	.word	index@(matmul_kernel)
        /*0044*/ 	.word	0x00000258
.L_14:


//--------------------- .nv.info.matmul_kernel    --------------------------
	.section	.nv.info.matmul_kernel,"",@"SHT_CUDA_INFO"
	.sectionflags	@""
	.align	4


	//----- nvinfo : EIATTR_CUDA_API_VERSION
	.align		4
        /*0000*/ 	.byte	0x04, 0x37
        /*0002*/ 	.short	(.L_16 - .L_15)
.L_15:
        /*0004*/ 	.word	0x00000081


	//----- nvinfo : EIATTR_KPARAM_INFO
	.align		4
.L_16:
        /*0008*/ 	.byte	0x04, 0x17
        /*000a*/ 	.short	(.L_18 - .L_17)
.L_17:
        /*000c*/ 	.word	0x00000000
        /*0010*/ 	.short	0x000d
        /*0012*/ 	.short	0x0048
        /*0014*/ 	.byte	0x00, 0xf4, 0x21, 0x00


	//----- nvinfo : EIATTR_KPARAM_INFO
	.align		4
.L_18:
        /*0018*/ 	.byte	0x04, 0x17
        /*001a*/ 	.short	(.L_20 - .L_19)
.L_19:
        /*001c*/ 	.word	0x00000000
        /*0020*/ 	.short	0x000c
        /*0022*/ 	.short	0x0040
        /*0024*/ 	.byte	0x00, 0xf4, 0x21, 0x00


	//----- nvinfo : EIATTR_KPARAM_INFO
	.align		4
.L_20:
        /*0028*/ 	.byte	0x04, 0x17
        /*002a*/ 	.short	(.L_22 - .L_21)
.L_21:
        /*002c*/ 	.word	0x00000000
        /*0030*/ 	.short	0x000b
        /*0032*/ 	.short	0x0038
        /*0034*/ 	.byte	0x00, 0xf0, 0x11, 0x00


	//----- nvinfo : EIATTR_KPARAM_INFO
	.align		4
.L_22:
        /*0038*/ 	.byte	0x04, 0x17
        /*003a*/ 	.short	(.L_24 - .L_23)
.L_23:
        /*003c*/ 	.word	0x00000000
        /*0040*/ 	.short	0x000a
        /*0042*/ 	.short	0x0034
        /*0044*/ 	.byte	0x00, 0xf0, 0x11, 0x00


	//----- nvinfo : EIATTR_KPARAM_INFO
	.align		4
.L_24:
        /*0048*/ 	.byte	0x04, 0x17
        /*004a*/ 	.short	(.L_26 - .L_25)
.L_25:
        /*004c*/ 	.word	0x00000000
        /*0050*/ 	.short	0x0009
        /*0052*/ 	.short	0x0030
        /*0054*/ 	.byte	0x00, 0xf0, 0x11, 0x00


	//----- nvinfo : EIATTR_KPARAM_INFO
	.align		4
.L_26:
        /*0058*/ 	.byte	0x04, 0x17
        /*005a*/ 	.short	(.L_28 - .L_27)
.L_27:
        /*005c*/ 	.word	0x00000000
        /*0060*/ 	.short	0x0008
        /*0062*/ 	.short	0x002c
        /*0064*/ 	.byte	0x00, 0xf0, 0x11, 0x00


	//----- nvinfo : EIATTR_KPARAM_INFO
	.align		4
.L_28:
        /*0068*/ 	.byte	0x04, 0x17
        /*006a*/ 	.short	(.L_30 - .L_29)
.L_29:
        /*006c*/ 	.word	0x00000000
        /*0070*/ 	.short	0x0007
        /*0072*/ 	.short	0x0028
        /*0074*/ 	.byte	0x00, 0xf0, 0x11, 0x00


	//----- nvinfo : EIATTR_KPARAM_INFO
	.align		4
.L_30:
        /*0078*/ 	.byte	0x04, 0x17
        /*007a*/ 	.short	(.L_32 - .L_31)
.L_31:
        /*007c*/ 	.word	0x00000000
        /*0080*/ 	.short	0x0006
        /*0082*/ 	.short	0x0024
        /*0084*/ 	.byte	0x00, 0xf0, 0x11, 0x00


	//----- nvinfo : EIATTR_KPARAM_INFO
	.align		4
.L_32:
        /*0088*/ 	.byte	0x04, 0x17
        /*008a*/ 	.short	(.L_34 - .L_33)
.L_33:
        /*008c*/ 	.word	0x00000000
        /*0090*/ 	.short	0x0005
        /*0092*/ 	.short	0x0020
        /*0094*/ 	.byte	0x00, 0xf0, 0x11, 0x00


	//----- nvinfo : EIATTR_KPARAM_INFO
	.align		4
.L_34:
        /*0098*/ 	.byte	0x04, 0x17
        /*009a*/ 	.short	(.L_36 - .L_35)
.L_35:
        /*009c*/ 	.word	0x00000000
        /*00a0*/ 	.short	0x0004
        /*00a2*/ 	.short	0x001c
        /*00a4*/ 	.byte	0x00, 0xf0, 0x11, 0x00


	//----- nvinfo : EIATTR_KPARAM_INFO
	.align		4
.L_36:
        /*00a8*/ 	.byte	0x04, 0x17
        /*00aa*/ 	.short	(.L_38 - .L_37)
.L_37:
        /*00ac*/ 	.word	0x00000000
        /*00b0*/ 	.short	0x0003
        /*00b2*/ 	.short	0x0018
        /*00b4*/ 	.byte	0x00, 0xf0, 0x11, 0x00


	//----- nvinfo : EIATTR_KPARAM_INFO
	.align		4
.L_38:
        /*00b8*/ 	.byte	0x04, 0x17
        /*00ba*/ 	.short	(.L_40 - .L_39)
.L_39:
        /*00bc*/ 	.word	0x00000000
        /*00c0*/ 	.short	0x0002
        /*00c2*/ 	.short	0x0010
        /*00c4*/ 	.byte	0x00, 0xf4, 0x21, 0x00


	//----- nvinfo : EIATTR_KPARAM_INFO
	.align		4
.L_40:
        /*00c8*/ 	.byte	0x04, 0x17
        /*00ca*/ 	.short	(.L_42 - .L_41)
.L_41:
        /*00cc*/ 	.word	0x00000000
        /*00d0*/ 	.short	0x0001
        /*00d2*/ 	.short	0x0008
        /*00d4*/ 	.byte	0x00, 0xf4, 0x21, 0x00


	//----- nvinfo : EIATTR_KPARAM_INFO
	.align		4
.L_42:
        /*00d8*/ 	.byte	0x04, 0x17
        /*00da*/ 	.short	(.L_44 - .L_43)
.L_43:
        /*00dc*/ 	.word	0x00000000
        /*00e0*/ 	.short	0x0000
        /*00e2*/ 	.short	0x0000
        /*00e4*/ 	.byte	0x00, 0xf4, 0x21, 0x00


	//----- nvinfo : EIATTR_EXPLICIT_CLUSTER
	.align		4
.L_44:
        /*00e8*/ 	.byte	0x01, 0x3e
	.zero		2


	//----- nvinfo : EIATTR_CTA_PER_CLUSTER
	.align		4
        /*00ec*/ 	.byte	0x04, 0x3d
        /*00ee*/ 	.short	(.L_46 - .L_45)
.L_45:
        /*00f0*/ 	.word	0x00000004
        /*00f4*/ 	.word	0x00000001
        /*00f8*/ 	.word	0x00000001


	//----- nvinfo : EIATTR_AT_ENTRY_FRAGMENTS
	.align		4
.L_46:
        /*00fc*/ 	.byte	0x04, 0x4f
        /*00fe*/ 	.short	(.L_48 - .L_47)


	//   ....[0]....
.L_47:
        /*0100*/ 	.word	0x00000004


	//----- nvinfo : EIATTR_RESERVED_SMEM_USED
	.align		4
.L_48:
        /*0104*/ 	.byte	0x01, 0x41
	.zero		2


	//----- nvinfo : EIATTR_SPARSE_MMA_MASK
	.align		4
        /*0108*/ 	.byte	0x03, 0x50
        /*010a*/ 	.short	0x0000


	//----- nvinfo : EIATTR_TCGEN05_1CTA_USED
	.align		4
        /*010c*/ 	.byte	0x01, 0x51
	.zero		2


	//----- nvinfo : EIATTR_MAXREG_COUNT
	.align		4
        /*0110*/ 	.byte	0x03, 0x1b
        /*0112*/ 	.short	0x00ff


	//----- nvinfo : EIATTR_NUM_BARRIERS
	.align		4
        /*0114*/ 	.byte	0x02, 0x4c
        /*0116*/ 	.byte	0x01
	.zero		1


	//----- nvinfo : EIATTR_ANNOTATIONS
	.align		4
        /*0118*/ 	.byte	0x04, 0x55
        /*011a*/ 	.short	(.L_50 - .L_49)


	//   ....[0]....
.L_49:
        /*011c*/ 	.word	0x00000001
        /*0120*/ 	.byte	0x50, 0x17, 0x00, 0x00, 0x01, 0x00, 0x00, 0x00, 0xe0, 0x1d, 0x00, 0x00, 0x01, 0x00, 0x00, 0x00
        /* <DEDUP_REMOVED lines=149> */
        /*0a80*/ 	.byte	0x80, 0xe0, 0x00, 0x00, 0x01, 0x00, 0x00, 0x00, 0x30, 0xe2, 0x00, 0x00


	//----- nvinfo : EIATTR_INT_WARP_WIDE_INSTR_OFFSETS
	.align		4
.L_50:
        /*0a8c*/ 	.byte	0x04, 0x31
        /*0a8e*/ 	.short	(.L_52 - .L_51)


	//   ....[0]....
.L_51:
        /*0a90*/ 	.word	0x00001cd0


	//   ....[1]....
        /*0a94*/ 	.word	0x00001d00


	//   ....[2]....
        /*0a98*/ 	.word	0x00006fa0


	//   ....[3]....
        /*0a9c*/ 	.word	0x00012890


	//   ....[4]....
        /*0aa0*/ 	.word	0x000128e0


	//----- nvinfo : EIATTR_COOP_GROUP_MASK_REGIDS
	.align		4
.L_52:
        /*0aa4*/ 	.byte	0x04, 0x29
        /*0aa6*/ 	.short	(.L_54 - .L_53)


	//   ....[0]....
.L_53:
        /*0aa8*/ 	.word	0xffffffff


	//   ....[1]....
        /*0aac*/ 	.word	0xffffffff


	//   ....[2]....
        /*0ab0*/ 	.word	0xffffffff


	//   ....[3]....
        /*0ab4*/ 	.word	0xffffffff


	//----- nvinfo : EIATTR_COOP_GROUP_INSTR_OFFSETS
	.align		4
.L_54:
        /*0ab8*/ 	.byte	0x04, 0x28
        /*0aba*/ 	.short	(.L_56 - .L_55)


	//   ....[0]....
.L_55:
        /*0abc*/ 	.word	0x00000080


	//   ....[1]....
        /*0ac0*/ 	.word	0x00000340


	//   ....[2]....
        /*0ac4*/ 	.word	0x00012720


	//   ....[3]....
        /*0ac8*/ 	.word	0x00012990


	//----- nvinfo : EIATTR_VRC_CTA_INIT_COUNT
	.align		4
.L_56:
        /*0acc*/ 	.byte	0x02, 0x4a
        /*0ace*/ 	.byte	0x80
	.zero		1


	//----- nvinfo : EIATTR_MBARRIER_INSTR_OFFSETS
	.align		4
        /*0ad0*/ 	.byte	0x04, 0x39
        /*0ad2*/ 	.short	(.L_58 - .L_57)


	//   ....[0]....
.L_57:
        /*0ad4*/ 	.word	0x00001ea0
        /*0ad8*/ 	.word	0x000000ff
        /*0adc*/ 	.word	0x00000000
        /*0ae0*/ 	.short	0x0100
        /*0ae2*/ 	.byte	0x0a
	.zero		1


	//   ....[1]....
        /*0ae4*/ 	.word	0x00007010
        /*0ae8*/ 	.word	0x000000ff
        /*0aec*/ 	.word	0x00008008
        /*0af0*/ 	.short	0x0100
        /*0af2*/ 	.byte	0x0d
	.zero		1


	//   ....[2]....
        /*0af4*/ 	.word	0x00009f40
        /*0af8*/ 	.word	0x000000ff
        /*0afc*/ 	.word	0x00000000
        /*0b00*/ 	.short	0x010a
        /*0b02*/ 	.byte	0x0a
	.zero		1


	//   ....[3]....
        /*0b04*/ 	.word	0x0000e210
        /*0b08*/ 	.word	0x000000ff
        /*0b0c*/ 	.word	0x00000000
        /*0b10*/ 	.short	0x010a
        /*0b12*/ 	.byte	0x0a
	.zero		1


	//   ....[4]....
        /*0b14*/ 	.word	0x0000e320
        /*0b18*/ 	.word	0x000000ff
        /*0b1c*/ 	.word	0x00008000
        /*0b20*/ 	.short	0x0108
        /*0b22*/ 	.byte	0x0d
	.zero		1


	//   ....[5]....
        /*0b24*/ 	.word	0x0000e3b0
        /*0b28*/ 	.word	0x000000ff
        /*0b2c*/ 	.word	0x00008008
        /*0b30*/ 	.short	0x0108
        /*0b32*/ 	.byte	0x0d
	.zero		1


	//   ....[6]....
        /*0b34*/ 	.word	0x000129b0
        /*0b38*/ 	.word	0x000000ff
        /*0b3c*/ 	.word	0x00000000
        /*0b40*/ 	.short	0x010a
        /*0b42*/ 	.byte	0x0a
	.zero		1


	//   ....[7]....
        /*0b44*/ 	.word	0x000129e0
        /*0b48*/ 	.word	0x000000ff
        /*0b4c*/ 	.word	0x00000000
        /*0b50*/ 	.short	0x010a
        /*0b52*/ 	.byte	0x0a
	.zero		1


	//----- nvinfo : EIATTR_NUM_MBARRIERS
	.align		4
.L_58:
        /*0b54*/ 	.byte	0x03, 0x38
        /*0b56*/ 	.short	0x0002


	//----- nvinfo : EIATTR_EXIT_INSTR_OFFSETS
	.align		4
        /*0b58*/ 	.byte	0x04, 0x1c
        /*0b5a*/ 	.short	(.L_60 - .L_59)


	//   ....[0]....
.L_59:
        /*0b5c*/ 	.word	0x000129a0


	//----- nvinfo : EIATTR_REQNTID
	.align		4
.L_60:
        /*0b60*/ 	.byte	0x04, 0x10
        /*0b62*/ 	.short	(.L_62 - .L_61)
.L_61:
        /*0b64*/ 	.word	0x00000080
        /*0b68*/ 	.word	0x00000001
        /*0b6c*/ 	.word	0x00000001


	//----- nvinfo : EIATTR_CRS_STACK_SIZE
	.align		4
.L_62:
        /*0b70*/ 	.byte	0x04, 0x1e
        /*0b72*/ 	.short	(.L_64 - .L_63)
.L_63:
        /*0b74*/ 	.word	0x00000000


	//----- nvinfo : EIATTR_CBANK_PARAM_SIZE
	.align		4
.L_64:
        /*0b78*/ 	.byte	0x03, 0x19
        /*0b7a*/ 	.short	0x0050


	//----- nvinfo : EIATTR_PARAM_CBANK
	.align		4
        /*0b7c*/ 	.byte	0x04, 0x0a
        /*0b7e*/ 	.short	(.L_66 - .L_65)
	.align		4
.L_65:
        /*0b80*/ 	.word	index@(.nv.constant0.matmul_kernel)
        /*0b84*/ 	.short	0x0380
        /*0b86*/ 	.short	0x0050


	//----- nvinfo : EIATTR_SW_WAR
	.align		4
.L_66:
        /*0b88*/ 	.byte	0x04, 0x36
        /*0b8a*/ 	.short	(.L_68 - .L_67)
.L_67:
        /*0b8c*/ 	.word	0x00000008
.L_68:


//--------------------- .nv.compat                --------------------------
	.section	.nv.compat,"",@"SHT_CUDA_COMPAT_INFO"
	.align	4
        /*0000*/ 	.byte	0x02, 0x02, 0x02, 0x00, 0x02, 0x05, 0x05, 0x00, 0x02, 0x03, 0x00, 0x00, 0x02, 0x06, 0x01, 0x00


//--------------------- .nv.callgraph             --------------------------
	.section	.nv.callgraph,"",@"SHT_CUDA_CALLGRAPH"
	.align	4
	.sectionentsize	8
	.align		4
        /*0000*/ 	.word	0x00000000
	.align		4
        /*0004*/ 	.word	0xffffffff
	.align		4
        /*0008*/ 	.word	0x00000000
	.align		4
        /*000c*/ 	.word	0xfffffffe
	.align		4
        /*0010*/ 	.word	0x00000000
	.align		4
        /*0014*/ 	.word	0xfffffffd
	.align		4
        /*0018*/ 	.word	0x00000000
	.align		4
        /*001c*/ 	.word	0xfffffffc


//--------------------- .text.matmul_kernel       --------------------------
	.section	.text.matmul_kernel,"ax",@progbits
	.align	128
        .global         matmul_kernel
        .type           matmul_kernel,@function
        .size           matmul_kernel,(.L_x_20 - matmul_kernel)
        .other          matmul_kernel,@"STO_CUDA_ENTRY STV_DEFAULT"
matmul_kernel:
.text.matmul_kernel:
[----:B------:R-:W0:Y:S01]  /*0000*/  LDC R1, c[0x0][0x37c] ;  /* 0x0000df00ff017b82 */ /* 0x000e220000000800 */
[----:B------:R-:W1:Y:S01]  /*0010*/  S2R R187, SR_TID.X ;  /* 0x0000000000bb7919 */ /* 0x000e620000002100 */
[----:B0-----:R-:W-:Y:S01]  /*0020*/  VIADD R1, R1, 0xfffffda8 ;  /* 0xfffffda801017836 */ /* 0x001fe20000000000 */
[----:B------:R-:W0:Y:S01]  /*0030*/  LDCU.64 UR26, c[0x0][0x358] ;  /* 0x00006b00ff1a77ac */ /* 0x000e220008000a00 */
[----:B-1----:R-:W-:-:S13]  /*0040*/  ISETP.GE.U32.AND P0, PT, R187, 0x20, PT ;  /* 0x00000020bb00780c */ /* 0x002fda0003f06070 */
[----:B------:R-:W-:Y:S02]  /*0050*/  VOTEU.ANY UP0, P0 ;  /* 0x0000000000ff7886 */ /* 0x000fe40000000100 */
[----:B------:R-:W-:Y:S05]  /*0060*/  BRA.U UP0, `(.L_x_0) ;  /* 0x0000000100b87547 */ /* 0x000fea000b800000 */
[----:B------:R-:W1:Y:S01]  /*0070*/  S2UR UR6, SR_CgaCtaId ;  /* 0x00000000000679c3 */ /* 0x000e620000008800 */
[----:B------:R-:W-:Y:S01]  /*0080*/  NOP ;  /* 0x0000000000007918 */ /* 0x000fe20000000000 */
[----:B------:R-:W-:Y:S02]  /*0090*/  UMOV UR4, 0x40 ;  /* 0x0000004000047882 */ /* 0x000fe40000000000 */
[----:B-1----:R-:W-:-:S09]  /*00a0*/  ULEA UR4, UR6, UR4, 0x18 ;  /* 0x0000000406047291 */ /* 0x002fd2000f8ec0ff */
[----:B------:R-:W1:Y:S01]  /*00b0*/  LDS.U8 R0, [UR4] ;  /* 0x00000004ff007984 */ /* 0x000e620008000000 */
[----:B------:R-:W-:Y:S02]  /*00c0*/  UMOV UR4, 0x400 ;  /* 0x0000040000047882 */ /* 0x000fe40000000000 */
[----:B------:R-:W-:Y:S01]  /*00d0*/  ULEA UR4, UR6, UR4, 0x18 ;  /* 0x0000000406047291 */ /* 0x000fe2000f8ec0ff */
[----:B-1----:R-:W-:-:S13]  /*00e0*/  ISETP.NE.AND P0, PT, R0, RZ, PT ;  /* 0x000000ff0000720c */ /* 0x002fda0003f05270 */
[----:B------:R-:W-:Y:S05]  /*00f0*/  @P0 BRA `(.L_x_1) ;  /* 0x00000000007c0947 */ /* 0x000fea0003800000 */
[----:B------:R-:W-:-:S13]  /*0100*/  ELECT P0, URZ, PT ;  /* 0x0000000000ff782f */ /* 0x000fda0003800000 */
[----:B------:R-:W-:Y:S05]  /*0110*/  @!P0 BRA `(.L_x_2) ;  /* 0x0000000000848947 */ /* 0x000fea0003800000 */
[----:B------:R-:W-:Y:S01]  /*0120*/  UMOV UR5, 0x4 ;  /* 0x0000000400057882 */ /* 0x000fe20000000000 */
[----:B------:R-:W-:Y:S02]  /*0130*/  IMAD.MOV.U32 R4, RZ, RZ, 0x1 ;  /* 0x00000001ff047424 */ /* 0x000fe400078e00ff */
[----:B------:R-:W-:Y:S02]  /*0140*/  IMAD.MOV.U32 R5, RZ, RZ, 0xf ;  /* 0x0000000fff057424 */ /* 0x000fe400078e00ff */
[----:B------:R-:W-:Y:S04]  /*0150*/  DEPBAR.LE SB1, 0x36 ;  /* 0x00009d800000791a */ /* 0x000fe80000000000 */
[----:B------:R-:W1:Y:S02]  /*0160*/  UTCATOMSWS.FIND_AND_SET.ALIGN UP1, UR5, UR5 ;  /* 0x00000005000575e3 */ /* 0x000e640008020800 */
[----:B-1----:R-:W-:-:S04]  /*0170*/  PLOP3.LUT P0, PT, PT, PT, UP1, 0x80, 0x8 ;  /* 0x000000000008781c */ /* 0x002fc80003f0f018 */
[----:B------:R-:W-:-:S04]  /*0180*/  SEL R0, RZ, 0xffffffff, !P0 ;  /* 0xffffffffff007807 */ /* 0x000fc80004000000 */
[----:B------:R-:W-:Y:S01]  /*0190*/  ISETP.NE.AND P0, PT, R0, RZ, PT ;  /* 0x000000ff0000720c */ /* 0x000fe20003f05270 */
[----:B------:R-:W-:-:S12]  /*01a0*/  IMAD.U32 R0, RZ, RZ, UR5 ;  /* 0x00000005ff007e24 */ /* 0x000fd8000f8e00ff */
[----:B------:R-:W-:Y:S05]  /*01b0*/  @P0 BRA `(.L_x_3) ;  /* 0x0000000000240947 */ /* 0x000fea0003800000 */
.L_x_4:
[----:B------:R-:W-:Y:S05]  /*01c0*/  NANOSLEEP 0x64 ;  /* 0x000000640000795d */ /* 0x000fea0003800000 */
[----:B------:R-:W-:-:S05]  /*01d0*/  UMOV UR5, 0x4 ;  /* 0x0000000400057882 */ /* 0x000fca0000000000 */
[----:B------:R-:W-:Y:S04]  /*01e0*/  DEPBAR.LE SB1, 0x36 ;  /* 0x00009d800000791a */ /* 0x000fe80000000000 */
[----:B------:R-:W1:Y:S02]  /*01f0*/  UTCATOMSWS.FIND_AND_SET.ALIGN UP1, UR5, UR5 ;  /* 0x00000005000575e3 */ /* 0x000e640008020800 */
[----:B-1----:R-:W-:-:S04]  /*0200*/  PLOP3.LUT P0, PT, PT, PT, UP1, 0x80, 0x8 ;  /* 0x000000000008781c */ /* 0x002fc80003f0f018 */
[----:B------:R-:W-:-:S04]  /*0210*/  SEL R0, RZ, 0xffffffff, !P0 ;  /* 0xffffffffff007807 */ /* 0x000fc80004000000 */
[----:B------:R-:W-:Y:S01]  /*0220*/  ISETP.NE.AND P0, PT, R0, RZ, PT ;  /* 0x000000ff0000720c */ /* 0x000fe20003f05270 */
[----:B------:R-:W-:-:S12]  /*0230*/  IMAD.U32 R0, RZ, RZ, UR5 ;  /* 0x00000005ff007e24 */ /* 0x000fd8000f8e00ff */
[----:B------:R-:W-:Y:S05]  /*0240*/  @!P0 BRA `(.L_x_4) ;  /* 0xfffffffc00dc8947 */ /* 0x000fea000383ffff */
.L_x_3:
[C---:B------:R-:W-:Y:S01]  /*0250*/  VIADD R3, R0.reuse, 0x10 ;  /* 0x0000001000037836 */ /* 0x040fe20000000000 */
[----:B------:R-:W-:Y:S01]  /*0260*/  UMOV UR5, 0x50 ;  /* 0x0000005000057882 */ /* 0x000fe20000000000 */
[----:B------:R-:W-:Y:S01]  /*0270*/  SHF.L.U32 R2, R5, R0, RZ ;  /* 0x0000000005027219 */ /* 0x000fe200000006ff */
[----:B------:R-:W-:Y:S01]  /*0280*/  ULEA UR5, UR6, UR5, 0x18 ;  /* 0x0000000506057291 */ /* 0x000fe2000f8ec0ff */
[----:B------:R-:W-:Y:S01]  /*0290*/  IMAD.SHL.U32 R0, R0, 0x20, RZ ;  /* 0x0000002000007824 */ /* 0x000fe200078e00ff */
[----:B------:R-:W-:-:S04]  /*02a0*/  SHF.L.U32 R3, R4, R3, RZ ;  /* 0x0000000304037219 */ /* 0x000fc800000006ff */
[----:B------:R-:W-:-:S05]  /*02b0*/  LOP3.LUT R2, R3, R2, RZ, 0xfc, !PT ;  /* 0x0000000203027212 */ /* 0x000fca00078efcff */
[----:B------:R1:W-:Y:S04]  /*02c0*/  ATOMS.OR RZ, [UR5], R2 ;  /* 0x00000002ffff798c */ /* 0x0003e8000b000005 */
[----:B------:R1:W-:Y:S01]  /*02d0*/  STS [UR4], R0 ;  /* 0x00000000ff007988 */ /* 0x0003e20008000804 */
[----:B------:R-:W-:Y:S05]  /*02e0*/  BRA `(.L_x_2) ;  /* 0x0000000000107947 */ /* 0x000fea0003800000 */
.L_x_1:
[----:B------:R-:W-:Y:S01]  /*02f0*/  IMAD.MOV.U32 R0, RZ, RZ, -0x1 ;  /* 0xffffffffff007424 */ /* 0x000fe200078e00ff */
[----:B------:R-:W-:-:S04]  /*0300*/  MOV R2, 0x330 ;  /* 0x0000033000027802 */ /* 0x000fc80000000f00 */
[----:B------:R1:W-:Y:S03]  /*0310*/  STS [UR4], R0 ;  /* 0x00000000ff007988 */ /* 0x0003e60008000804 */
[----:B01----:R-:W-:Y:S05]  /*0320*/  CALL.REL.NOINC `($__internal_1_$__cuda_sm10x_tcgen05_guardrail_trap_phase_invalid_during_alloc) ;  /* 0x0000012400c47944 */ /* 0x003fea0003c00000 */
.L_x_2:
[----:B------:R-:W-:Y:S05]  /*0330*/  WARPSYNC.ALL ;  /* 0x0000000000007948 */ /* 0x000fea0003800000 */
[----:B------:R-:W-:Y:S01]  /*0340*/  NOP ;  /* 0x0000000000007918 */ /* 0x000fe20000000000 */
.L_x_0:
[----:B------:R-:W2:Y:S08]  /*0350*/  LDC.64 R18, c[0x0][0x398] ;  /* 0x0000e600ff127b82 */ /* 0x000eb00000000a00 */
[----:B------:R-:W3:Y:S02]  /*0360*/  S2UR UR5, SR_CgaSize ;  /* 0x00000000000579c3 */ /* 0x000ee40000008a00 */
[----:B---3--:R-:W-:-:S12]  /*0370*/  UIMAD UR5, UR5, -0xa0, URZ ;  /* 0xffffff60050578a4 */ /* 0x008fd8000f8e02ff */
[----:B------:R-:W3:Y:S01]  /*0380*/  LDCU UR5, c[0x0][UR5+0x2b0] ;  /* 0x00005600050577ac */ /* 0x000ee20008000800 */
[----:B------:R-:W-:Y:S01]  /*0390*/  LOP3.LUT R188, R187, 0x7f, RZ, 0xc0, !PT ;  /* 0x0000007fbbbc7812 */ /* 0x000fe200078ec0ff */
[----:B------:R-:W-:-:S03]  /*03a0*/  UMOV UR13, 0x400 ;  /* 0x00000400000d7882 */ /* 0x000fc60000000000 */
[----:B------:R-:W-:Y:S01]  /*03b0*/  ISETP.NE.U32.AND P3, PT, R188, RZ, PT ;  /* 0x000000ffbc00720c */ /* 0x000fe20003f65070 */
[----:B------:R-:W4:Y:S01]  /*03c0*/  LDCU UR9, c[0x0][0x3a4] ;  /* 0x00007480ff0977ac */ /* 0x000f220008000800 */
[----:B------:R-:W5:Y:S01]  /*03d0*/  S2UR UR4, SR_CTAID.X ;  /* 0x00000000000479c3 */ /* 0x000f620000002500 */
[----:B------:R-:W1:Y:S01]  /*03e0*/  LDCU.128 UR20, c[0x0][0x380] ;  /* 0x00007000ff1477ac */ /* 0x000e620008000c00 */
[----:B------:R-:W-:-:S06]  /*03f0*/  UMOV UR7, 0x1 ;  /* 0x0000000100077882 */ /* 0x000fcc0000000000 */
[----:B------:R-:W0:Y:S01]  /*0400*/  LDC R185, c[0x0][0x3a0] ;  /* 0x0000e800ffb97b82 */ /* 0x000e220000000800 */
[----:B-12---:R-:W-:Y:S01]  /*0410*/  VIADD R0, R19, 0x7f ;  /* 0x0000007f13007836 */ /* 0x006fe20000000000 */
[----:B------:R-:W-:-:S06]  /*0420*/  IABS R128, R19 ;  /* 0x0000001300807213 */ /* 0x000fcc0000000000 */
[----:B------:R-:W1:Y:S01]  /*0430*/  LDC.64 R122, c[0x0][0x3a8] ;  /* 0x0000ea00ff7a7b82 */ /* 0x000e620000000a00 */
[----:B------:R-:W-:Y:S02]  /*0440*/  SHF.R.S32.HI R3, RZ, 0x1f, R0 ;  /* 0x0000001fff037819 */ /* 0x000fe40000011400 */
[----:B-----5:R-:W-:Y:S02]  /*0450*/  I2FP.F32.U32 R5, UR4 ;  /* 0x0000000400057c45 */ /* 0x020fe40008201000 */
[----:B------:R-:W-:-:S03]  /*0460*/  LEA.HI R3, R3, R0, RZ, 0x7 ;  /* 0x0000000003037211 */ /* 0x000fc600078f38ff */
[----:B---3--:R-:W-:Y:S01]  /*0470*/  FMUL R5, R5, UR5 ;  /* 0x0000000505057c20 */ /* 0x008fe20008400000 */
[----:B------:R-:W-:Y:S01]  /*0480*/  SHF.R.S32.HI R3, RZ, 0x7, R3 ;  /* 0x00000007ff037819 */ /* 0x000fe20000011403 */
[----:B------:R-:W2:Y:S04]  /*0490*/  S2UR UR5, SR_CgaCtaId ;  /* 0x00000000000579c3 */ /* 0x000ea80000008800 */
[----:B------:R-:W-:Y:S01]  /*04a0*/  IMAD.SHL.U32 R4, R3, 0x8, RZ ;  /* 0x0000000803047824 */ /* 0x000fe200078e00ff */
[----:B------:R-:W-:Y:S04]  /*04b0*/  F2I.U32.TRUNC.NTZ R5, R5 ;  /* 0x0000000500057305 */ /* 0x000fe8000020f000 */
[----:B------:R-:W-:-:S04]  /*04c0*/  IABS R7, R4 ;  /* 0x0000000400077213 */ /* 0x000fc80000000000 */
[----:B------:R-:W3:Y:S01]  /*04d0*/  I2F.RP R0, R7 ;  /* 0x0000000700007306 */ /* 0x000ee20000209400 */
[----:B--2---:R-:W-:Y:S01]  /*04e0*/  ULEA UR13, UR5, UR13, 0x18 ;  /* 0x0000000d050d7291 */ /* 0x004fe2000f8ec0ff */
[----:B------:R-:W-:Y:S01]  /*04f0*/  BAR.SYNC.DEFER_BLOCKING 0x0 ;  /* 0x0000000000007b1d */ /* 0x000fe20000010000 */
[----:B------:R-:W-:-:S04]  /*0500*/  USHF.L.U32 UR4, UR5, 0x7, URZ ;  /* 0x0000000705047899 */ /* 0x000fc800080006ff */
[----:B------:R-:W-:Y:S01]  /*0510*/  ULOP3.LUT UR4, UR4, 0x180, URZ, 0xc0, !UPT ;  /* 0x0000018004047892 */ /* 0x000fe2000f8ec0ff */
[----:B---3--:R-:W2:Y:S02]  /*0520*/  MUFU.RCP R0, R0 ;  /* 0x0000000000007308 */ /* 0x008ea40000001000 */
[----:B--2---:R-:W-:Y:S01]  /*0530*/  VIADD R2, R0, 0xffffffe ;  /* 0x0ffffffe00027836 */ /* 0x004fe20000000000 */
[----:B------:R-:W-:Y:S01]  /*0540*/  IABS R0, R5 ;  /* 0x0000000500007213 */ /* 0x000fe20000000000 */
[----:B------:R-:W2:Y:S04]  /*0550*/  LDS R11, [UR13] ;  /* 0x0000000dff0b7984 */ /* 0x000ea80008000800 */
[----:B------:R3:W5:Y:S02]  /*0560*/  F2I.FTZ.U32.TRUNC.NTZ R3, R2 ;  /* 0x0000000200037305 */ /* 0x000764000021f000 */
[----:B---3--:R-:W-:-:S02]  /*0570*/  IMAD.MOV.U32 R2, RZ, RZ, RZ ;  /* 0x000000ffff027224 */ /* 0x008fc400078e00ff */
[----:B-----5:R-:W-:-:S04]  /*0580*/  IMAD.MOV R6, RZ, RZ, -R3 ;  /* 0x000000ffff067224 */ /* 0x020fc800078e0a03 */
[----:B------:R-:W-:Y:S01]  /*0590*/  IMAD R9, R6, R7, RZ ;  /* 0x0000000706097224 */ /* 0x000fe200078e02ff */
[----:B------:R-:W-:-:S03]  /*05a0*/  IABS R6, R4 ;  /* 0x0000000400067213 */ /* 0x000fc60000000000 */
[----:B------:R-:W-:-:S04]  /*05b0*/  IMAD.HI.U32 R3, R3, R9, R2 ;  /* 0x0000000903037227 */ /* 0x000fc800078e0002 */
[----:B------:R-:W-:Y:S02]  /*05c0*/  IMAD.MOV R2, RZ, RZ, -R6 ;  /* 0x000000ffff027224 */ /* 0x000fe400078e0a06 */
[----:B------:R-:W-:-:S04]  /*05d0*/  IMAD.HI.U32 R3, R3, R0, RZ ;  /* 0x0000000003037227 */ /* 0x000fc800078e00ff */
[----:B------:R-:W-:Y:S01]  /*05e0*/  IMAD R0, R3, R2, R0 ;  /* 0x0000000203007224 */ /* 0x000fe200078e0200 */
[----:B------:R-:W-:Y:S04]  /*05f0*/  BAR.SYNC.DEFER_BLOCKING 0x0 ;  /* 0x0000000000007b1d */ /* 0x000fe80000010000 */
[----:B------:R-:W-:Y:S02]  /*0600*/  ISETP.GT.U32.AND P1, PT, R7, R0, PT ;  /* 0x000000000700720c */ /* 0x000fe40003f24070 */
[----:B--2---:R-:W-:-:S11]  /*0610*/  R2UR UR12, R11 ;  /* 0x000000000b0c72ca */ /* 0x004fd600000e0000 */
[----:B------:R-:W-:Y:S02]  /*0620*/  @!P1 IMAD.IADD R0, R0, 0x1, -R7 ;  /* 0x0000000100009824 */ /* 0x000fe400078e0a07 */
[----:B------:R-:W-:Y:S01]  /*0630*/  @!P1 VIADD R3, R3, 0x1 ;  /* 0x0000000103039836 */ /* 0x000fe20000000000 */
[----:B------:R-:W-:Y:S02]  /*0640*/  ISETP.NE.AND P1, PT, R4, RZ, PT ;  /* 0x000000ff0400720c */ /* 0x000fe40003f25270 */
[----:B------:R-:W-:Y:S02]  /*0650*/  ISETP.GE.U32.AND P0, PT, R0, R7, PT ;  /* 0x000000070000720c */ /* 0x000fe40003f06070 */
[----:B------:R-:W-:-:S04]  /*0660*/  LOP3.LUT R0, R5, R4, RZ, 0x3c, !PT ;  /* 0x0000000405007212 */ /* 0x000fc800078e3cff */
[----:B------:R-:W-:Y:S01]  /*0670*/  ISETP.GE.AND P2, PT, R0, RZ, PT ;  /* 0x000000ff0000720c */ /* 0x000fe20003f46270 */
[----:B------:R-:W-:-:S06]  /*0680*/  VIADD R0, R18, 0x1ff ;  /* 0x000001ff12007836 */ /* 0x000fcc0000000000 */
[----:B------:R-:W-:-:S04]  /*0690*/  @P0 VIADD R3, R3, 0x1 ;  /* 0x0000000103030836 */ /* 0x000fc80000000000 */
[----:B------:R-:W-:Y:S01]  /*06a0*/  IMAD.MOV.U32 R2, RZ, RZ, R3 ;  /* 0x000000ffff027224 */ /* 0x000fe200078e0003 */
[----:B------:R-:W-:-:S03]  /*06b0*/  SHF.R.S32.HI R3, RZ, 0x1f, R0 ;  /* 0x0000001fff037819 */ /* 0x000fc60000011400 */
[----:B------:R-:W-:Y:S01]  /*06c0*/  @!P2 IMAD.MOV R2, RZ, RZ, -R2 ;  /* 0x000000ffff02a224 */ /* 0x000fe200078e0a02 */
[----:B------:R-:W-:Y:S02]  /*06d0*/  @!P1 LOP3.LUT R2, RZ, R4, RZ, 0x33, !PT ;  /* 0x00000004ff029212 */ /* 0x000fe400078e33ff */
[----:B------:R-:W-:-:S03]  /*06e0*/  LEA.HI R3, R3, R0, RZ, 0x9 ;  /* 0x0000000003037211 */ /* 0x000fc600078f48ff */
[----:B------:R-:W-:Y:S02]  /*06f0*/  IMAD.SHL.U32 R8, R2, 0x8, RZ ;  /* 0x0000000802087824 */ /* 0x000fe400078e00ff */
[----:B------:R-:W-:-:S03]  /*0700*/  IMAD.MOV R2, RZ, RZ, -R2 ;  /* 0x000000ffff027224 */ /* 0x000fc600078e0a02 */
[----:B------:R-:W-:Y:S01]  /*0710*/  LEA.HI.SX32 R3, R3, -R8, 0x17 ;  /* 0x8000000803037211 */ /* 0x000fe200078fbaff */
[----:B------:R-:W-:Y:S02]  /*0720*/  IMAD R10, R4, R2, R5 ;  /* 0x00000002040a7224 */ /* 0x000fe400078e0205 */
[----:B------:R-:W-:Y:S01]  /*0730*/  IMAD.MOV.U32 R2, RZ, RZ, RZ ;  /* 0x000000ffff027224 */ /* 0x000fe200078e00ff */
[----:B------:R-:W-:Y:S02]  /*0740*/  VIMNMX R7, PT, PT, R3, 0x8, PT ;  /* 0x0000000803077848 */ /* 0x000fe40003fe0100 */
[----:B------:R-:W-:Y:S02]  /*0750*/  IABS R4, R10 ;  /* 0x0000000a00047213 */ /* 0x000fe40000000000 */
[----:B------:R-:W-:-:S04]  /*0760*/  IABS R6, R7 ;  /* 0x0000000700067213 */ /* 0x000fc80000000000 */
[----:B------:R-:W2:Y:S08]  /*0770*/  I2F.RP R0, R6 ;  /* 0x0000000600007306 */ /* 0x000eb00000209400 */
[----:B--2---:R-:W2:Y:S02]  /*0780*/  MUFU.RCP R0, R0 ;  /* 0x0000000000007308 */ /* 0x004ea40000001000 */
[----:B--2---:R-:W-:-:S06]  /*0790*/  VIADD R3, R0, 0xffffffe ;  /* 0x0ffffffe00037836 */ /* 0x004fcc0000000000 */
[----:B------:R-:W2:Y:S02]  /*07a0*/  F2I.FTZ.U32.TRUNC.NTZ R3, R3 ;  /* 0x0000000300037305 */ /* 0x000ea4000021f000 */
[----:B--2---:R-:W-:-:S04]  /*07b0*/  IMAD.MOV R9, RZ, RZ, -R3 ;  /* 0x000000ffff097224 */ /* 0x004fc800078e0a03 */
[----:B------:R-:W-:Y:S01]  /*07c0*/  IMAD R5, R9, R6, RZ ;  /* 0x0000000609057224 */ /* 0x000fe200078e02ff */
[----:B------:R-:W-:-:S03]  /*07d0*/  IABS R9, R7 ;  /* 0x0000000700097213 */ /* 0x000fc60000000000 */
[----:B------:R-:W-:Y:S02]  /*07e0*/  IMAD.HI.U32 R2, R3, R5, R2 ;  /* 0x0000000503027227 */ /* 0x000fe400078e0002 */
[----:B------:R-:W2:Y:S02]  /*07f0*/  I2F.RP R5, R128 ;  /* 0x0000008000057306 */ /* 0x000ea40000209400 */
[----:B------:R-:W-:Y:S02]  /*0800*/  IMAD.MOV.U32 R3, RZ, RZ, R4 ;  /* 0x000000ffff037224 */ /* 0x000fe400078e0004 */
[----:B------:R-:W-:Y:S02]  /*0810*/  IMAD.MOV R4, RZ, RZ, -R9 ;  /* 0x000000ffff047224 */ /* 0x000fe400078e0a09 */
[----:B------:R-:W-:Y:S01]  /*0820*/  IMAD.HI.U32 R0, R2, R3, RZ ;  /* 0x0000000302007227 */ /* 0x000fe200078e00ff */
[----:B------:R-:W-:-:S03]  /*0830*/  IABS R2, R18 ;  /* 0x0000001200027213 */ /* 0x000fc60000000000 */
[----:B------:R-:W-:Y:S02]  /*0840*/  IMAD R3, R0, R4, R3 ;  /* 0x0000000400037224 */ /* 0x000fe400078e0203 */
[----:B------:R-:W3:Y:S03]  /*0850*/  I2F.RP R4, R2 ;  /* 0x0000000200047306 */ /* 0x000ee60000209400 */
[----:B------:R-:W-:-:S05]  /*0860*/  ISETP.GT.U32.AND P1, PT, R6, R3, PT ;  /* 0x000000030600720c */ /* 0x000fca0003f24070 */
[----:B--2---:R-:W2:Y:S08]  /*0870*/  MUFU.RCP R5, R5 ;  /* 0x0000000500057308 */ /* 0x004eb00000001000 */
[----:B------:R-:W-:Y:S01]  /*0880*/  @!P1 IMAD.IADD R3, R3, 0x1, -R6 ;  /* 0x0000000103039824 */ /* 0x000fe200078e0a06 */
[----:B---3--:R-:W3:Y:S01]  /*0890*/  MUFU.RCP R4, R4 ;  /* 0x0000000400047308 */ /* 0x008ee20000001000 */
[----:B------:R-:W-:Y:S01]  /*08a0*/  @!P1 VIADD R0, R0, 0x1 ;  /* 0x0000000100009836 */ /* 0x000fe20000000000 */
[----:B------:R-:W-:-:S02]  /*08b0*/  ISETP.NE.AND P1, PT, R7, RZ, PT ;  /* 0x000000ff0700720c */ /* 0x000fc40003f25270 */
[----:B------:R-:W-:Y:S02]  /*08c0*/  ISETP.GE.U32.AND P0, PT, R3, R6, PT ;  /* 0x000000060300720c */ /* 0x000fe40003f06070 */
[----:B------:R-:W-:Y:S01]  /*08d0*/  LOP3.LUT R3, R10, R7, RZ, 0x3c, !PT ;  /* 0x000000070a037212 */ /* 0x000fe200078e3cff */
[----:B--2---:R-:W-:-:S03]  /*08e0*/  VIADD R132, R5, 0xffffffe ;  /* 0x0ffffffe05847836 */ /* 0x004fc60000000000 */
[----:B------:R-:W-:Y:S01]  /*08f0*/  ISETP.GE.AND P2, PT, R3, RZ, PT ;  /* 0x000000ff0300720c */ /* 0x000fe20003f46270 */
[----:B------:R2:W5:Y:S01]  /*0900*/  F2I.FTZ.U32.TRUNC.NTZ R133, R132 ;  /* 0x0000008400857305 */ /* 0x000562000021f000 */
[----:B------:R-:W-:-:S05]  /*0910*/  SHF.R.U32.HI R3, RZ, 0x6, R187 ;  /* 0x00000006ff037819 */ /* 0x000fca00000116bb */
[----:B------:R-:W-:Y:S01]  /*0920*/  @P0 VIADD R0, R0, 0x1 ;  /* 0x0000000100000836 */ /* 0x000fe20000000000 */
[----:B------:R-:W-:Y:S01]  /*0930*/  SGXT.U32 R3, R3, 0x1 ;  /* 0x000000010303781a */ /* 0x000fe20000000000 */
[----:B---3--:R-:W-:Y:S01]  /*0940*/  VIADD R5, R4, 0xffffffe ;  /* 0x0ffffffe04057836 */ /* 0x008fe20000000000 */
[----:B------:R-:W-:Y:S01]  /*0950*/  SHF.R.U32.HI R4, RZ, 0x5, R187 ;  /* 0x00000005ff047819 */ /* 0x000fe200000116bb */
[----:B------:R-:W-:Y:S02]  /*0960*/  IMAD.MOV.U32 R6, RZ, RZ, R0 ;  /* 0x000000ffff067224 */ /* 0x000fe400078e0000 */
[----:B--2---:R-:W-:Y:S01]  /*0970*/  IMAD.MOV.U32 R132, RZ, RZ, RZ ;  /* 0x000000ffff847224 */ /* 0x004fe200078e00ff */
[----:B------:R-:W-:Y:S01]  /*0980*/  R2UR UR8, R4 ;  /* 0x00000000040872ca */ /* 0x000fe200000e0000 */
[----:B------:R-:W-:Y:S01]  /*0990*/  @!P2 IMAD.MOV R6, RZ, RZ, -R6 ;  /* 0x000000ffff06a224 */ /* 0x000fe200078e0a06 */
[----:B------:R-:W-:Y:S01]  /*09a0*/  @!P1 LOP3.LUT R6, RZ, R7, RZ, 0x33, !PT ;  /* 0x00000007ff069212 */ /* 0x000fe200078e33ff */
[----:B------:R-:W2:Y:S01]  /*09b0*/  F2I.FTZ.U32.TRUNC.NTZ R5, R5 ;  /* 0x0000000500057305 */ /* 0x000ea2000021f000 */
[----:B-----5:R-:W-:Y:S01]  /*09c0*/  IMAD.MOV R9, RZ, RZ, -R133 ;  /* 0x000000ffff097224 */ /* 0x020fe200078e0a85 */
[----:B------:R-:W-:Y:S01]  /*09d0*/  ISETP.NE.AND P2, PT, R18, RZ, PT ;  /* 0x000000ff1200720c */ /* 0x000fe20003f45270 */
[----:B------:R-:W-:-:S02]  /*09e0*/  IMAD.MOV.U32 R4, RZ, RZ, RZ ;  /* 0x000000ffff047224 */ /* 0x000fc400078e00ff */
[----:B------:R-:W-:Y:S02]  /*09f0*/  IMAD.SHL.U32 R0, R6, 0x80, RZ ;  /* 0x0000008006007824 */ /* 0x000fe400078e00ff */
[----:B------:R-:W-:-:S03]  /*0a00*/  IMAD.MOV R6, RZ, RZ, -R6 ;  /* 0x000000ffff067224 */ /* 0x000fc600078e0a06 */
[----:B------:R-:W-:Y:S01]  /*0a10*/  LOP3.LUT R130, R0, R3, RZ, 0xfc, !PT ;  /* 0x0000000300827212 */ /* 0x000fe200078efcff */
[----:B------:R-:W-:Y:S01]  /*0a20*/  IMAD R3, R9, R128, RZ ;  /* 0x0000008009037224 */ /* 0x000fe200078e02ff */
[----:B------:R-:W-:Y:S01]  /*0a30*/  LEA.HI R131, R187, R0, RZ, 0x1a ;  /* 0x00000000bb837211 */ /* 0x000fe200078fd0ff */
[----:B------:R-:W-:Y:S01]  /*0a40*/  IMAD R6, R7, R6, R10 ;  /* 0x0000000607067224 */ /* 0x000fe200078e020a */
[----:B------:R-:W-:Y:S01]  /*0a50*/  IABS R9, R130 ;  /* 0x0000008200097213 */ /* 0x000fe20000000000 */
[----:B------:R-:W-:Y:S01]  /*0a60*/  IMAD.HI.U32 R132, R133, R3, R132 ;  /* 0x0000000385847227 */ /* 0x000fe200078e0084 */
[C---:B------:R-:W-:Y:S02]  /*0a70*/  LOP3.LUT R127, R130.reuse, 0x4, RZ, 0xfc, !PT ;  /* 0x00000004827f7812 */ /* 0x040fe400078efcff */
[----:B------:R-:W-:Y:S01]  /*0a80*/  LOP3.LUT R129, R130, 0x2, RZ, 0xfc, !PT ;  /* 0x0000000282817812 */ /* 0x000fe200078efcff */
[----:B--2---:R-:W-:Y:S01]  /*0a90*/  IMAD.MOV R13, RZ, RZ, -R5 ;  /* 0x000000ffff0d7224 */ /* 0x004fe200078e0a05 */
[----:B------:R-:W-:Y:S01]  /*0aa0*/  IABS R11, R127 ;  /* 0x0000007f000b7213 */ /* 0x000fe20000000000 */
[----:B------:R-:W-:Y:S01]  /*0ab0*/  IMAD.HI.U32 R3, R132, R9, RZ ;  /* 0x0000000984037227 */ /* 0x000fe200078e00ff */
[----:B------:R-:W-:-:S02]  /*0ac0*/  LOP3.LUT R125, R130, 0x6, RZ, 0xfc, !PT ;  /* 0x00000006827d7812 */ /* 0x000fc400078efcff */
[C---:B------:R-:W-:Y:S01]  /*0ad0*/  LOP3.LUT R124, R130.reuse, 0x8, RZ, 0xfc, !PT ;  /* 0x00000008827c7812 */ /* 0x040fe200078efcff */
[----:B------:R-:W-:Y:S01]  /*0ae0*/  IMAD R7, R13, R2, RZ ;  /* 0x000000020d077224 */ /* 0x000fe200078e02ff */
[----:B------:R-:W-:Y:S01]  /*0af0*/  IABS R115, R125 ;  /* 0x0000007d00737213 */ /* 0x000fe20000000000 */
[----:B------:R-:W-:Y:S01]  /*0b00*/  IMAD.MOV R126, RZ, RZ, -R3 ;  /* 0x000000ffff7e7224 */ /* 0x000fe200078e0a03 */
[----:B------:R-:W-:Y:S01]  /*0b10*/  IABS R111, R124 ;  /* 0x0000007c006f7213 */ /* 0x000fe20000000000 */
[----:B------:R-:W-:Y:S01]  /*0b20*/  IMAD.HI.U32 R3, R5, R7, R4 ;  /* 0x0000000705037227 */ /* 0x000fe200078e0004 */
[C---:B------:R-:W-:Y:S02]  /*0b30*/  LOP3.LUT R113, R130.reuse, 0x10, RZ, 0xfc, !PT ;  /* 0x0000001082717812 */ /* 0x040fe400078efcff */
[----:B------:R-:W-:Y:S01]  /*0b40*/  LOP3.LUT R121, R130, 0xa, RZ, 0xfc, !PT ;  /* 0x0000000a82797812 */ /* 0x000fe200078efcff */
[----:B------:R-:W-:Y:S01]  /*0b50*/  IMAD.IADD R4, R8, 0x1, R6 ;  /* 0x0000000108047824 */ /* 0x000fe200078e0206 */
[----:B------:R-:W-:Y:S01]  /*0b60*/  LOP3.LUT R120, R130, 0xc, RZ, 0xfc, !PT ;  /* 0x0000000c82787812 */ /* 0x000fe200078efcff */
[----:B------:R-:W-:Y:S01]  /*0b70*/  IMAD R126, R128, R126, R9 ;  /* 0x0000007e807e7224 */ /* 0x000fe200078e0209 */
[----:B------:R-:W-:Y:S01]  /*0b80*/  IABS R9, R129 ;  /* 0x0000008100097213 */ /* 0x000fe20000000000 */
[----:B------:R-:W-:Y:S01]  /*0b90*/  IMAD.HI.U32 R6, R132, R11, RZ ;  /* 0x0000000b84067227 */ /* 0x000fe200078e00ff */
[----:B------:R-:W-:-:S02]  /*0ba0*/  IABS R13, R121 ;  /* 0x00000079000d7213 */ /* 0x000fc40000000000 */
[----:B------:R-:W-:Y:S01]  /*0bb0*/  LOP3.LUT R112, R130, 0x14, RZ, 0xfc, !PT ;  /* 0x0000001482707812 */ /* 0x000fe200078efcff */
[----:B------:R-:W-:Y:S01]  /*0bc0*/  IMAD.MOV R6, RZ, RZ, -R6 ;  /* 0x000000ffff067224 */ /* 0x000fe200078e0a06 */
[----:B------:R-:W-:Y:S01]  /*0bd0*/  IABS R109, R120 ;  /* 0x00000078006d7213 */ /* 0x000fe20000000000 */
[----:B------:R-:W-:Y:S01]  /*0be0*/  IMAD.HI.U32 R5, R132, R9, RZ ;  /* 0x0000000984057227 */ /* 0x000fe200078e00ff */
[----:B------:R-:W-:Y:S02]  /*0bf0*/  IABS R99, R112 ;  /* 0x0000007000637213 */ /* 0x000fe40000000000 */
[----:B------:R-:W-:Y:S01]  /*0c00*/  LOP3.LUT R107, R130, 0x16, RZ, 0xfc, !PT ;  /* 0x00000016826b7812 */ /* 0x000fe200078efcff */
[----:B------:R-:W-:Y:S01]  /*0c10*/  IMAD.HI.U32 R7, R132, R115, RZ ;  /* 0x0000007384077227 */ /* 0x000fe200078e00ff */
[C---:B------:R-:W-:Y:S02]  /*0c20*/  LOP3.LUT R108, R130.reuse, 0x18, RZ, 0xfc, !PT ;  /* 0x00000018826c7812 */ /* 0x040fe400078efcff */
[----:B------:R-:W-:Y:S01]  /*0c30*/  LOP3.LUT R114, R130, 0x12, RZ, 0xfc, !PT ;  /* 0x0000001282727812 */ /* 0x000fe200078efcff */
[----:B------:R-:W-:Y:S01]  /*0c40*/  IMAD R116, R128, R6, R11 ;  /* 0x0000000680747224 */ /* 0x000fe200078e020b */
[----:B------:R-:W-:Y:S01]  /*0c50*/  IABS R11, R113 ;  /* 0x00000071000b7213 */ /* 0x000fe20000000000 */
[----:B------:R-:W-:Y:S01]  /*0c60*/  IMAD.MOV R118, RZ, RZ, -R5 ;  /* 0x000000ffff767224 */ /* 0x000fe200078e0a05 */
[----:B------:R-:W-:Y:S01]  /*0c70*/  IABS R97, R108 ;  /* 0x0000006c00617213 */ /* 0x000fe20000000000 */
[----:B------:R-:W-:Y:S01]  /*0c80*/  IMAD.MOV R7, RZ, RZ, -R7 ;  /* 0x000000ffff077224 */ /* 0x000fe200078e0a07 */
[----:B------:R-:W-:Y:S01]  /*0c90*/  IABS R103, R114 ;  /* 0x0000007200677213 */ /* 0x000fe20000000000 */
[----:B------:R-:W-:Y:S01]  /*0ca0*/  IMAD.HI.U32 R5, R132, R111, RZ ;  /* 0x0000006f84057227 */ /* 0x000fe200078e00ff */
[----:B------:R-:W-:-:S02]  /*0cb0*/  LOP3.LUT R91, R130, 0x22, RZ, 0xfc, !PT ;  /* 0x00000022825b7812 */ /* 0x000fc400078efcff */
[----:B------:R-:W-:Y:S01]  /*0cc0*/  LOP3.LUT R84, R130, 0x28, RZ, 0xfc, !PT ;  /* 0x0000002882547812 */ /* 0x000fe200078efcff */
[----:B------:R-:W-:Y:S01]  /*0cd0*/  IMAD R115, R128, R7, R115 ;  /* 0x0000000780737224 */ /* 0x000fe200078e0273 */
[C---:B------:R-:W-:Y:S01]  /*0ce0*/  LOP3.LUT R101, R130.reuse, 0x1c, RZ, 0xfc, !PT ;  /* 0x0000001c82657812 */ /* 0x040fe200078efcff */
[----:B------:R-:W-:Y:S01]  /*0cf0*/  IMAD.MOV R5, RZ, RZ, -R5 ;  /* 0x000000ffff057224 */ /* 0x000fe200078e0a05 */
[----:B------:R-:W-:Y:S01]  /*0d00*/  LOP3.LUT R100, R130, 0x20, RZ, 0xfc, !PT ;  /* 0x0000002082647812 */ /* 0x000fe200078efcff */
[----:B------:R-:W-:Y:S01]  /*0d10*/  VIADD R119, R131, 0xe ;  /* 0x0000000e83777836 */ /* 0x000fe20000000000 */
[----:B------:R-:W-:Y:S01]  /*0d20*/  IABS R95, R101 ;  /* 0x00000065005f7213 */ /* 0x000fe20000000000 */
[C---:B------:R-:W-:Y:S01]  /*0d30*/  IMAD.HI.U32 R7, R132.reuse, R11, RZ ;  /* 0x0000000b84077227 */ /* 0x040fe200078e00ff */
[----:B------:R-:W-:Y:S02]  /*0d40*/  IABS R89, R100 ;  /* 0x0000006400597213 */ /* 0x000fe40000000000 */
[----:B------:R-:W-:Y:S01]  /*0d50*/  IABS R105, R119 ;  /* 0x0000007700697213 */ /* 0x000fe20000000000 */
[----:B------:R-:W-:Y:S01]  /*0d60*/  IMAD.HI.U32 R8, R132, R13, RZ ;  /* 0x0000000d84087227 */ /* 0x000fe200078e00ff */
[----:B------:R-:W-:-:S02]  /*0d70*/  LOP3.LUT R94, R130, 0x26, RZ, 0xfc, !PT ;  /* 0x00000026825e7812 */ /* 0x000fc400078efcff */
[----:B------:R-:W-:Y:S01]  /*0d80*/  LOP3.LUT R90, R130, 0x2a, RZ, 0xfc, !PT ;  /* 0x0000002a825a7812 */ /* 0x000fe200078efcff */
[----:B------:R-:W-:Y:S01]  /*0d90*/  IMAD R111, R128, R5, R111 ;  /* 0x00000005806f7224 */ /* 0x000fe200078e026f */
[----:B------:R-:W-:Y:S01]  /*0da0*/  IABS R77, R94 ;  /* 0x0000005e004d7213 */ /* 0x000fe20000000000 */
[----:B------:R-:W-:Y:S01]  /*0db0*/  IMAD.MOV R7, RZ, RZ, -R7 ;  /* 0x000000ffff077224 */ /* 0x000fe200078e0a07 */
[----:B------:R-:W-:Y:S01]  /*0dc0*/  LOP3.LUT R85, R130, 0x2c, RZ, 0xfc, !PT ;  /* 0x0000002c82557812 */ /* 0x000fe200078efcff */
[----:B------:R-:W-:Y:S01]  /*0dd0*/  IMAD.HI.U32 R5, R132, R109, RZ ;  /* 0x0000006d84057227 */ /* 0x000fe200078e00ff */
[C---:B------:R-:W-:Y:S02]  /*0de0*/  LOP3.LUT R81, R130.reuse, 0x32, RZ, 0xfc, !PT ;  /* 0x0000003282517812 */ /* 0x040fe400078efcff */
[----:B------:R-:W-:Y:S01]  /*0df0*/  LOP3.LUT R80, R130, 0x30, RZ, 0xfc, !PT ;  /* 0x0000003082507812 */ /* 0x000fe200078efcff */
[----:B------:R-:W-:Y:S01]  /*0e00*/  IMAD R118, R128, R118, R9 ;  /* 0x0000007680767224 */ /* 0x000fe200078e0209 */
[----:B------:R-:W-:Y:S01]  /*0e10*/  IABS R17, R81 ;  /* 0x0000005100117213 */ /* 0x000fe20000000000 */
[----:B------:R-:W-:Y:S01]  /*0e20*/  IMAD.MOV R8, RZ, RZ, -R8 ;  /* 0x000000ffff087224 */ /* 0x000fe200078e0a08 */
[----:B------:R-:W-:Y:S01]  /*0e30*/  LOP3.LUT R70, R130, 0x34, RZ, 0xfc, !PT ;  /* 0x0000003482467812 */ /* 0x000fe200078efcff */
[----:B------:R-:W-:Y:S01]  /*0e40*/  IMAD R104, R128, R7, R11 ;  /* 0x0000000780687224 */ /* 0x000fe200078e020b */
[----:B------:R-:W-:Y:S01]  /*0e50*/  IABS R11, R107 ;  /* 0x0000006b000b7213 */ /* 0x000fe20000000000 */
[----:B------:R-:W-:Y:S01]  /*0e60*/  VIADD R102, R131, 0x1e ;  /* 0x0000001e83667836 */ /* 0x000fe20000000000 */
[----:B------:R-:W-:Y:S01]  /*0e70*/  IABS R71, R80 ;  /* 0x0000005000477213 */ /* 0x000fe20000000000 */
[----:B------:R-:W-:Y:S01]  /*0e80*/  IMAD.HI.U32 R9, R132, R99, RZ ;  /* 0x0000006384097227 */ /* 0x000fe200078e00ff */
[----:B------:R-:W-:-:S02]  /*0e90*/  IABS R67, R70 ;  /* 0x0000004600437213 */ /* 0x000fc40000000000 */
[C---:B------:R-:W-:Y:S01]  /*0ea0*/  LOP3.LUT R65, R130.reuse, 0x3c, RZ, 0xfc, !PT ;  /* 0x0000003c82417812 */ /* 0x040fe200078efcff */
[----:B------:R-:W-:Y:S01]  /*0eb0*/  IMAD.MOV R5, RZ, RZ, -R5 ;  /* 0x000000ffff057224 */ /* 0x000fe200078e0a05 */
[----:B------:R-:W-:Y:S01]  /*0ec0*/  LOP3.LUT R106, R130, 0x1a, RZ, 0xfc, !PT ;  /* 0x0000001a826a7812 */ /* 0x000fe200078efcff */
[----:B------:R-:W-:Y:S01]  /*0ed0*/  IMAD.HI.U32 R6, R132, R105, RZ ;  /* 0x0000006984067227 */ /* 0x000fe200078e00ff */
[----:B------:R-:W-:Y:S02]  /*0ee0*/  LOP3.LUT R64, R130, 0x3a, RZ, 0xfc, !PT ;  /* 0x0000003a82407812 */ /* 0x000fe400078efcff */
[----:B------:R-:W-:Y:S01]  /*0ef0*/  IABS R59, R65 ;  /* 0x00000041003b7213 */ /* 0x000fe20000000000 */
[C---:B------:R-:W-:Y:S01]  /*0f00*/  IMAD R110, R128.reuse, R8, R13 ;  /* 0x00000008806e7224 */ /* 0x040fe200078e020d */
[----:B------:R-:W-:Y:S01]  /*0f10*/  IABS R13, R102 ;  /* 0x00000066000d7213 */ /* 0x000fe20000000000 */
[----:B------:R-:W-:Y:S01]  /*0f20*/  IMAD.MOV R9, RZ, RZ, -R9 ;  /* 0x000000ffff097224 */ /* 0x000fe200078e0a09 */
[----:B------:R-:W-:Y:S01]  /*0f30*/  IABS R93, R106 ;  /* 0x0000006a005d7213 */ /* 0x000fe20000000000 */
[----:B------:R-:W-:Y:S01]  /*0f40*/  IMAD R109, R128, R5, R109 ;  /* 0x00000005806d7224 */ /* 0x000fe200078e026d */
[C---:B------:R-:W-:Y:S01]  /*0f50*/  LOP3.LUT R92, R130.reuse, 0x24, RZ, 0xfc, !PT ;  /* 0x00000024825c7812 */ /* 0x040fe200078efcff */
[----:B------:R-:W-:Y:S01]  /*0f60*/  IMAD.MOV R6, RZ, RZ, -R6 ;  /* 0x000000ffff067224 */ /* 0x000fe200078e0a06 */
[----:B------:R-:W-:Y:S01]  /*0f70*/  LOP3.LUT R58, R130, 0x42, RZ, 0xfc, !PT ;  /* 0x00000042823a7812 */ /* 0x000fe200078efcff */
[----:B------:R-:W-:Y:S01]  /*0f80*/  IMAD.HI.U32 R5, R132, R11, RZ ;  /* 0x0000000b84057227 */ /* 0x000fe200078e00ff */
[----:B------:R-:W-:-:S02]  /*0f90*/  IABS R83, R92 ;  /* 0x0000005c00537213 */ /* 0x000fc40000000000 */
[----:B------:R-:W-:Y:S01]  /*0fa0*/  LOP3.LUT R53, R130, 0x46, RZ, 0xfc, !PT ;  /* 0x0000004682357812 */ /* 0x000fe200078efcff */
[C---:B------:R-:W-:Y:S01]  /*0fb0*/  IMAD R99, R128.reuse, R9, R99 ;  /* 0x0000000980637224 */ /* 0x040fe200078e0263 */
[----:B------:R-:W-:Y:S01]  /*0fc0*/  IABS R51, R58 ;  /* 0x0000003a00337213 */ /* 0x000fe20000000000 */
[----:B------:R-:W-:Y:S01]  /*0fd0*/  IMAD R105, R128, R6, R105 ;  /* 0x0000000680697224 */ /* 0x000fe200078e0269 */
[----:B------:R-:W-:Y:S01]  /*0fe0*/  LOP3.LUT R52, R130, 0x48, RZ, 0xfc, !PT ;  /* 0x0000004882347812 */ /* 0x000fe200078efcff */
[----:B------:R-:W-:Y:S01]  /*0ff0*/  IMAD.HI.U32 R9, R132, R13, RZ ;  /* 0x0000000d84097227 */ /* 0x000fe200078e00ff */
[C---:B------:R-:W-:Y:S02]  /*1000*/  LOP3.LUT R75, R130.reuse, 0x38, RZ, 0xfc, !PT ;  /* 0x00000038824b7812 */ /* 0x040fe400078efcff */
[----:B------:R-:W-:Y:S01]  /*1010*/  IABS R49, R52 ;  /* 0x0000003400317213 */ /* 0x000fe20000000000 */
[----:B------:R-:W-:Y:S01]  /*1020*/  IMAD.MOV R5, RZ, RZ, -R5 ;  /* 0x000000ffff057224 */ /* 0x000fe200078e0a05 */
[----:B------:R-:W-:Y:S01]  /*1030*/  LOP3.LUT R45, R130, 0x50, RZ, 0xfc, !PT ;  /* 0x00000050822d7812 */ /* 0x000fe200078efcff */
[----:B------:R-:W-:Y:S01]  /*1040*/  IMAD.HI.U32 R6, R132, R97, RZ ;  /* 0x0000006184067227 */ /* 0x000fe200078e00ff */
[----:B------:R-:W-:-:S02]  /*1050*/  LOP3.LUT R69, R130, 0x36, RZ, 0xfc, !PT ;  /* 0x0000003682457812 */ /* 0x000fc400078efcff */
[----:B------:R-:W-:Y:S01]  /*1060*/  IABS R33, R45 ;  /* 0x0000002d00217213 */ /* 0x000fe20000000000 */
[----:B------:R-:W-:Y:S01]  /*1070*/  IMAD.MOV R9, RZ, RZ, -R9 ;  /* 0x000000ffff097224 */ /* 0x000fe200078e0a09 */
[----:B------:R-:W-:Y:S01]  /*1080*/  IABS R63, R69 ;  /* 0x00000045003f7213 */ /* 0x000fe20000000000 */
[----:B------:R-:W-:Y:S01]  /*1090*/  IMAD R98, R128, R5, R11 ;  /* 0x0000000580627224 */ /* 0x000fe200078e020b */
[----:B------:R-:W-:Y:S01]  /*10a0*/  IABS R11, R91 ;  /* 0x0000005b000b7213 */ /* 0x000fe20000000000 */
[----:B------:R-:W-:Y:S01]  /*10b0*/  IMAD.MOV R6, RZ, RZ, -R6 ;  /* 0x000000ffff067224 */ /* 0x000fe200078e0a06 */
[----:B------:R-:W-:Y:S01]  /*10c0*/  LEA R4, R4, UR4, 0x9 ;  /* 0x0000000404047c11 */ /* 0x000fe2000f8e48ff */
[----:B------:R-:W-:Y:S01]  /*10d0*/  IMAD.HI.U32 R8, R132, R103, RZ ;  /* 0x0000006784087227 */ /* 0x000fe200078e00ff */
[C---:B------:R-:W-:Y:S01]  /*10e0*/  LOP3.LUT R57, R130.reuse, 0x40, RZ, 0xfc, !PT ;  /* 0x0000004082397812 */ /* 0x040fe200078efcff */
[----:B------:R-:W-:Y:S01]  /*10f0*/  USHF.L.U32 UR4, UR8, 0x15, URZ ;  /* 0x0000001508047899 */ /* 0x000fe200080006ff */
[----:B------:R-:W-:Y:S01]  /*1100*/  LOP3.LUT R48, R130, 0x4c, RZ, 0xfc, !PT ;  /* 0x0000004c82307812 */ /* 0x000fe200078efcff */
[C---:B------:R-:W-:Y:S01]  /*1110*/  IMAD R96, R128.reuse, R9, R13 ;  /* 0x0000000980607224 */ /* 0x040fe200078e020d */
[----:B------:R-:W-:Y:S01]  /*1120*/  IABS R13, R84 ;  /* 0x00000054000d7213 */ /* 0x000fe20000000000 */
[----:B------:R-:W-:Y:S01]  /*1130*/  IMAD R97, R128, R6, R97 ;  /* 0x0000000680617224 */ /* 0x000fe200078e0261 */
[C---:B------:R-:W-:Y:S01]  /*1140*/  LOP3.LUT R55, R130.reuse, 0x4a, RZ, 0xfc, !PT ;  /* 0x0000004a82377812 */ /* 0x040fe200078efcff */
[----:B------:R-:W-:Y:S01]  /*1150*/  IMAD.MOV R8, RZ, RZ, -R8 ;  /* 0x000000ffff087224 */ /* 0x000fe200078e0a08 */
[----:B------:R-:W-:Y:S01]  /*1160*/  LOP3.LUT R44, R130, 0x54, RZ, 0xfc, !PT ;  /* 0x00000054822c7812 */ /* 0x000fe200078efcff */
[----:B------:R-:W-:Y:S01]  /*1170*/  IMAD.HI.U32 R6, R132, R11, RZ ;  /* 0x0000000b84067227 */ /* 0x000fe200078e00ff */
[----:B------:R-:W-:Y:S01]  /*1180*/  IABS R41, R55 ;  /* 0x0000003700297213 */ /* 0x000fe20000000000 */
[----:B------:R-:W-:Y:S01]  /*1190*/  ULOP3.LUT UR4, UR4, 0x600000, URZ, 0xc0, !UPT ;  /* 0x0060000004047892 */ /* 0x000fe2000f8ec0ff */
[----:B------:R-:W-:Y:S01]  /*11a0*/  LOP3.LUT R61, R130, 0x44, RZ, 0xfc, !PT ;  /* 0x00000044823d7812 */ /* 0x000fe200078efcff */
[----:B------:R-:W-:Y:S01]  /*11b0*/  IMAD R103, R128, R8, R103 ;  /* 0x0000000880677224 */ /* 0x000fe200078e0267 */
[----:B------:R-:W-:Y:S01]  /*11c0*/  LOP3.LUT R42, R130, 0x52, RZ, 0xfc, !PT ;  /* 0x00000052822a7812 */ /* 0x000fe200078efcff */
[----:B------:R-:W-:Y:S01]  /*11d0*/  IMAD.HI.U32 R9, R132, R13, RZ ;  /* 0x0000000d84097227 */ /* 0x000fe200078e00ff */
[----:B------:R-:W-:-:S02]  /*11e0*/  IABS R47, R61 ;  /* 0x0000003d002f7213 */ /* 0x000fc40000000000 */
[----:B------:R-:W-:Y:S01]  /*11f0*/  IABS R35, R42 ;  /* 0x0000002a00237213 */ /* 0x000fe20000000000 */
[----:B------:R-:W-:Y:S01]  /*1200*/  IMAD.MOV R6, RZ, RZ, -R6 ;  /* 0x000000ffff067224 */ /* 0x000fe200078e0a06 */
[----:B------:R-:W-:Y:S01]  /*1210*/  LOP3.LUT R39, R130, 0x56, RZ, 0xfc, !PT ;  /* 0x0000005682277812 */ /* 0x000fe200078efcff */
[----:B------:R-:W-:Y:S01]  /*1220*/  IMAD.HI.U32 R8, R132, R95, RZ ;  /* 0x0000005f84087227 */ /* 0x000fe200078e00ff */
[C---:B------:R-:W-:Y:S02]  /*1230*/  LOP3.LUT R37, R130.reuse, 0x5a, RZ, 0xfc, !PT ;  /* 0x0000005a82257812 */ /* 0x040fe400078efcff */
[----:B------:R-:W-:Y:S01]  /*1240*/  LOP3.LUT R38, R130, 0x5c, RZ, 0xfc, !PT ;  /* 0x0000005c82267812 */ /* 0x000fe200078efcff */
[----:B------:R-:W-:Y:S01]  /*1250*/  IMAD.HI.U32 R5, R132, R89, RZ ;  /* 0x0000005984057227 */ /* 0x000fe200078e00ff */
[----:B------:R-:W-:Y:S02]  /*1260*/  LOP3.LUT R34, R130, 0x58, RZ, 0xfc, !PT ;  /* 0x0000005882227812 */ /* 0x000fe400078efcff */
[----:B------:R-:W-:Y:S01]  /*1270*/  IABS R25, R38 ;  /* 0x0000002600197213 */ /* 0x000fe20000000000 */
[----:B------:R-:W-:Y:S01]  /*1280*/  IMAD.MOV R9, RZ, RZ, -R9 ;  /* 0x000000ffff097224 */ /* 0x000fe200078e0a09 */
[----:B------:R-:W-:Y:S01]  /*1290*/  IABS R29, R34 ;  /* 0x00000022001d7213 */ /* 0x000fe20000000000 */
[----:B------:R-:W-:Y:S01]  /*12a0*/  IMAD R88, R128, R6, R11 ;  /* 0x0000000680587224 */ /* 0x000fe200078e020b */
[----:B------:R-:W-:Y:S01]  /*12b0*/  IABS R11, R90 ;  /* 0x0000005a000b7213 */ /* 0x000fe20000000000 */
[----:B------:R-:W-:Y:S01]  /*12c0*/  IMAD.MOV R8, RZ, RZ, -R8 ;  /* 0x000000ffff087224 */ /* 0x000fe200078e0a08 */
[C---:B------:R-:W-:Y:S01]  /*12d0*/  LOP3.LUT R162, R130.reuse, 0x66, RZ, 0xfc, !PT ;  /* 0x0000006682a27812 */ /* 0x040fe200078efcff */
[----:B------:R-:W-:Y:S01]  /*12e0*/  IMAD.MOV R5, RZ, RZ, -R5 ;  /* 0x000000ffff057224 */ /* 0x000fe200078e0a05 */
[----:B------:R-:W-:Y:S01]  /*12f0*/  LOP3.LUT R30, R130, 0x60, RZ, 0xfc, !PT ;  /* 0x00000060821e7812 */ /* 0x000fe200078efcff */
[C---:B------:R-:W-:Y:S01]  /*1300*/  IMAD R78, R128.reuse, R9, R13 ;  /* 0x00000009804e7224 */ /* 0x040fe200078e020d */
[----:B------:R-:W-:Y:S01]  /*1310*/  IABS R13, R85 ;  /* 0x00000055000d7213 */ /* 0x000fe20000000000 */
[----:B------:R-:W-:Y:S01]  /*1320*/  IMAD R95, R128, R8, R95 ;  /* 0x00000008805f7224 */ /* 0x000fe200078e025f */
[----:B------:R-:W-:Y:S01]  /*1330*/  LOP3.LUT R31, R130, 0x62, RZ, 0xfc, !PT ;  /* 0x00000062821f7812 */ /* 0x000fe200078efcff */
[----:B------:R-:W-:Y:S01]  /*1340*/  IMAD R89, R128, R5, R89 ;  /* 0x0000000580597224 */ /* 0x000fe200078e0259 */
[----:B------:R-:W-:Y:S01]  /*1350*/  LOP3.LUT R164, R130, 0x64, RZ, 0xfc, !PT ;  /* 0x0000006482a47812 */ /* 0x000fe200078efcff */
[----:B------:R-:W-:Y:S01]  /*1360*/  IMAD.HI.U32 R8, R132, R77, RZ ;  /* 0x0000004d84087227 */ /* 0x000fe200078e00ff */
[----:B------:R-:W-:-:S02]  /*1370*/  IABS R27, R30 ;  /* 0x0000001e001b7213 */ /* 0x000fc40000000000 */
[----:B------:R-:W-:Y:S01]  /*1380*/  IABS R23, R164 ;  /* 0x000000a400177213 */ /* 0x000fe20000000000 */
[----:B------:R-:W-:-:S04]  /*1390*/  IMAD.HI.U32 R5, R132, R11, RZ ;  /* 0x0000000b84057227 */ /* 0x000fc800078e00ff */
[----:B------:R-:W-:Y:S02]  /*13a0*/  IMAD.MOV R8, RZ, RZ, -R8 ;  /* 0x000000ffff087224 */ /* 0x000fe400078e0a08 */
[----:B------:R-:W-:-:S04]  /*13b0*/  IMAD.HI.U32 R6, R132, R13, RZ ;  /* 0x0000000d84067227 */ /* 0x000fc800078e00ff */
[----:B------:R-:W-:-:S04]  /*13c0*/  IMAD.HI.U32 R9, R132, R17, RZ ;  /* 0x0000001184097227 */ /* 0x000fc800078e00ff */
[----:B------:R-:W-:Y:S02]  /*13d0*/  IMAD.MOV R5, RZ, RZ, -R5 ;  /* 0x000000ffff057224 */ /* 0x000fe400078e0a05 */
[C---:B------:R-:W-:Y:S02]  /*13e0*/  IMAD R77, R128.reuse, R8, R77 ;  /* 0x00000008804d7224 */ /* 0x040fe400078e024d */
[----:B------:R-:W-:Y:S02]  /*13f0*/  IMAD.MOV R6, RZ, RZ, -R6 ;  /* 0x000000ffff067224 */ /* 0x000fe400078e0a06 */
[----:B------:R-:W-:Y:S02]  /*1400*/  IMAD.MOV R9, RZ, RZ, -R9 ;  /* 0x000000ffff097224 */ /* 0x000fe400078e0a09 */
[----:B------:R-:W-:Y:S01]  /*1410*/  IMAD R82, R128, R5, R11 ;  /* 0x0000000580527224 */ /* 0x000fe200078e020b */
[----:B------:R-:W-:Y:S01]  /*1420*/  IABS R11, R75 ;  /* 0x0000004b000b7213 */ /* 0x000fe20000000000 */
[----:B------:R-:W-:-:S04]  /*1430*/  IMAD.HI.U32 R8, R132, R71, RZ ;  /* 0x0000004784087227 */ /* 0x000fc800078e00ff */
[----:B------:R-:W-:-:S04]  /*1440*/  IMAD.HI.U32 R5, R132, R67, RZ ;  /* 0x0000004384057227 */ /* 0x000fc800078e00ff */
[C---:B------:R-:W-:Y:S01]  /*1450*/  IMAD R74, R128.reuse, R6, R13 ;  /* 0x00000006804a7224 */ /* 0x040fe200078e020d */
[----:B------:R-:W-:Y:S01]  /*1460*/  IABS R13, R64 ;  /* 0x00000040000d7213 */ /* 0x000fe20000000000 */
[----:B------:R-:W-:Y:S02]  /*1470*/  IMAD R68, R128, R9, R17 ;  /* 0x0000000980447224 */ /* 0x000fe400078e0211 */
[----:B------:R-:W-:Y:S02]  /*1480*/  IMAD.MOV R8, RZ, RZ, -R8 ;  /* 0x000000ffff087224 */ /* 0x000fe400078e0a08 */
[----:B------:R-:W-:Y:S02]  /*1490*/  IMAD.MOV R9, RZ, RZ, -R5 ;  /* 0x000000ffff097224 */ /* 0x000fe400078e0a05 */
[----:B------:R-:W-:Y:S02]  /*14a0*/  VIADD R66, R131, 0x3e ;  /* 0x0000003e83427836 */ /* 0x000fe40000000000 */
[----:B------:R-:W-:-:S04]  /*14b0*/  IMAD.HI.U32 R5, R132, R59, RZ ;  /* 0x0000003b84057227 */ /* 0x000fc800078e00ff */
[----:B------:R-:W-:-:S04]  /*14c0*/  IMAD.HI.U32 R7, R132, R93, RZ ;  /* 0x0000005d84077227 */ /* 0x000fc800078e00ff */
[C---:B------:R-:W-:Y:S02]  /*14d0*/  IMAD R71, R128.reuse, R8, R71 ;  /* 0x0000000880477224 */ /* 0x040fe400078e0247 */
[----:B------:R-:W-:Y:S01]  /*14e0*/  IMAD R67, R128, R9, R67 ;  /* 0x0000000980437224 */ /* 0x000fe200078e0243 */
[----:B------:R-:W-:Y:S01]  /*14f0*/  IABS R9, R66 ;  /* 0x0000004200097213 */ /* 0x000fe20000000000 */
[----:B------:R-:W-:-:S04]  /*1500*/  IMAD.HI.U32 R8, R132, R13, RZ ;  /* 0x0000000d84087227 */ /* 0x000fc800078e00ff */
[----:B------:R-:W-:Y:S02]  /*1510*/  IMAD.MOV R5, RZ, RZ, -R5 ;  /* 0x000000ffff057224 */ /* 0x000fe400078e0a05 */
[----:B------:R-:W-:Y:S02]  /*1520*/  IMAD.MOV R7, RZ, RZ, -R7 ;  /* 0x000000ffff077224 */ /* 0x000fe400078e0a07 */
[----:B------:R-:W-:Y:S02]  /*1530*/  IMAD.MOV R8, RZ, RZ, -R8 ;  /* 0x000000ffff087224 */ /* 0x000fe400078e0a08 */
[----:B------:R-:W-:Y:S02]  /*1540*/  IMAD R59, R128, R5, R59 ;  /* 0x00000005803b7224 */ /* 0x000fe400078e023b */
[----:B------:R-:W-:-:S04]  /*1550*/  IMAD.HI.U32 R5, R132, R9, RZ ;  /* 0x0000000984057227 */ /* 0x000fc800078e00ff */
[----:B------:R-:W-:Y:S02]  /*1560*/  IMAD R93, R128, R7, R93 ;  /* 0x00000007805d7224 */ /* 0x000fe400078e025d */
[----:B------:R-:W-:Y:S02]  /*1570*/  VIADD R79, R131, 0x2e ;  /* 0x0000002e834f7836 */ /* 0x000fe40000000000 */
[----:B------:R-:W-:-:S03]  /*1580*/  IMAD.HI.U32 R7, R132, R83, RZ ;  /* 0x0000005384077227 */ /* 0x000fc600078e00ff */
[----:B------:R-:W-:Y:S01]  /*1590*/  IABS R15, R79 ;  /* 0x0000004f000f7213 */ /* 0x000fe20000000000 */
[----:B------:R-:W-:Y:S01]  /*15a0*/  IMAD R62, R128, R8, R13 ;  /* 0x00000008803e7224 */ /* 0x000fe200078e020d */
[----:B------:R-:W-:Y:S01]  /*15b0*/  IABS R13, R53 ;  /* 0x00000035000d7213 */ /* 0x000fe20000000000 */
[----:B------:R-:W-:Y:S02]  /*15c0*/  IMAD.MOV R54, RZ, RZ, -R5 ;  /* 0x000000ffff367224 */ /* 0x000fe400078e0a05 */
[----:B------:R-:W-:-:S04]  /*15d0*/  IMAD.HI.U32 R5, R132, R51, RZ ;  /* 0x0000003384057227 */ /* 0x000fc800078e00ff */
[----:B------:R-:W-:Y:S02]  /*15e0*/  IMAD.MOV R7, RZ, RZ, -R7 ;  /* 0x000000ffff077224 */ /* 0x000fe400078e0a07 */
[----:B------:R-:W-:-:S04]  /*15f0*/  IMAD.HI.U32 R8, R132, R13, RZ ;  /* 0x0000000d84087227 */ /* 0x000fc800078e00ff */
[----:B------:R-:W-:Y:S02]  /*1600*/  IMAD.MOV R5, RZ, RZ, -R5 ;  /* 0x000000ffff057224 */ /* 0x000fe400078e0a05 */
[----:B------:R-:W-:Y:S02]  /*1610*/  IMAD R83, R128, R7, R83 ;  /* 0x0000000780537224 */ /* 0x000fe400078e0253 */
[----:B------:R-:W-:-:S04]  /*1620*/  IMAD.HI.U32 R7, R132, R15, RZ ;  /* 0x0000000f84077227 */ /* 0x000fc800078e00ff */
[----:B------:R-:W-:Y:S02]  /*1630*/  IMAD.MOV R8, RZ, RZ, -R8 ;  /* 0x000000ffff087224 */ /* 0x000fe400078e0a08 */
[----:B------:R-:W-:Y:S02]  /*1640*/  IMAD R51, R128, R5, R51 ;  /* 0x0000000580337224 */ /* 0x000fe400078e0233 */
[----:B------:R-:W-:-:S04]  /*1650*/  IMAD.HI.U32 R5, R132, R49, RZ ;  /* 0x0000003184057227 */ /* 0x000fc800078e00ff */
[----:B------:R-:W-:Y:S02]  /*1660*/  IMAD.MOV R7, RZ, RZ, -R7 ;  /* 0x000000ffff077224 */ /* 0x000fe400078e0a07 */
[C---:B------:R-:W-:Y:S01]  /*1670*/  IMAD R46, R128.reuse, R8, R13 ;  /* 0x00000008802e7224 */ /* 0x040fe200078e020d */
[----:B------:R-:W-:Y:S01]  /*1680*/  IABS R13, R31 ;  /* 0x0000001f000d7213 */ /* 0x000fe20000000000 */
[----:B------:R-:W-:Y:S02]  /*1690*/  IMAD.MOV R8, RZ, RZ, -R5 ;  /* 0x000000ffff087224 */ /* 0x000fe400078e0a05 */
[----:B------:R-:W-:Y:S02]  /*16a0*/  IMAD R76, R128, R7, R15 ;  /* 0x00000007804c7224 */ /* 0x000fe400078e020f */
[----:B------:R-:W-:-:S04]  /*16b0*/  IMAD.HI.U32 R7, R132, R11, RZ ;  /* 0x0000000b84077227 */ /* 0x000fc800078e00ff */
[----:B------:R-:W-:Y:S02]  /*16c0*/  IMAD R49, R128, R8, R49 ;  /* 0x0000000880317224 */ /* 0x000fe400078e0231 */
[----:B------:R-:W-:-:S04]  /*16d0*/  IMAD.HI.U32 R8, R132, R33, RZ ;  /* 0x0000002184087227 */ /* 0x000fc800078e00ff */
[----:B------:R-:W-:Y:S02]  /*16e0*/  IMAD.MOV R7, RZ, RZ, -R7 ;  /* 0x000000ffff077224 */ /* 0x000fe400078e0a07 */
[----:B------:R-:W-:-:S04]  /*16f0*/  IMAD.HI.U32 R6, R132, R63, RZ ;  /* 0x0000003f84067227 */ /* 0x000fc800078e00ff */
[----:B------:R-:W-:Y:S02]  /*1700*/  IMAD.MOV R8, RZ, RZ, -R8 ;  /* 0x000000ffff087224 */ /* 0x000fe400078e0a08 */
[----:B------:R-:W-:Y:S02]  /*1710*/  IMAD.IADD R12, R188, 0x1, R4 ;  /* 0x00000001bc0c7824 */ /* 0x000fe400078e0204 */
[C---:B------:R-:W-:Y:S01]  /*1720*/  IMAD R60, R128.reuse, R7, R11 ;  /* 0x00000007803c7224 */ /* 0x040fe200078e020b */
[----:B------:R-:W-:Y:S01]  /*1730*/  IABS R11, R57 ;  /* 0x00000039000b7213 */ /* 0x000fe20000000000 */
[----:B------:R-:W-:Y:S01]  /*1740*/  IMAD.MOV R6, RZ, RZ, -R6 ;  /* 0x000000ffff067224 */ /* 0x000fe200078e0a06 */
[----:B------:R2:W-:Y:S01]  /*1750*/  STL [R1+0x124], R12 ;  /* 0x0001240c01007387 */ /* 0x0005e20000100800 */
[C---:B------:R-:W-:Y:S01]  /*1760*/  IMAD R33, R128.reuse, R8, R33 ;  /* 0x0000000880217224 */ /* 0x040fe200078e0221 */
[----:B------:R-:W-:Y:S01]  /*1770*/  IABS R8, R12 ;  /* 0x0000000c00087213 */ /* 0x000fe20000000000 */
[----:B------:R-:W-:Y:S01]  /*1780*/  IMAD R63, R128, R6, R63 ;  /* 0x00000006803f7224 */ /* 0x000fe200078e023f */
[----:B------:R-:W-:Y:S01]  /*1790*/  ISETP.GE.AND P5, PT, R12, RZ, PT ;  /* 0x000000ff0c00720c */ /* 0x000fe20003fa6270 */
[----:B------:R-:W-:-:S04]  /*17a0*/  IMAD.HI.U32 R6, R132, R11, RZ ;  /* 0x0000000b84067227 */ /* 0x000fc800078e00ff */
[----:B------:R-:W-:-:S04]  /*17b0*/  IMAD.HI.U32 R3, R3, R8, RZ ;  /* 0x0000000803037227 */ /* 0x000fc800078e00ff */
[C---:B------:R-:W-:Y:S01]  /*17c0*/  IMAD R54, R128.reuse, R54, R9 ;  /* 0x0000003680367224 */ /* 0x040fe200078e0209 */
[----:B------:R-:W-:Y:S01]  /*17d0*/  IABS R9, R48 ;  /* 0x0000003000097213 */ /* 0x000fe20000000000 */
[----:B------:R-:W-:Y:S02]  /*17e0*/  IMAD.MOV R6, RZ, RZ, -R6 ;  /* 0x000000ffff067224 */ /* 0x000fe400078e0a06 */
[----:B------:R-:W-:Y:S02]  /*17f0*/  IMAD.MOV R3, RZ, RZ, -R3 ;  /* 0x000000ffff037224 */ /* 0x000fe400078e0a03 */
[----:B------:R-:W-:Y:S01]  /*1800*/  IMAD R56, R128, R6, R11 ;  /* 0x0000000680387224 */ /* 0x000fe200078e020b */
[----:B------:R-:W-:Y:S01]  /*1810*/  IABS R11, R39 ;  /* 0x00000027000b7213 */ /* 0x000fe20000000000 */
[----:B------:R-:W-:-:S04]  /*1820*/  IMAD.HI.U32 R6, R132, R9, RZ ;  /* 0x0000000984067227 */ /* 0x000fc800078e00ff */
[----:B------:R-:W-:Y:S02]  /*1830*/  IMAD R3, R2, R3, R8 ;  /* 0x0000000302037224 */ /* 0x000fe400078e0208 */
[----:B------:R-:W-:Y:S02]  /*1840*/  IMAD.MOV R6, RZ, RZ, -R6 ;  /* 0x000000ffff067224 */ /* 0x000fe400078e0a06 */
[----:B------:R-:W-:Y:S01]  /*1850*/  IMAD.HI.U32 R5, R132, R41, RZ ;  /* 0x0000002984057227 */ /* 0x000fe200078e00ff */
[----:B------:R-:W-:-:S03]  /*1860*/  ISETP.GT.U32.AND P0, PT, R2, R3, PT ;  /* 0x000000030200720c */ /* 0x000fc60003f04070 */
[C---:B------:R-:W-:Y:S01]  /*1870*/  IMAD R40, R128.reuse, R6, R9 ;  /* 0x0000000680287224 */ /* 0x040fe200078e0209 */
[----:B------:R-:W-:Y:S01]  /*1880*/  IABS R9, R44 ;  /* 0x0000002c00097213 */ /* 0x000fe20000000000 */
[----:B------:R-:W-:Y:S02]  /*1890*/  IMAD.MOV R5, RZ, RZ, -R5 ;  /* 0x000000ffff057224 */ /* 0x000fe400078e0a05 */
[----:B------:R-:W-:Y:S02]  /*18a0*/  VIADD R50, R131, 0x4e ;  /* 0x0000004e83327836 */ /* 0x000fe40000000000 */
[----:B------:R-:W-:Y:S02]  /*18b0*/  IMAD R41, R128, R5, R41 ;  /* 0x0000000580297224 */ /* 0x000fe400078e0229 */
[----:B------:R-:W-:Y:S01]  /*18c0*/  IMAD.HI.U32 R5, R132, R9, RZ ;  /* 0x0000000984057227 */ /* 0x000fe200078e00ff */
[----:B------:R-:W-:-:S03]  /*18d0*/  IABS R43, R50 ;  /* 0x00000032002b7213 */ /* 0x000fc60000000000 */
[----:B------:R-:W-:-:S04]  /*18e0*/  IMAD.HI.U32 R7, R132, R47, RZ ;  /* 0x0000002f84077227 */ /* 0x000fc800078e00ff */
[----:B------:R-:W-:Y:S02]  /*18f0*/  IMAD.MOV R5, RZ, RZ, -R5 ;  /* 0x000000ffff057224 */ /* 0x000fe400078e0a05 */
[----:B------:R-:W-:-:S04]  /*1900*/  IMAD.HI.U32 R4, R132, R35, RZ ;  /* 0x0000002384047227 */ /* 0x000fc800078e00ff */
[----:B------:R-:W-:Y:S02]  /*1910*/  @!P0 IMAD.IADD R3, R3, 0x1, -R2 ;  /* 0x0000000103038824 */ /* 0x000fe400078e0a02 */
[----:B------:R-:W-:Y:S02]  /*1920*/  IMAD.MOV R7, RZ, RZ, -R7 ;  /* 0x000000ffff077224 */ /* 0x000fe400078e0a07 */
[----:B------:R-:W-:Y:S01]  /*1930*/  IMAD R36, R128, R5, R9 ;  /* 0x0000000580247224 */ /* 0x000fe200078e0209 */
[----:B------:R-:W-:Y:S01]  /*1940*/  IABS R9, R37 ;  /* 0x0000002500097213 */ /* 0x000fe20000000000 */
[----:B------:R-:W-:Y:S01]  /*1950*/  IMAD.MOV R4, RZ, RZ, -R4 ;  /* 0x000000ffff047224 */ /* 0x000fe200078e0a04 */
[----:B------:R-:W-:Y:S01]  /*1960*/  ISETP.GT.U32.AND P0, PT, R2, R3, PT ;  /* 0x000000030200720c */ /* 0x000fe20003f04070 */
[----:B------:R-:W-:-:S04]  /*1970*/  IMAD.HI.U32 R6, R132, R11, RZ ;  /* 0x0000000b84067227 */ /* 0x000fc800078e00ff */
[----:B------:R-:W-:Y:S02]  /*1980*/  IMAD R47, R128, R7, R47 ;  /* 0x00000007802f7224 */ /* 0x000fe400078e022f */
[----:B------:R-:W-:-:S04]  /*1990*/  IMAD.HI.U32 R7, R132, R43, RZ ;  /* 0x0000002b84077227 */ /* 0x000fc800078e00ff */
[----:B------:R-:W-:Y:S02]  /*19a0*/  IMAD R35, R128, R4, R35 ;  /* 0x0000000480237224 */ /* 0x000fe400078e0223 */
[----:B------:R-:W-:Y:S02]  /*19b0*/  IMAD.MOV R6, RZ, RZ, -R6 ;  /* 0x000000ffff067224 */ /* 0x000fe400078e0a06 */
[----:B------:R-:W-:Y:S02]  /*19c0*/  VIADD R161, R131, 0x5e ;  /* 0x0000005e83a17836 */ /* 0x000fe40000000000 */
[----:B------:R-:W-:-:S04]  /*19d0*/  IMAD.HI.U32 R4, R132, R9, RZ ;  /* 0x0000000984047227 */ /* 0x000fc800078e00ff */
[----:B------:R-:W-:-:S04]  /*19e0*/  IMAD.HI.U32 R5, R132, R25, RZ ;  /* 0x0000001984057227 */ /* 0x000fc800078e00ff */
[----:B------:R-:W-:Y:S02]  /*19f0*/  IMAD.MOV R7, RZ, RZ, -R7 ;  /* 0x000000ffff077224 */ /* 0x000fe400078e0a07 */
[C---:B------:R-:W-:Y:S01]  /*1a00*/  IMAD R28, R128.reuse, R6, R11 ;  /* 0x00000006801c7224 */ /* 0x040fe200078e020b */
[----:B------:R-:W-:Y:S01]  /*1a10*/  IABS R11, R161 ;  /* 0x000000a1000b7213 */ /* 0x000fe20000000000 */
[----:B------:R-:W-:Y:S02]  /*1a20*/  IMAD.MOV R4, RZ, RZ, -R4 ;  /* 0x000000ffff047224 */ /* 0x000fe400078e0a04 */
[----:B------:R-:W-:Y:S02]  /*1a30*/  IMAD.MOV R5, RZ, RZ, -R5 ;  /* 0x000000ffff057224 */ /* 0x000fe400078e0a05 */
[----:B------:R-:W-:Y:S02]  /*1a40*/  IMAD R43, R128, R7, R43 ;  /* 0x00000007802b7224 */ /* 0x000fe400078e022b */
[----:B------:R-:W-:-:S04]  /*1a50*/  IMAD.HI.U32 R7, R132, R29, RZ ;  /* 0x0000001d84077227 */ /* 0x000fc800078e00ff */
[C---:B------:R-:W-:Y:S02]  /*1a60*/  IMAD R32, R128.reuse, R4, R9 ;  /* 0x0000000480207224 */ /* 0x040fe400078e0209 */
[----:B------:R-:W-:Y:S01]  /*1a70*/  IMAD R25, R128, R5, R25 ;  /* 0x0000000580197224 */ /* 0x000fe200078e0219 */
[----:B------:R-:W-:Y:S01]  /*1a80*/  IABS R5, R162 ;  /* 0x000000a200057213 */ /* 0x000fe20000000000 */
[----:B0-----:R-:W-:Y:S02]  /*1a90*/  VIADD R4, R185, 0xffffffff ;  /* 0xffffffffb9047836 */ /* 0x001fe40000000000 */
[----:B------:R-:W-:Y:S02]  /*1aa0*/  @!P0 IMAD.IADD R3, R3, 0x1, -R2 ;  /* 0x0000000103038824 */ /* 0x000fe400078e0a02 */
[----:B------:R-:W-:Y:S01]  /*1ab0*/  IMAD.HI.U32 R6, R132, R11, RZ ;  /* 0x0000000b84067227 */ /* 0x000fe200078e00ff */
[----:B------:R-:W-:-:S03]  /*1ac0*/  ISETP.GE.U32.AND P1, PT, R4, 0x7fffffc0, PT ;  /* 0x7fffffc00400780c */ /* 0x000fc60003f26070 */
[----:B------:R-:W-:Y:S02]  /*1ad0*/  VIADD R2, R185, 0xfffffffe ;  /* 0xfffffffeb9027836 */ /* 0x000fe40000000000 */
[----:B------:R-:W-:Y:S02]  /*1ae0*/  IMAD.MOV R7, RZ, RZ, -R7 ;  /* 0x000000ffff077224 */ /* 0x000fe400078e0a07 */
[----:B------:R-:W-:Y:S01]  /*1af0*/  IMAD.MOV R6, RZ, RZ, -R6 ;  /* 0x000000ffff067224 */ /* 0x000fe200078e0a06 */
[----:B------:R-:W-:Y:S01]  /*1b00*/  ISETP.GE.U32.AND P0, PT, R2, 0x7fffffbf, PT ;  /* 0x7fffffbf0200780c */ /* 0x000fe20003f06070 */
[----:B------:R-:W-:Y:S02]  /*1b10*/  IMAD R29, R128, R7, R29 ;  /* 0x00000007801d7224 */ /* 0x000fe400078e021d */
[----:B------:R-:W-:-:S04]  /*1b20*/  IMAD.HI.U32 R4, R132, R5, RZ ;  /* 0x0000000584047227 */ /* 0x000fc800078e00ff */
[----:B------:R-:W-:-:S04]  /*1b30*/  IMAD.HI.U32 R7, R132, R27, RZ ;  /* 0x0000001b84077227 */ /* 0x000fc800078e00ff */
[----:B------:R-:W-:-:S04]  /*1b40*/  IMAD.HI.U32 R8, R132, R13, RZ ;  /* 0x0000000d84087227 */ /* 0x000fc800078e00ff */
[----:B------:R-:W-:-:S04]  /*1b50*/  IMAD.HI.U32 R2, R132, R23, RZ ;  /* 0x0000001784027227 */ /* 0x000fc800078e00ff */
[----:B------:R-:W-:Y:S02]  /*1b60*/  IMAD R26, R128, R6, R11 ;  /* 0x00000006801a7224 */ /* 0x000fe400078e020b */
[----:B------:R-:W-:Y:S02]  /*1b70*/  VIADD R6, R185, 0xfffffffd ;  /* 0xfffffffdb9067836 */ /* 0x000fe40000000000 */
[----:B------:R-:W-:Y:S02]  /*1b80*/  IMAD.MOV R4, RZ, RZ, -R4 ;  /* 0x000000ffff047224 */ /* 0x000fe400078e0a04 */
[----:B------:R-:W-:Y:S01]  /*1b90*/  IMAD.MOV R7, RZ, RZ, -R7 ;  /* 0x000000ffff077224 */ /* 0x000fe200078e0a07 */
[----:B------:R-:W-:Y:S01]  /*1ba0*/  ISETP.GE.U32.AND P4, PT, R6, 0x7fffffbe, PT ;  /* 0x7fffffbe0600780c */ /* 0x000fe20003f86070 */
[----:B------:R-:W-:Y:S02]  /*1bb0*/  IMAD.MOV R8, RZ, RZ, -R8 ;  /* 0x000000ffff087224 */ /* 0x000fe400078e0a08 */
[----:B------:R-:W-:-:S02]  /*1bc0*/  IMAD.MOV R2, RZ, RZ, -R2 ;  /* 0x000000ffff027224 */ /* 0x000fc400078e0a02 */
[----:B------:R-:W-:Y:S01]  /*1bd0*/  @!P5 IMAD.MOV R3, RZ, RZ, -R3 ;  /* 0x000000ffff03d224 */ /* 0x000fe200078e0a03 */
[----:B------:R-:W-:Y:S01]  /*1be0*/  @!P2 LOP3.LUT R3, RZ, R18, RZ, 0x33, !PT ;  /* 0x00000012ff03a212 */ /* 0x000fe200078e33ff */
[C---:B------:R-:W-:Y:S02]  /*1bf0*/  IMAD R24, R128.reuse, R4, R5 ;  /* 0x0000000480187224 */ /* 0x040fe400078e0205 */
[C---:B------:R-:W-:Y:S02]  /*1c00*/  IMAD R27, R128.reuse, R7, R27 ;  /* 0x00000007801b7224 */ /* 0x040fe400078e021b */
[C---:B------:R-:W-:Y:S02]  /*1c10*/  IMAD R22, R128.reuse, R8, R13 ;  /* 0x0000000880167224 */ /* 0x040fe400078e020d */
[----:B------:R-:W-:Y:S02]  /*1c20*/  IMAD R23, R128, R2, R23 ;  /* 0x0000000280177224 */ /* 0x000fe400078e0217 */
[----:B------:R-:W-:Y:S01]  /*1c30*/  VIADD R4, R185, 0xfffffffc ;  /* 0xfffffffcb9047836 */ /* 0x000fe20000000000 */
[----:B-12-4-:R-:W-:Y:S06]  /*1c40*/  BRA.U UP0, `(.L_x_5) ;  /* 0x0000000100187547 */ /* 0x016fec000b800000 */
[----:B------:R-:W-:Y:S01]  /*1c50*/  ELECT P2, URZ, PT ;  /* 0x0000000000ff782f */ /* 0x000fe20003840000 */
[----:B------:R-:W-:Y:S01]  /*1c60*/  IMAD.MOV.U32 R2, RZ, RZ, 0x1 ;  /* 0x00000001ff027424 */ /* 0x000fe200078e00ff */
[----:B------:R-:W-:Y:S01]  /*1c70*/  UMOV UR6, 0x40 ;  /* 0x0000004000067882 */ /* 0x000fe20000000000 */
[----:B------:R-:W-:Y:S01]  /*1c80*/  UVIRTCOUNT.DEALLOC.SMPOOL 0x80 ;  /* 0x000000800000784c */ /* 0x000fe20000000000 */
[----:B------:R-:W-:-:S09]  /*1c90*/  ULEA UR6, UR5, UR6, 0x18 ;  /* 0x0000000605067291 */ /* 0x000fd2000f8ec0ff */
[----:B------:R0:W-:Y:S03]  /*1ca0*/  @P2 STS.U8 [UR6], R2 ;  /* 0x00000002ff002988 */ /* 0x0001e60008000006 */
.L_x_5:
[----:B------:R-:W-:Y:S01]  /*1cb0*/  UIADD3 UR14, UPT, UPT, UR12, UR4, URZ ;  /* 0x000000040c0e7290 */ /* 0x000fe2000fffe0ff */
[----:B------:R-:W-:Y:S01]  /*1cc0*/  IMAD R183, R3, UR9, RZ ;  /* 0x0000000903b77c24 */ /* 0x000fe2000f8e02ff */
[----:B------:R-:W-:Y:S01]  /*1cd0*/  VOTEU.ALL UP1, P3 ;  /* 0x0000000000ff7886 */ /* 0x000fe20001820000 */
[----:B------:R-:W-:Y:S01]  /*1ce0*/  UIADD3 UR10, UPT, UPT, UR13, 0x8000, URZ ;  /* 0x000080000d0a7890 */ /* 0x000fe2000fffe0ff */
[----:B0-----:R-:W-:Y:S01]  /*1cf0*/  VIADD R2, R185, 0xfffffffb ;  /* 0xfffffffbb9027836 */ /* 0x001fe20000000000 */
[----:B------:R-:W-:Y:S01]  /*1d00*/  VOTEU.ALL UP2, P3 ;  /* 0x0000000000ff7886 */ /* 0x000fe20001840000 */
[----:B------:R-:W-:Y:S02]  /*1d10*/  SHF.R.S32.HI R184, RZ, 0x1f, R183 ;  /* 0x0000001fffb87819 */ /* 0x000fe400000114b7 */
[----:B------:R-:W-:Y:S01]  /*1d20*/  ISETP.GE.U32.AND P2, PT, R4, 0x7fffffbd, PT ;  /* 0x7fffffbd0400780c */ /* 0x000fe20003f46070 */
[----:B------:R-:W-:Y:S01]  /*1d30*/  STTM.x128 tmem[UR14], RZ ;  /* 0x000000ff000079ed */ /* 0x000fe200083c000e */
[----:B------:R-:W0:Y:S01]  /*1d40*/  FENCE.VIEW.ASYNC.T ;  /* 0x00000000000073c6 */ /* 0x000e220000000200 */
[----:B------:R-:W-:-:S04]  /*1d50*/  @!UP1 UIADD3 UR4, UPT, UPT, -UR7, 0x100000, URZ ;  /* 0x0010000007049890 */ /* 0x000fc8000fffe1ff */
[----:B------:R-:W-:Y:S02]  /*1d60*/  @!UP1 USHF.L.U32 UR5, UR4, 0xb, URZ ;  /* 0x0000000b04059899 */ /* 0x000fe400080006ff */
[----:B------:R-:W-:Y:S01]  /*1d70*/  @!UP1 USHF.L.U32 UR4, UR4, 0x1, URZ ;  /* 0x0000000104049899 */ /* 0x000fe200080006ff */
[----:B0-----:R-:W-:Y:S01]  /*1d80*/  BAR.SYNC.DEFER_BLOCKING 0x0 ;  /* 0x0000000000007b1d */ /* 0x001fe20000010000 */
[----:B------:R-:W-:Y:S02]  /*1d90*/  IADD3 R20, P6, PT, R183, UR20, RZ ;  /* 0x00000014b7147c10 */ /* 0x000fe4000ffde0ff */
[----:B------:R-:W-:Y:S02]  /*1da0*/  SHF.R.S32.HI R7, RZ, 0x1f, R122 ;  /* 0x0000001fff077819 */ /* 0x000fe4000001147a */
[----:B------:R-:W-:Y:S01]  /*1db0*/  IADD3.X R21, PT, PT, R184, UR21, RZ, P6, !PT ;  /* 0x00000015b8157c10 */ /* 0x000fe2000b7fe4ff */
[----:B------:R-:W-:Y:S01]  /*1dc0*/  IMAD.SHL.U32 R6, R122, 0x2, RZ ;  /* 0x000000027a067824 */ /* 0x000fe200078e00ff */
[----:B------:R-:W-:Y:S01]  /*1dd0*/  IADD3 R4, P6, PT, R20, R122, RZ ;  /* 0x0000007a14047210 */ /* 0x000fe20007fde0ff */
[----:B------:R-:W-:Y:S01]  /*1de0*/  STL [R1+0x120], R7 ;  /* 0x0001200701007387 */ /* 0x000fe20000100800 */
[----:B------:R-:W-:-:S02]  /*1df0*/  PRMT R175, RZ, 0x7610, R175 ;  /* 0x00007610ffaf7816 */ /* 0x000fc400000000af */
[----:B------:R-:W-:Y:S02]  /*1e00*/  PRMT R176, RZ, 0x7610, R176 ;  /* 0x00007610ffb07816 */ /* 0x000fe400000000b0 */
[----:B------:R-:W-:Y:S02]  /*1e10*/  PRMT R177, RZ, 0x7610, R177 ;  /* 0x00007610ffb17816 */ /* 0x000fe400000000b1 */
[----:B------:R-:W-:Y:S02]  /*1e20*/  PRMT R178, RZ, 0x7610, R178 ;  /* 0x00007610ffb27816 */ /* 0x000fe400000000b2 */
[----:B------:R-:W-:Y:S02]  /*1e30*/  PRMT R179, RZ, 0x7610, R179 ;  /* 0x00007610ffb37816 */ /* 0x000fe400000000b3 */
[----:B------:R-:W-:Y:S01]  /*1e40*/  PRMT R181, RZ, 0x7610, R181 ;  /* 0x00007610ffb57816 */ /* 0x000fe200000000b5 */
[C---:B------:R-:W-:Y:S01]  /*1e50*/  VIADD R9, R185.reuse, 0xffffffca ;  /* 0xffffffcab9097836 */ /* 0x040fe20000000000 */
[----:B------:R-:W-:Y:S01]  /*1e60*/  ISETP.GE.U32.AND P5, PT, R2, 0x7fffffbc, PT ;  /* 0x7fffffbc0200780c */ /* 0x000fe20003fa6070 */
[----:B------:R-:W-:-:S02]  /*1e70*/  VIADD R12, R185, 0xffffffc5 ;  /* 0xffffffc5b90c7836 */ /* 0x000fc40000000000 */
[C---:B------:R-:W-:Y:S01]  /*1e80*/  VIADD R13, R185.reuse, 0xffffffc6 ;  /* 0xffffffc6b90d7836 */ /* 0x040fe20000000000 */
[----:B------:R-:W0:Y:S02]  /*1e90*/  FENCE.VIEW.ASYNC.S ;  /* 0x00000000000073c6 */ /* 0x000e240000000000 */
[----:B0-----:R0:W1:Y:S02]  /*1ea0*/  @!UP2 SYNCS.EXCH.64 URZ, [UR10], UR4 ;  /* 0x000000040affa5b2 */ /* 0x0010640008000100 */
[----:B-1----:R-:W-:Y:S01]  /*1eb0*/  BAR.SYNC.DEFER_BLOCKING 0x0 ;  /* 0x0000000000007b1d */ /* 0x002fe20000010000 */
[----:B------:R-:W-:Y:S02]  /*1ec0*/  VIADD R2, R185, 0xfffffffa ;  /* 0xfffffffab9027836 */ /* 0x000fe40000000000 */
[----:B------:R-:W-:Y:S01]  /*1ed0*/  IMAD.X R5, R7, 0x1, R21, P6 ;  /* 0x0000000107057824 */ /* 0x000fe200030e0615 */
[----:B------:R-:W-:Y:S01]  /*1ee0*/  SHF.R.S32.HI R3, RZ, 0x1f, R6 ;  /* 0x0000001fff037819 */ /* 0x000fe20000011406 */
[----:B------:R-:W-:-:S02]  /*1ef0*/  VIADD R17, R185, 0xffffffc2 ;  /* 0xffffffc2b9117836 */ /* 0x000fc40000000000 */
[C---:B------:R-:W-:Y:S01]  /*1f00*/  VIADD R16, R185.reuse, 0xffffffc3 ;  /* 0xffffffc3b9107836 */ /* 0x040fe20000000000 */
[----:B------:R1:W-:Y:S01]  /*1f10*/  STL [R1+0x11c], R6 ;  /* 0x00011c0601007387 */ /* 0x0003e20000100800 */
[C---:B------:R-:W-:Y:S02]  /*1f20*/  VIADD R72, R185.reuse, 0xffffffdd ;  /* 0xffffffddb9487836 */ /* 0x040fe40000000000 */
[C---:B------:R-:W-:Y:S01]  /*1f30*/  VIADD R87, R185.reuse, 0xffffffde ;  /* 0xffffffdeb9577836 */ /* 0x040fe20000000000 */
[----:B------:R2:W-:Y:S01]  /*1f40*/  STL [R1+0x220], R3 ;  /* 0x0002200301007387 */ /* 0x0005e20000100800 */
[C---:B------:R-:W-:Y:S02]  /*1f50*/  VIADD R117, R185.reuse, 0xffffffd9 ;  /* 0xffffffd9b9757836 */ /* 0x040fe40000000000 */
[C---:B------:R-:W-:Y:S02]  /*1f60*/  VIADD R134, R185.reuse, 0xffffffda ;  /* 0xffffffdab9867836 */ /* 0x040fe40000000000 */
[C---:B------:R-:W-:Y:S01]  /*1f70*/  VIADD R135, R185.reuse, 0xffffffd4 ;  /* 0xffffffd4b9877836 */ /* 0x040fe20000000000 */
[----:B-1----:R-:W-:Y:S01]  /*1f80*/  IADD3 R6, P6, PT, R6, R20, RZ ;  /* 0x0000001406067210 */ /* 0x002fe20007fde0ff */
[----:B------:R-:W-:-:S02]  /*1f90*/  VIADD R138, R185, 0xffffffd6 ;  /* 0xffffffd6b98a7836 */ /* 0x000fc40000000000 */
[C---:B------:R-:W-:Y:S02]  /*1fa0*/  VIADD R139, R185.reuse, 0xffffffd0 ;  /* 0xffffffd0b98b7836 */ /* 0x040fe40000000000 */
[C---:B------:R-:W-:Y:S01]  /*1fb0*/  VIADD R142, R185.reuse, 0xffffffd2 ;  /* 0xffffffd2b98e7836 */ /* 0x040fe20000000000 */
[----:B------:R-:W3:Y:S01]  /*1fc0*/  @!P1 LDG.E.U8 R175, desc[UR26][R20.64] ;  /* 0x0000001a14af9981 */ /* 0x000ee2000c1e1100 */
[----:B------:R-:W-:Y:S01]  /*1fd0*/  ISETP.GE.U32.AND P1, PT, R2, 0x7fffffbb, PT ;  /* 0x7fffffbb0200780c */ /* 0x000fe20003f26070 */
[C---:B------:R-:W-:Y:S02]  /*1fe0*/  VIADD R2, R185.reuse, 0xfffffff9 ;  /* 0xfffffff9b9027836 */ /* 0x040fe40000000000 */
[----:B------:R-:W-:Y:S01]  /*1ff0*/  VIADD R148, R185, 0xffffffd3 ;  /* 0xffffffd3b9947836 */ /* 0x000fe20000000000 */
[----:B------:R1:W4:Y:S01]  /*2000*/  @!P0 LDG.E.U8 R176, desc[UR26][R4.64] ;  /* 0x0000001a04b08981 */ /* 0x000322000c1e1100 */
[----:B------:R-:W-:Y:S01]  /*2010*/  IMAD.X R7, R3, 0x1, R21, P6 ;  /* 0x0000000103077824 */ /* 0x000fe200030e0615 */
[----:B------:R-:W-:Y:S01]  /*2020*/  ISETP.GE.U32.AND P0, PT, R2, 0x7fffffba, PT ;  /* 0x7fffffba0200780c */ /* 0x000fe20003f06070 */
[----:B--2---:R-:W-:Y:S01]  /*2030*/  VIADD R3, R185, 0xfffffff8 ;  /* 0xfffffff8b9037836 */ /* 0x004fe20000000000 */
[----:B------:R-:W-:Y:S01]  /*2040*/  PRMT R182, RZ, 0x7610, R182 ;  /* 0x00007610ffb67816 */ /* 0x000fe200000000b6 */
[----:B------:R-:W-:Y:S01]  /*2050*/  IMAD R189, R122, 0x7, RZ ;  /* 0x000000077abd7824 */ /* 0x000fe200078e02ff */
[----:B------:R2:W5:Y:S01]  /*2060*/  @!P4 LDG.E.U8 R177, desc[UR26][R6.64] ;  /* 0x0000001a06b1c981 */ /* 0x000562000c1e1100 */
[----:B------:R-:W-:-:S02]  /*2070*/  PRMT R180, RZ, 0x7610, R180 ;  /* 0x00007610ffb47816 */ /* 0x000fc400000000b4 */
[----:B------:R-:W-:Y:S01]  /*2080*/  PRMT R174, RZ, 0x7610, R174 ;  /* 0x00007610ffae7816 */ /* 0x000fe200000000ae */
[----:B-1----:R-:W-:Y:S01]  /*2090*/  IMAD R4, R122, 0x3, RZ ;  /* 0x000000037a047824 */ /* 0x002fe200078e02ff */
[----:B------:R-:W-:Y:S02]  /*20a0*/  ISETP.GE.U32.AND P4, PT, R3, 0x7fffffb9, PT ;  /* 0x7fffffb90300780c */ /* 0x000fe40003f86070 */
[----:B------:R-:W-:Y:S02]  /*20b0*/  PRMT R173, RZ, 0x7610, R173 ;  /* 0x00007610ffad7816 */ /* 0x000fe400000000ad */
[----:B------:R-:W-:Y:S01]  /*20c0*/  PRMT R172, RZ, 0x7610, R172 ;  /* 0x00007610ffac7816 */ /* 0x000fe200000000ac */
[----:B------:R1:W-:Y:S01]  /*20d0*/  STL [R1+0x118], R4 ;  /* 0x0001180401007387 */ /* 0x0003e20000100800 */
[----:B------:R-:W-:Y:S02]  /*20e0*/  SHF.R.S32.HI R5, RZ, 0x1f, R4 ;  /* 0x0000001fff057819 */ /* 0x000fe40000011404 */
[----:B------:R-:W-:-:S02]  /*20f0*/  PRMT R171, RZ, 0x7610, R171 ;  /* 0x00007610ffab7816 */ /* 0x000fc400000000ab */
[----:B------:R-:W-:Y:S02]  /*2100*/  PRMT R170, RZ, 0x7610, R170 ;  /* 0x00007610ffaa7816 */ /* 0x000fe400000000aa */
[----:B------:R-:W-:Y:S02]  /*2110*/  PRMT R169, RZ, 0x7610, R169 ;  /* 0x00007610ffa97816 */ /* 0x000fe400000000a9 */
[----:B------:R-:W-:Y:S02]  /*2120*/  PRMT R167, RZ, 0x7610, R167 ;  /* 0x00007610ffa77816 */ /* 0x000fe400000000a7 */
[----:B------:R-:W-:Y:S02]  /*2130*/  PRMT R168, RZ, 0x7610, R168 ;  /* 0x00007610ffa87816 */ /* 0x000fe400000000a8 */
[----:B------:R-:W-:Y:S02]  /*2140*/  PRMT R163, RZ, 0x7610, R163 ;  /* 0x00007610ffa37816 */ /* 0x000fe400000000a3 */
[----:B------:R-:W-:-:S02]  /*2150*/  PRMT R166, RZ, 0x7610, R166 ;  /* 0x00007610ffa67816 */ /* 0x000fc400000000a6 */
[----:B------:R-:W-:Y:S02]  /*2160*/  PRMT R165, RZ, 0x7610, R165 ;  /* 0x00007610ffa57816 */ /* 0x000fe400000000a5 */
[----:B------:R-:W-:Y:S01]  /*2170*/  PRMT R160, RZ, 0x7610, R160 ;  /* 0x00007610ffa07816 */ /* 0x000fe200000000a0 */
[----:B------:R-:W-:Y:S01]  /*2180*/  IMAD R190, R122, 0x27, RZ ;  /* 0x000000277abe7824 */ /* 0x000fe200078e02ff */
[-C--:B------:R-:W-:Y:S01]  /*2190*/  IADD3 R2, P6, PT, R4, R20.reuse, RZ ;  /* 0x0000001404027210 */ /* 0x080fe20007fde0ff */
[C---:B-1----:R-:W-:Y:S01]  /*21a0*/  IMAD.SHL.U32 R4, R122.reuse, 0x4, RZ ;  /* 0x000000047a047824 */ /* 0x042fe200078e00ff */
[----:B------:R1:W-:Y:S01]  /*21b0*/  STL [R1+0x21c], R5 ;  /* 0x00021c0501007387 */ /* 0x0003e20000100800 */
[----:B------:R-:W0:Y:S02]  /*21c0*/  LDCU UR6, c[0x0][0x3b0] ;  /* 0x00007600ff0677ac */ /* 0x000e240008000800 */
[----:B------:R-:W-:Y:S01]  /*21d0*/  IMAD.X R3, R5, 0x1, R21, P6 ;  /* 0x0000000105037824 */ /* 0x000fe200030e0615 */
[----:B------:R1:W-:Y:S01]  /*21e0*/  STL [R1+0x114], R4 ;  /* 0x0001140401007387 */ /* 0x0003e20000100800 */
[----:B------:R-:W-:Y:S01]  /*21f0*/  SHF.R.S32.HI R8, RZ, 0x1f, R4 ;  /* 0x0000001fff087819 */ /* 0x000fe20000011404 */
[----:B--2---:R-:W-:Y:S01]  /*2200*/  IMAD R6, R122, 0x5, RZ ;  /* 0x000000057a067824 */ /* 0x004fe200078e02ff */
[----:B------:R-:W2:Y:S01]  /*2210*/  LDCU UR17, c[0x0][0x3b0] ;  /* 0x00007600ff1177ac */ /* 0x000ea20008000800 */
[----:B------:R0:W2:Y:S01]  /*2220*/  @!P2 LDG.E.U8 R178, desc[UR26][R2.64] ;  /* 0x0000001a02b2a981 */ /* 0x0000a2000c1e1100 */
[----:B-1----:R-:W-:Y:S01]  /*2230*/  VIADD R5, R185, 0xfffffff7 ;  /* 0xfffffff7b9057836 */ /* 0x002fe20000000000 */
[----:B------:R-:W1:Y:S01]  /*2240*/  LDCU UR29, c[0x0][0x3b0] ;  /* 0x00007600ff1d77ac */ /* 0x000e620008000800 */
[----:B------:R-:W-:Y:S01]  /*2250*/  IADD3 R4, P6, PT, R4, R20, RZ ;  /* 0x0000001404047210 */ /* 0x000fe20007fde0ff */
[----:B------:R-:W1:Y:S02]  /*2260*/  LDCU UR47, c[0x0][0x3b0] ;  /* 0x00007600ff2f77ac */ /* 0x000e640008000800 */
[----:B------:R-:W-:-:S02]  /*2270*/  ISETP.GE.U32.AND P2, PT, R5, 0x7fffffb8, PT ;  /* 0x7fffffb80500780c */ /* 0x000fc40003f46070 */
[----:B------:R-:W-:Y:S01]  /*2280*/  SHF.R.S32.HI R7, RZ, 0x1f, R6 ;  /* 0x0000001fff077819 */ /* 0x000fe20000011406 */
[--C-:B------:R-:W-:Y:S01]  /*2290*/  IMAD.X R5, R8, 0x1, R21.reuse, P6 ;  /* 0x0000000108057824 */ /* 0x100fe200030e0615 */
[----:B0-----:R-:W-:Y:S01]  /*22a0*/  IADD3 R2, P6, PT, R6, R20, RZ ;  /* 0x0000001406027210 */ /* 0x001fe20007fde0ff */
[----:B------:R0:W-:Y:S01]  /*22b0*/  STL [R1+0x110], R6 ;  /* 0x0001100601007387 */ /* 0x0001e20000100800 */
[----:B------:R-:W1:Y:S03]  /*22c0*/  LDCU UR40, c[0x0][0x3b0] ;  /* 0x00007600ff2877ac */ /* 0x000e660008000800 */
[----:B------:R-:W-:Y:S01]  /*22d0*/  STL [R1+0x218], R8 ;  /* 0x0002180801007387 */ /* 0x000fe20000100800 */
[----:B------:R-:W-:Y:S01]  /*22e0*/  IMAD.X R3, R7, 0x1, R21, P6 ;  /* 0x0000000107037824 */ /* 0x000fe200030e0615 */
[----:B------:R-:W1:Y:S02]  /*22f0*/  LDCU UR54, c[0x0][0x3b0] ;  /* 0x00007600ff3677ac */ /* 0x000e640008000800 */
[----:B------:R1:W-:Y:S01]  /*2300*/  STL [R1+0x214], R7 ;  /* 0x0002140701007387 */ /* 0x0003e20000100800 */
[----:B0-----:R-:W-:Y:S01]  /*2310*/  VIADD R6, R185, 0xffffffec ;  /* 0xffffffecb9067836 */ /* 0x001fe20000000000 */
[----:B------:R-:W0:Y:S02]  /*2320*/  LDCU UR11, c[0x0][0x3b0] ;  /* 0x00007600ff0b77ac */ /* 0x000e240008000800 */
[----:B------:R-:W2:Y:S02]  /*2330*/  @!P5 LDG.E.U8 R179, desc[UR26][R4.64] ;  /* 0x0000001a04b3d981 */ /* 0x000ea4000c1e1100 */
[----:B------:R-:W-:-:S02]  /*2340*/  ISETP.GE.U32.AND P5, PT, R6, 0x7fffffad, PT ;  /* 0x7fffffad0600780c */ /* 0x000fc40003fa6070 */
[----:B------:R0:W2:Y:S01]  /*2350*/  @!P1 LDG.E.U8 R181, desc[UR26][R2.64] ;  /* 0x0000001a02b59981 */ /* 0x0000a2000c1e1100 */
[----:B------:R-:W2:Y:S01]  /*2360*/  LDCU UR31, c[0x0][0x3b0] ;  /* 0x00007600ff1f77ac */ /* 0x000ea20008000800 */
[----:B-1----:R-:W-:Y:S02]  /*2370*/  IMAD R7, R122, 0x6, RZ ;  /* 0x000000067a077824 */ /* 0x002fe400078e02ff */
[----:B------:R-:W-:Y:S01]  /*2380*/  VIADD R6, R185, 0xffffffed ;  /* 0xffffffedb9067836 */ /* 0x000fe20000000000 */
[----:B------:R-:W1:Y:S02]  /*2390*/  LDCU UR35, c[0x0][0x3b0] ;  /* 0x00007600ff2377ac */ /* 0x000e640008000800 */
[----:B------:R0:W-:Y:S01]  /*23a0*/  STL [R1+0x10c], R7 ;  /* 0x00010c0701007387 */ /* 0x0001e20000100800 */
[----:B------:R-:W-:Y:S01]  /*23b0*/  SHF.R.S32.HI R8, RZ, 0x1f, R7 ;  /* 0x0000001fff087819 */ /* 0x000fe20000011407 */
[----:B------:R-:W1:Y:S01]  /*23c0*/  LDCU UR18, c[0x0][0x3b0] ;  /* 0x00007600ff1277ac */ /* 0x000e620008000800 */
[----:B0-----:R-:W-:Y:S01]  /*23d0*/  IADD3 R2, P6, PT, R7, R20, RZ ;  /* 0x0000001407027210 */ /* 0x001fe20007fde0ff */
[C---:B------:R-:W-:Y:S01]  /*23e0*/  VIADD R4, R185.reuse, 0xffffffe8 ;  /* 0xffffffe8b9047836 */ /* 0x040fe20000000000 */
[----:B------:R-:W-:Y:S01]  /*23f0*/  ISETP.GE.U32.AND P1, PT, R6, 0x7fffffae, PT ;  /* 0x7fffffae0600780c */ /* 0x000fe20003f26070 */
[C---:B------:R-:W-:Y:S01]  /*2400*/  VIADD R6, R185.reuse, 0xffffffef ;  /* 0xffffffefb9067836 */ /* 0x040fe20000000000 */
[----:B------:R-:W0:Y:S01]  /*2410*/  LDCU UR9, c[0x0][0x3b0] ;  /* 0x00007600ff0977ac */ /* 0x000e220008000800 */
[C---:B------:R-:W-:Y:S01]  /*2420*/  VIADD R7, R185.reuse, 0xffffffee ;  /* 0xffffffeeb9077836 */ /* 0x040fe20000000000 */
[----:B------:R-:W0:Y:S01]  /*2430*/  LDCU UR53, c[0x0][0x3b0] ;  /* 0x00007600ff3577ac */ /* 0x000e220008000800 */
[----:B------:R-:W-:Y:S01]  /*2440*/  IMAD.X R3, R8, 0x1, R21, P6 ;  /* 0x0000000108037824 */ /* 0x000fe200030e0615 */
[----:B------:R-:W-:Y:S01]  /*2450*/  SEL R143, RZ, 0x1fffe, P1 ;  /* 0x0001fffeff8f7807 */ /* 0x000fe20000800000 */
[----:B------:R-:W-:Y:S01]  /*2460*/  VIADD R5, R185, 0xffffffe9 ;  /* 0xffffffe9b9057836 */ /* 0x000fe20000000000 */
[----:B------:R-:W-:Y:S01]  /*2470*/  ISETP.GE.U32.AND P6, PT, R7, 0x7fffffaf, PT ;  /* 0x7fffffaf0700780c */ /* 0x000fe20003fc6070 */
[----:B------:R-:W0:Y:S01]  /*2480*/  LDCU UR19, c[0x0][0x3b0] ;  /* 0x00007600ff1377ac */ /* 0x000e220008000800 */
[----:B------:R-:W-:Y:S01]  /*2490*/  SEL R18, RZ, 0x1, P5 ;  /* 0x00000001ff127807 */ /* 0x000fe20002800000 */
[----:B------:R0:W-:Y:S01]  /*24a0*/  STL [R1+0x210], R8 ;  /* 0x0002100801007387 */ /* 0x0001e20000100800 */
[----:B------:R-:W-:Y:S01]  /*24b0*/  ISETP.GE.U32.AND P1, PT, R4, 0x7fffffa9, PT ;  /* 0x7fffffa90400780c */ /* 0x000fe20003f26070 */
[C---:B------:R-:W-:Y:S01]  /*24c0*/  VIADD R4, R185.reuse, 0xffffffeb ;  /* 0xffffffebb9047836 */ /* 0x040fe20000000000 */
[----:B------:R-:W-:Y:S01]  /*24d0*/  ISETP.GE.U32.AND P5, PT, R6, 0x7fffffb0, PT ;  /* 0x7fffffb00600780c */ /* 0x000fe20003fa6070 */
[----:B------:R-:W-:Y:S01]  /*24e0*/  VIADD R6, R185, 0xffffffea ;  /* 0xffffffeab9067836 */ /* 0x000fe20000000000 */
[----:B------:R-:W-:Y:S01]  /*24f0*/  SEL R146, RZ, 0x4, P6 ;  /* 0x00000004ff927807 */ /* 0x000fe20003000000 */
[----:B------:R0:W2:Y:S01]  /*2500*/  @!P0 LDG.E.U8 R182, desc[UR26][R2.64] ;  /* 0x0000001a02b68981 */ /* 0x0000a2000c1e1100 */
[----:B------:R-:W-:Y:S01]  /*2510*/  ISETP.GE.U32.AND P6, PT, R5, 0x7fffffaa, PT ;  /* 0x7fffffaa0500780c */ /* 0x000fe20003fc6070 */
[----:B------:R-:W-:Y:S01]  /*2520*/  VIADD R5, R185, 0xffffffe4 ;  /* 0xffffffe4b9057836 */ /* 0x000fe20000000000 */
[----:B------:R-:W-:Y:S01]  /*2530*/  SEL R151, RZ, 0x1, P1 ;  /* 0x00000001ff977807 */ /* 0x000fe20000800000 */
[----:B------:R-:W0:Y:S01]  /*2540*/  LDCU UR24, c[0x0][0x3b0] ;  /* 0x00007600ff1877ac */ /* 0x000e220008000800 */
[----:B------:R-:W-:-:S02]  /*2550*/  SEL R147, RZ, 0x7fff8, P5 ;  /* 0x0007fff8ff937807 */ /* 0x000fc40002800000 */
[----:B------:R-:W-:Y:S01]  /*2560*/  ISETP.GE.U32.AND P1, PT, R4, 0x7fffffac, PT ;  /* 0x7fffffac0400780c */ /* 0x000fe20003f26070 */
[----:B------:R-:W-:Y:S01]  /*2570*/  VIADD R4, R185, 0xffffffe5 ;  /* 0xffffffe5b9047836 */ /* 0x000fe20000000000 */
[----:B------:R-:W-:Y:S01]  /*2580*/  ISETP.GE.U32.AND P5, PT, R6, 0x7fffffab, PT ;  /* 0x7fffffab0600780c */ /* 0x000fe20003fa6070 */
[----:B------:R-:W0:Y:S01]  /*2590*/  LDCU UR50, c[0x0][0x3b0] ;  /* 0x00007600ff3277ac */ /* 0x000e220008000800 */
[----:B------:R-:W-:Y:S02]  /*25a0*/  SEL R152, RZ, 0x1fffe, P6 ;  /* 0x0001fffeff987807 */ /* 0x000fe40003000000 */
[----:B------:R-:W-:Y:S01]  /*25b0*/  ISETP.GE.U32.AND P6, PT, R5, 0x7fffffa5, PT ;  /* 0x7fffffa50500780c */ /* 0x000fe20003fc6070 */
[C---:B------:R-:W-:Y:S01]  /*25c0*/  VIADD R5, R185.reuse, 0xffffffe7 ;  /* 0xffffffe7b9057836 */ /* 0x040fe20000000000 */
[----:B------:R-:W-:Y:S01]  /*25d0*/  SEL R149, RZ, 0x4, P5 ;  /* 0x00000004ff957807 */ /* 0x000fe20002800000 */
[C---:B------:R-:W-:Y:S01]  /*25e0*/  VIADD R6, R185.reuse, 0xffffffe6 ;  /* 0xffffffe6b9067836 */ /* 0x040fe20000000000 */
[----:B------:R-:W-:Y:S01]  /*25f0*/  ISETP.GE.U32.AND P5, PT, R4, 0x7fffffa6, PT ;  /* 0x7fffffa60400780c */ /* 0x000fe20003fa6070 */
[----:B------:R-:W-:Y:S01]  /*2600*/  VIADD R4, R185, 0xffffffe1 ;  /* 0xffffffe1b9047836 */ /* 0x000fe20000000000 */
[----:B------:R-:W-:Y:S01]  /*2610*/  SEL R155, RZ, 0x1, P6 ;  /* 0x00000001ff9b7807 */ /* 0x000fe20003000000 */
[----:B------:R-:W0:Y:S01]  /*2620*/  LDCU UR51, c[0x0][0x3b0] ;  /* 0x00007600ff3377ac */ /* 0x000e220008000800 */
[----:B------:R-:W-:-:S02]  /*2630*/  SEL R150, RZ, 0x7fff8, P1 ;  /* 0x0007fff8ff967807 */ /* 0x000fc40000800000 */
[----:B------:R-:W-:Y:S01]  /*2640*/  ISETP.GE.U32.AND P6, PT, R5, 0x7fffffa8, PT ;  /* 0x7fffffa80500780c */ /* 0x000fe20003fc6070 */
[C---:B------:R-:W-:Y:S01]  /*2650*/  VIADD R5, R185.reuse, 0xffffffe0 ;  /* 0xffffffe0b9057836 */ /* 0x040fe20000000000 */
[----:B------:R-:W-:Y:S01]  /*2660*/  ISETP.GE.U32.AND P1, PT, R6, 0x7fffffa7, PT ;  /* 0x7fffffa70600780c */ /* 0x000fe20003f26070 */
[C---:B------:R-:W-:Y:S01]  /*2670*/  VIADD R6, R185.reuse, 0xffffffe2 ;  /* 0xffffffe2b9067836 */ /* 0x040fe20000000000 */
[----:B------:R-:W-:Y:S01]  /*2680*/  SEL R156, RZ, 0x1fffe, P5 ;  /* 0x0001fffeff9c7807 */ /* 0x000fe20002800000 */
[----:B------:R-:W0:Y:S01]  /*2690*/  LDCU UR15, c[0x0][0x3b0] ;  /* 0x00007600ff0f77ac */ /* 0x000e220008000800 */
[----:B------:R-:W-:Y:S01]  /*26a0*/  ISETP.GE.U32.AND P5, PT, R4, 0x7fffffa2, PT ;  /* 0x7fffffa20400780c */ /* 0x000fe20003fa6070 */
[----:B------:R-:W-:Y:S01]  /*26b0*/  VIADD R4, R185, 0xffffffe3 ;  /* 0xffffffe3b9047836 */ /* 0x000fe20000000000 */
[----:B------:R-:W-:Y:S01]  /*26c0*/  SEL R153, RZ, 0x4, P1 ;  /* 0x00000004ff997807 */ /* 0x000fe20000800000 */
[----:B------:R-:W0:Y:S01]  /*26d0*/  LDCU UR43, c[0x0][0x3b0] ;  /* 0x00007600ff2b77ac */ /* 0x000e220008000800 */
[----:B------:R-:W-:Y:S01]  /*26e0*/  ISETP.GE.U32.AND P1, PT, R5, 0x7fffffa1, PT ;  /* 0x7fffffa10500780c */ /* 0x000fe20003f26070 */
[----:B------:R-:W-:Y:S01]  /*26f0*/  VIADD R5, R185, 0xffffffcc ;  /* 0xffffffccb9057836 */ /* 0x000fe20000000000 */
[----:B------:R-:W-:Y:S01]  /*2700*/  SEL R154, RZ, 0x7fff8, P6 ;  /* 0x0007fff8ff9a7807 */ /* 0x000fe20003000000 */
[----:B------:R-:W0:Y:S01]  /*2710*/  LDCU UR25, c[0x0][0x3b0] ;  /* 0x00007600ff1977ac */ /* 0x000e220008000800 */
[----:B------:R-:W-:-:S02]  /*2720*/  ISETP.GE.U32.AND P6, PT, R6, 0x7fffffa3, PT ;  /* 0x7fffffa30600780c */ /* 0x000fc40003fc6070 */
[----:B------:R-:W-:Y:S01]  /*2730*/  SEL R159, RZ, 0x1fffe, P5 ;  /* 0x0001fffeff9f7807 */ /* 0x000fe20002800000 */
[----:B------:R-:W1:Y:S01]  /*2740*/  LDCU UR32, c[0x0][0x3b0] ;  /* 0x00007600ff2077ac */ /* 0x000e620008000800 */
[----:B------:R-:W-:Y:S01]  /*2750*/  ISETP.GE.U32.AND P5, PT, R4, 0x7fffffa4, PT ;  /* 0x7fffffa40400780c */ /* 0x000fe20003fa6070 */
[----:B------:R-:W-:Y:S01]  /*2760*/  VIADD R4, R185, 0xffffffcd ;  /* 0xffffffcdb9047836 */ /* 0x000fe20000000000 */
[----:B------:R-:W-:Y:S01]  /*2770*/  SEL R157, RZ, 0x4, P6 ;  /* 0x00000004ff9d7807 */ /* 0x000fe20003000000 */
[----:B------:R-:W1:Y:S01]  /*2780*/  LDCU UR44, c[0x0][0x3b0] ;  /* 0x00007600ff2c77ac */ /* 0x000e620008000800 */
[----:B------:R-:W-:Y:S01]  /*2790*/  ISETP.GE.U32.AND P6, PT, R5, 0x7fffff8d, PT ;  /* 0x7fffff8d0500780c */ /* 0x000fe20003fc6070 */
[C---:B------:R-:W-:Y:S01]  /*27a0*/  VIADD R5, R185.reuse, 0xffffffce ;  /* 0xffffffceb9057836 */ /* 0x040fe20000000000 */
        /* <DEDUP_REMOVED lines=9> */
[----:B0-----:R-:W-:Y:S01]  /*2840*/  VIADD R8, R185, 0xffffffc9 ;  /* 0xffffffc9b9087836 */ /* 0x001fe20000000000 */
[----:B------:R-:W-:Y:S01]  /*2850*/  ISETP.GE.U32.AND P5, PT, R4, 0x7fffff90, PT ;  /* 0x7fffff900400780c */ /* 0x000fe20003fa6070 */
[----:B------:R-:W0:Y:S01]  /*2860*/  LDCU UR16, c[0x0][0x3b0] ;  /* 0x00007600ff1077ac */ /* 0x000e220008000800 */
[----:B------:R-:W-:-:S02]  /*2870*/  SEL R4, RZ, 0x4, P6 ;  /* 0x00000004ff047807 */ /* 0x000fc40003000000 */
[----:B------:R-:W-:Y:S01]  /*2880*/  ISETP.GE.U32.AND P6, PT, R5, 0x7fffff89, PT ;  /* 0x7fffff890500780c */ /* 0x000fe20003fc6070 */
[----:B------:R-:W0:Y:S01]  /*2890*/  LDCU UR30, c[0x0][0x3b0] ;  /* 0x00007600ff1e77ac */ /* 0x000e220008000800 */
[----:B------:R-:W-:Y:S02]  /*28a0*/  SEL R5, RZ, 0x7fff8, P5 ;  /* 0x0007fff8ff057807 */ /* 0x000fe40002800000 */
        /* <DEDUP_REMOVED lines=10> */
[----:B------:R-:W0:Y:S01]  /*2950*/  LDCU UR33, c[0x0][0x3b0] ;  /* 0x00007600ff2177ac */ /* 0x000e220008000800 */
[----:B------:R-:W-:Y:S02]  /*2960*/  ISETP.GE.U32.AND P6, PT, R9, 0x7fffff85, PT ;  /* 0x7fffff850900780c */ /* 0x000fe40003fc6070 */
        /* <DEDUP_REMOVED lines=47> */
[----:B------:R-:W-:Y:S01]  /*2c60*/  ISETP.GE.U32.AND P6, PT, R117, 0x7fffff9c, PT ;  /* 0x7fffff9c7500780c */ /* 0x000fe20003fc6070 */
[----:B------:R-:W-:Y:S01]  /*2c70*/  VIADD R117, R185, 0xffffffd5 ;  /* 0xffffffd5b9757836 */ /* 0x000fe20000000000 */
        /* <DEDUP_REMOVED lines=24> */
[----:B------:R-:W-:Y:S02]  /*2e00*/  SEL R145, RZ, 0x1fffe, P6 ;  /* 0x0001fffeff917807 */ /* 0x000fe40003000000 */
[----:B------:R-:W-:Y:S01]  /*2e10*/  ISETP.GE.U32.AND P6, PT, R117, 0x7fffffb7, PT ;  /* 0x7fffffb77500780c */ /* 0x000fe20003fc6070 */
[----:B------:R-:W-:Y:S01]  /*2e20*/  VIADD R117, R185, 0xffffffc0 ;  /* 0xffffffc0b9757836 */ /* 0x000fe20000000000 */
[----:B------:R-:W-:Y:S02]  /*2e30*/  SEL R142, RZ, 0x4, P5 ;  /* 0x00000004ff8e7807 */ /* 0x000fe40002800000 */
[----:B------:R-:W-:Y:S01]  /*2e40*/  ISETP.GE.U32.AND P5, PT, R148, 0x7fffff94, PT ;  /* 0x7fffff949400780c */ /* 0x000fe20003fa6070 */
[----:B------:R-:W-:Y:S01]  /*2e50*/  IMAD.IADD R148, R18, 0x1, R143 ;  /* 0x0000000112947824 */ /* 0x000fe200078e028f */
[----:B------:R-:W-:Y:S02]  /*2e60*/  SEL R18, RZ, 0x1, P1 ;  /* 0x00000001ff127807 */ /* 0x000fe40000800000 */
[----:B------:R-:W-:-:S02]  /*2e70*/  SEL R143, RZ, 0x7fff8, P5 ;  /* 0x0007fff8ff8f7807 */ /* 0x000fc40002800000 */
[----:B------:R-:W-:Y:S01]  /*2e80*/  ISETP.GE.U32.AND P5, PT, R117, 0x7fffff81, PT ;  /* 0x7fffff817500780c */ /* 0x000fe20003fa6070 */
[----:B------:R-:W-:-:S03]  /*2e90*/  IMAD.IADD R159, R18, 0x1, R159 ;  /* 0x00000001129f7824 */ /* 0x000fc600078e029f */
[----:B------:R-:W-:Y:S01]  /*2ea0*/  SEL R18, RZ, 0x1, P5 ;  /* 0x00000001ff127807 */ /* 0x000fe20002800000 */
[----:B------:R-:W-:-:S04]  /*2eb0*/  IMAD.IADD R6, R6, 0x1, R7 ;  /* 0x0000000106067824 */ /* 0x000fc800078e0207 */
[----:B------:R-:W-:Y:S02]  /*2ec0*/  IMAD.IADD R18, R18, 0x1, R73 ;  /* 0x0000000112127824 */ /* 0x000fe400078e0249 */
[----:B------:R-:W-:Y:S02]  /*2ed0*/  IMAD.IADD R14, R14, 0x1, R15 ;  /* 0x000000010e0e7824 */ /* 0x000fe400078e020f */
[----:B------:R-:W-:Y:S01]  /*2ee0*/  IMAD.IADD R10, R10, 0x1, R11 ;  /* 0x000000010a0a7824 */ /* 0x000fe200078e020b */
[----:B------:R-:W-:Y:S01]  /*2ef0*/  LOP3.LUT R18, R18, 0x3, RZ, 0xc0, !PT ;  /* 0x0000000312127812 */ /* 0x000fe200078ec0ff */
[----:B------:R-:W-:Y:S01]  /*2f00*/  IMAD.IADD R144, R144, 0x1, R145 ;  /* 0x0000000190907824 */ /* 0x000fe200078e0291 */
[----:B------:R-:W-:Y:S01]  /*2f10*/  LOP3.LUT R6, R6, 0x3, RZ, 0xc0, !PT ;  /* 0x0000000306067812 */ /* 0x000fe200078ec0ff */
[----:B------:R-:W-:Y:S01]  /*2f20*/  IMAD.IADD R151, R151, 0x1, R152 ;  /* 0x0000000197977824 */ /* 0x000fe200078e0298 */
[----:B------:R-:W-:Y:S01]  /*2f30*/  LOP3.LUT R14, R14, 0x3, RZ, 0xc0, !PT ;  /* 0x000000030e0e7812 */ /* 0x000fe200078ec0ff */
[----:B------:R-:W-:Y:S01]  /*2f40*/  IMAD.IADD R140, R140, 0x1, R141 ;  /* 0x000000018c8c7824 */ /* 0x000fe200078e028d */
[----:B------:R-:W-:Y:S01]  /*2f50*/  IADD3 R16, PT, PT, R18, R17, R16 ;  /* 0x0000001112107210 */ /* 0x000fe20007ffe010 */
[----:B------:R-:W-:Y:S01]  /*2f60*/  IMAD.IADD R155, R155, 0x1, R156 ;  /* 0x000000019b9b7824 */ /* 0x000fe200078e029c */
[----:B------:R-:W-:Y:S01]  /*2f70*/  LOP3.LUT R10, R10, 0x3, RZ, 0xc0, !PT ;  /* 0x000000030a0a7812 */ /* 0x000fe200078ec0ff */
[----:B------:R-:W-:Y:S01]  /*2f80*/  IMAD.IADD R136, R136, 0x1, R137 ;  /* 0x0000000188887824 */ /* 0x000fe200078e0289 */
[----:B------:R-:W-:-:S02]  /*2f90*/  LOP3.LUT R144, R144, 0x3, RZ, 0xc0, !PT ;  /* 0x0000000390907812 */ /* 0x000fc400078ec0ff */
[----:B------:R-:W-:Y:S02]  /*2fa0*/  LOP3.LUT R151, R151, 0x3, RZ, 0xc0, !PT ;  /* 0x0000000397977812 */ /* 0x000fe400078ec0ff */
[----:B------:R-:W-:Y:S02]  /*2fb0*/  LOP3.LUT R159, R159, 0x3, RZ, 0xc0, !PT ;  /* 0x000000039f9f7812 */ /* 0x000fe400078ec0ff */
[----:B------:R-:W-:Y:S02]  /*2fc0*/  IADD3 R4, PT, PT, R6, R5, R4 ;  /* 0x0000000506047210 */ /* 0x000fe40007ffe004 */
[----:B------:R-:W-:Y:S02]  /*2fd0*/  IADD3 R12, PT, PT, R14, R13, R12 ;  /* 0x0000000d0e0c7210 */ /* 0x000fe40007ffe00c */
[----:B------:R-:W-:Y:S02]  /*2fe0*/  LOP3.LUT R5, R16, 0xf, RZ, 0xc0, !PT ;  /* 0x0000000f10057812 */ /* 0x000fe400078ec0ff */
[----:B------:R-:W-:-:S02]  /*2ff0*/  IADD3 R8, PT, PT, R10, R9, R8 ;  /* 0x000000090a087210 */ /* 0x000fc40007ffe008 */
[----:B------:R-:W-:Y:S02]  /*3000*/  LOP3.LUT R140, R140, 0x3, RZ, 0xc0, !PT ;  /* 0x000000038c8c7812 */ /* 0x000fe400078ec0ff */
[----:B------:R-:W-:Y:S02]  /*3010*/  IADD3 R142, PT, PT, R144, R143, R142 ;  /* 0x0000008f908e7210 */ /* 0x000fe40007ffe08e */
[----:B------:R-:W-:Y:S02]  /*3020*/  IADD3 R149, PT, PT, R151, R150, R149 ;  /* 0x0000009697957210 */ /* 0x000fe40007ffe095 */
[----:B------:R-:W-:Y:S02]  /*3030*/  LOP3.LUT R155, R155, 0x3, RZ, 0xc0, !PT ;  /* 0x000000039b9b7812 */ /* 0x000fe400078ec0ff */
[----:B------:R-:W-:Y:S02]  /*3040*/  IADD3 R157, PT, PT, R159, R158, R157 ;  /* 0x0000009e9f9d7210 */ /* 0x000fe40007ffe09d */
[----:B------:R-:W-:Y:S01]  /*3050*/  LOP3.LUT R136, R136, 0x3, RZ, 0xc0, !PT ;  /* 0x0000000388887812 */ /* 0x000fe200078ec0ff */
[----:B------:R-:W-:Y:S01]  /*3060*/  IMAD R12, R12, 0x10, R5 ;  /* 0x000000100c0c7824 */ /* 0x000fe200078e0205 */
[----:B------:R-:W-:Y:S01]  /*3070*/  IADD3 R138, PT, PT, R140, R139, R138 ;  /* 0x0000008b8c8a7210 */ /* 0x000fe20007ffe08a */
[----:B------:R-:W-:Y:S01]  /*3080*/  IMAD.SHL.U32 R8, R8, 0x100, RZ ;  /* 0x0000010008087824 */ /* 0x000fe200078e00ff */
[----:B------:R-:W-:Y:S01]  /*3090*/  LOP3.LUT R5, R142, 0xf, RZ, 0xc0, !PT ;  /* 0x0000000f8e057812 */ /* 0x000fe200078ec0ff */
[----:B------:R-:W-:Y:S01]  /*30a0*/  IMAD.IADD R86, R86, 0x1, R133 ;  /* 0x0000000156567824 */ /* 0x000fe200078e0285 */
[----:B------:R-:W-:Y:S01]  /*30b0*/  IADD3 R153, PT, PT, R155, R154, R153 ;  /* 0x0000009a9b997210 */ /* 0x000fe20007ffe099 */
[----:B------:R-:W-:Y:S01]  /*30c0*/  IMAD.SHL.U32 R9, R149, 0x100, RZ ;  /* 0x0000010095097824 */ /* 0x000fe200078e00ff */
[----:B------:R-:W-:-:S02]  /*30d0*/  IADD3 R134, PT, PT, R136, R135, R134 ;  /* 0x0000008788867210 */ /* 0x000fc40007ffe086 */
[----:B------:R-:W-:Y:S02]  /*30e0*/  LOP3.LUT R6, R157, 0xf, RZ, 0xc0, !PT ;  /* 0x0000000f9d067812 */ /* 0x000fe400078ec0ff */
[----:B------:R-:W-:Y:S01]  /*30f0*/  LOP3.LUT R148, R148, 0x3, RZ, 0xc0, !PT ;  /* 0x0000000394947812 */ /* 0x000fe200078ec0ff */
[----:B------:R-:W-:Y:S01]  /*3100*/  IMAD R138, R138, 0x10, R5 ;  /* 0x000000108a8a7824 */ /* 0x000fe200078e0205 */
[----:B------:R-:W-:Y:S01]  /*3110*/  LOP3.LUT R5, R8, 0xf00, RZ, 0xe2, !PT ;  /* 0x00000f0008057812 */ /* 0x000fe200078ee2ff */
[----:B------:R-:W-:Y:S01]  /*3120*/  IMAD R6, R153, 0x10, R6 ;  /* 0x0000001099067824 */ /* 0x000fe200078e0206 */
[----:B------:R-:W-:Y:S01]  /*3130*/  IADD3 R146, PT, PT, R148, R147, R146 ;  /* 0x0000009394927210 */ /* 0x000fe20007ffe092 */
[----:B------:R-:W-:Y:S01]  /*3140*/  IMAD.SHL.U32 R7, R134, 0x100, RZ ;  /* 0x0000010086077824 */ /* 0x000fe200078e00ff */
[----:B------:R-:W-:Y:S02]  /*3150*/  LOP3.LUT R86, R86, 0x3, RZ, 0xc0, !PT ;  /* 0x0000000356567812 */ /* 0x000fe400078ec0ff */
[----:B------:R-:W-:Y:S01]  /*3160*/  LOP3.LUT R9, R9, 0xf00, RZ, 0xe2, !PT ;  /* 0x00000f0009097812 */ /* 0x000fe200078ee2ff */
[----:B------:R-:W-:Y:S01]  /*3170*/  IMAD R4, R4, 0x1000, R5 ;  /* 0x0000100004047824 */ /* 0x000fe200078e0205 */
[----:B------:R-:W-:-:S02]  /*3180*/  IADD3 R72, PT, PT, R86, R87, R72 ;  /* 0x0000005756487210 */ /* 0x000fc40007ffe048 */
[----:B------:R-:W-:Y:S01]  /*3190*/  LOP3.LUT R7, R7, 0xf00, RZ, 0xe2, !PT ;  /* 0x00000f0007077812 */ /* 0x000fe200078ee2ff */
[----:B------:R-:W-:Y:S01]  /*31a0*/  IMAD R9, R146, 0x1000, R9 ;  /* 0x0000100092097824 */ /* 0x000fe200078e0209 */
[----:B------:R-:W-:Y:S02]  /*31b0*/  LOP3.LUT R6, R6, 0xff, RZ, 0xc0, !PT ;  /* 0x000000ff06067812 */ /* 0x000fe400078ec0ff */
[----:B------:R-:W-:Y:S01]  /*31c0*/  LOP3.LUT R5, R12, 0xff, RZ, 0xc0, !PT ;  /* 0x000000ff0c057812 */ /* 0x000fe200078ec0ff */
[----:B------:R-:W-:Y:S01]  /*31d0*/  IMAD R7, R72, 0x1000, R7 ;  /* 0x0000100048077824 */ /* 0x000fe200078e0207 */
[----:B------:R-:W-:Y:S01]  /*31e0*/  LOP3.LUT R138, R138, 0xff, RZ, 0xc0, !PT ;  /* 0x000000ff8a8a7812 */ /* 0x000fe200078ec0ff */
[----:B------:R-:W-:Y:S01]  /*31f0*/  IMAD.IADD R6, R9, 0x1, R6 ;  /* 0x0000000109067824 */ /* 0x000fe200078e0206 */
[----:B------:R-:W-:Y:S01]  /*3200*/  SHF.R.S32.HI R186, RZ, 0x1f, R189 ;  /* 0x0000001fffba7819 */ /* 0x000fe200000114bd */
[----:B------:R-:W-:Y:S01]  /*3210*/  IMAD.IADD R18, R4, 0x1, R5 ;  /* 0x0000000104127824 */ /* 0x000fe200078e0205 */
[----:B------:R-:W-:Y:S01]  /*3220*/  IADD3 R4, P0, PT, R189, R20, RZ ;  /* 0x00000014bd047210 */ /* 0x000fe20007f1e0ff */
[----:B------:R-:W-:-:S02]  /*3230*/  IMAD.SHL.U32 R2, R122, 0x8, RZ ;  /* 0x000000087a027824 */ /* 0x000fc400078e00ff */
[----:B------:R-:W-:Y:S01]  /*3240*/  IMAD.IADD R9, R7, 0x1, R138 ;  /* 0x0000000107097824 */ /* 0x000fe200078e028a */
[----:B------:R-:W-:Y:S01]  /*3250*/  LOP3.LUT R7, R6, 0xffff, RZ, 0xc0, !PT ;  /* 0x0000ffff06077812 */ /* 0x000fe200078ec0ff */
[----:B------:R-:W-:Y:S01]  /*3260*/  STL [R1+0x108], R189 ;  /* 0x000108bd01007387 */ /* 0x000fe20000100800 */
[----:B------:R-:W-:Y:S01]  /*3270*/  IMAD.X R5, R186, 0x1, R21, P0 ;  /* 0x00000001ba057824 */ /* 0x000fe200000e0615 */
[----:B------:R-:W-:Y:S02]  /*3280*/  SHF.R.S32.HI R72, RZ, 0x1f, R2 ;  /* 0x0000001fff487819 */ /* 0x000fe40000011402 */
[----:B------:R-:W-:Y:S01]  /*3290*/  STL [R1+0x20c], R186 ;  /* 0x00020cba01007387 */ /* 0x000fe20000100800 */
[----:B------:R-:W-:Y:S01]  /*32a0*/  SHF.R.U32.HI R6, RZ, 0x7, R7 ;  /* 0x00000007ff067819 */ /* 0x000fe20000011607 */
[----:B------:R-:W-:Y:S02]  /*32b0*/  IMAD R73, R122, 0x18, RZ ;  /* 0x000000187a497824 */ /* 0x000fe400078e02ff */
[----:B------:R0:W-:Y:S04]  /*32c0*/  STL [R1+0x104], R2 ;  /* 0x0001040201007387 */ /* 0x0001e80000100800 */
[----:B------:R1:W2:Y:S01]  /*32d0*/  @!P4 LDG.E.U8 R180, desc[UR26][R4.64] ;  /* 0x0000001a04b4c981 */ /* 0x0002a2000c1e1100 */
[----:B------:R-:W-:-:S02]  /*32e0*/  LOP3.LUT P4, RZ, R6, 0x1, RZ, 0xc0, !PT ;  /* 0x0000000106ff7812 */ /* 0x000fc4000788c0ff */
[-C--:B0-----:R-:W-:Y:S01]  /*32f0*/  IADD3 R2, P0, PT, R2, R20.reuse, RZ ;  /* 0x0000001402027210 */ /* 0x081fe20007f1e0ff */
[----:B------:R0:W-:Y:S04]  /*3300*/  STL [R1+0x208], R72 ;  /* 0x0002084801007387 */ /* 0x0001e80000100800 */
[----:B------:R-:W-:Y:S01]  /*3310*/  IMAD.X R3, R72, 0x1, R21, P0 ;  /* 0x0000000148037824 */ /* 0x000fe200000e0615 */
[----:B------:R3:W-:Y:S01]  /*3320*/  STL [R1+0xc4], R73 ;  /* 0x0000c44901007387 */ /* 0x0007e20000100800 */
[----:B-1----:R-:W-:-:S03]  /*3330*/  IADD3 R4, P0, PT, R73, R20, RZ ;  /* 0x0000001449047210 */ /* 0x002fc60007f1e0ff */
[----:B------:R1:W2:Y:S01]  /*3340*/  @!P2 LDG.E.U8 R174, desc[UR26][R2.64] ;  /* 0x0000001a02aea981 */ /* 0x0002a2000c1e1100 */
[----:B0-----:R-:W-:Y:S01]  /*3350*/  SHF.R.S32.HI R72, RZ, 0x1f, R73 ;  /* 0x0000001fff487819 */ /* 0x001fe20000011449 */
[----:B---3--:R-:W-:-:S04]  /*3360*/  IMAD R73, R122, 0x9, RZ ;  /* 0x000000097a497824 */ /* 0x008fc800078e02ff */
[----:B------:R0:W-:Y:S01]  /*3370*/  STL [R1+0x204], R72 ;  /* 0x0002044801007387 */ /* 0x0001e20000100800 */
[----:B------:R-:W-:Y:S01]  /*3380*/  IMAD.X R5, R72, 0x1, R21, P0 ;  /* 0x0000000148057824 */ /* 0x000fe200000e0615 */
[----:B-1----:R-:W-:Y:S01]  /*3390*/  IADD3 R2, P0, PT, R73, R20, RZ ;  /* 0x0000001449027210 */ /* 0x002fe20007f1e0ff */
[----:B------:R-:W-:-:S03]  /*33a0*/  VIADD R6, R185, 0xfffffff5 ;  /* 0xfffffff5b9067836 */ /* 0x000fc60000000000 */
[----:B------:R1:W3:Y:S01]  /*33b0*/  @P4 LDG.E.U8 R173, desc[UR26][R4.64] ;  /* 0x0000001a04ad4981 */ /* 0x0002e2000c1e1100 */
[----:B0-----:R-:W-:Y:S02]  /*33c0*/  SHF.R.S32.HI R72, RZ, 0x1f, R73 ;  /* 0x0000001fff487819 */ /* 0x001fe40000011449 */
[----:B------:R-:W-:-:S03]  /*33d0*/  ISETP.GE.U32.AND P2, PT, R6, 0x7fffffb6, PT ;  /* 0x7fffffb60600780c */ /* 0x000fc60003f46070 */
[----:B------:R-:W-:Y:S02]  /*33e0*/  IMAD.X R3, R72, 0x1, R21, P0 ;  /* 0x0000000148037824 */ /* 0x000fe400000e0615 */
[----:B-1----:R-:W-:Y:S01]  /*33f0*/  IMAD R4, R122, 0xa, RZ ;  /* 0x0000000a7a047824 */ /* 0x002fe200078e02ff */
[----:B------:R-:W-:Y:S01]  /*3400*/  STL [R1+0x100], R73 ;  /* 0x0001004901007387 */ /* 0x000fe20000100800 */
[----:B------:R-:W-:Y:S01]  /*3410*/  VIADD R6, R185, 0xfffffff4 ;  /* 0xfffffff4b9067836 */ /* 0x000fe20000000000 */
[----:B------:R-:W-:Y:S02]  /*3420*/  PRMT R18, R18, 0x5410, R9 ;  /* 0x0000541012127816 */ /* 0x000fe40000000009 */
[----:B------:R-:W-:Y:S01]  /*3430*/  STL [R1+0x200], R72 ;  /* 0x0002004801007387 */ /* 0x000fe20000100800 */
[----:B------:R-:W-:-:S03]  /*3440*/  SHF.R.S32.HI R5, RZ, 0x1f, R4 ;  /* 0x0000001fff057819 */ /* 0x000fc60000011404 */
[----:B------:R0:W2:Y:S01]  /*3450*/  @!P6 LDG.E.U8 R172, desc[UR26][R2.64] ;  /* 0x0000001a02ace981 */ /* 0x0000a2000c1e1100 */
[----:B------:R-:W-:-:S03]  /*3460*/  ISETP.GE.U32.AND P0, PT, R6, 0x7fffffb5, PT ;  /* 0x7fffffb50600780c */ /* 0x000fc60003f06070 */
[----:B------:R1:W-:Y:S01]  /*3470*/  STL [R1+0xfc], R4 ;  /* 0x0000fc0401007387 */ /* 0x0003e20000100800 */
[----:B------:R-:W-:Y:S02]  /*3480*/  SHF.R.U64 R6, R18, 0x1f, RZ ;  /* 0x0000001f12067819 */ /* 0x000fe400000012ff */
[----:B0-----:R-:W-:Y:S01]  /*3490*/  IADD3 R2, P6, PT, R4, R20, RZ ;  /* 0x0000001404027210 */ /* 0x001fe20007fde0ff */
[----:B-1----:R-:W-:Y:S01]  /*34a0*/  IMAD.SHL.U32 R4, R122, 0x20, RZ ;  /* 0x000000207a047824 */ /* 0x002fe200078e00ff */
[----:B------:R0:W-:Y:S03]  /*34b0*/  STL [R1+0x1fc], R5 ;  /* 0x0001fc0501007387 */ /* 0x0001e60000100800 */
[----:B------:R-:W-:Y:S01]  /*34c0*/  IMAD.X R3, R5, 0x1, R21, P6 ;  /* 0x0000000105037824 */ /* 0x000fe200030e0615 */
[----:B------:R-:W-:Y:S01]  /*34d0*/  LOP3.LUT P4, RZ, R6, 0x1, RZ, 0xc0, !PT ;  /* 0x0000000106ff7812 */ /* 0x000fe2000788c0ff */
[----:B------:R1:W-:Y:S01]  /*34e0*/  STL [R1+0xa4], R4 ;  /* 0x0000a40401007387 */ /* 0x0003e20000100800 */
[----:B------:R-:W-:Y:S01]  /*34f0*/  SHF.R.S32.HI R73, RZ, 0x1f, R4 ;  /* 0x0000001fff497819 */ /* 0x000fe20000011404 */
[----:B------:R-:W-:-:S02]  /*3500*/  IMAD R6, R122, 0xb, RZ ;  /* 0x0000000b7a067824 */ /* 0x000fc400078e02ff */
[----:B------:R4:W2:Y:S01]  /*3510*/  @!P2 LDG.E.U8 R171, desc[UR26][R2.64] ;  /* 0x0000001a02aba981 */ /* 0x0008a2000c1e1100 */
[----:B0-----:R-:W-:Y:S01]  /*3520*/  VIADD R5, R185, 0xfffffff3 ;  /* 0xfffffff3b9057836 */ /* 0x001fe20000000000 */
[----:B-1----:R-:W-:-:S04]  /*3530*/  IADD3 R4, P6, PT, R4, R20, RZ ;  /* 0x0000001404047210 */ /* 0x002fc80007fde0ff */
[----:B------:R-:W-:Y:S02]  /*3540*/  ISETP.GE.U32.AND P2, PT, R5, 0x7fffffb4, PT ;  /* 0x7fffffb40500780c */ /* 0x000fe40003f46070 */
[----:B------:R-:W-:Y:S01]  /*3550*/  SHF.R.S32.HI R72, RZ, 0x1f, R6 ;  /* 0x0000001fff487819 */ /* 0x000fe20000011406 */
[--C-:B------:R-:W-:Y:S01]  /*3560*/  IMAD.X R5, R73, 0x1, R21.reuse, P6 ;  /* 0x0000000149057824 */ /* 0x100fe200030e0615 */
[----:B----4-:R-:W-:Y:S01]  /*3570*/  IADD3 R2, P6, PT, R6, R20, RZ ;  /* 0x0000001406027210 */ /* 0x010fe20007fde0ff */
[----:B------:R0:W-:Y:S04]  /*3580*/  STL [R1+0xf8], R6 ;  /* 0x0000f80601007387 */ /* 0x0001e80000100800 */
[----:B------:R1:W-:Y:S01]  /*3590*/  STL [R1+0x1f8], R73 ;  /* 0x0001f84901007387 */ /* 0x0003e20000100800 */
[----:B------:R-:W-:-:S03]  /*35a0*/  IMAD.X R3, R72, 0x1, R21, P6 ;  /* 0x0000000148037824 */ /* 0x000fc600030e0615 */
[----:B------:R4:W2:Y:S01]  /*35b0*/  @P4 LDG.E.U8 R169, desc[UR26][R4.64] ;  /* 0x0000001a04a94981 */ /* 0x0008a2000c1e1100 */
[----:B0-----:R-:W-:Y:S01]  /*35c0*/  SHF.R.U64 R6, R18, 0x17, RZ ;  /* 0x0000001712067819 */ /* 0x001fe200000012ff */
[----:B-1----:R-:W-:Y:S02]  /*35d0*/  IMAD R73, R122, 0x28, RZ ;  /* 0x000000287a497824 */ /* 0x002fe400078e02ff */
[----:B------:R0:W-:Y:S01]  /*35e0*/  STL [R1+0x1f4], R72 ;  /* 0x0001f44801007387 */ /* 0x0001e20000100800 */
[----:B------:R-:W-:-:S03]  /*35f0*/  LOP3.LUT P6, RZ, R6, 0x1, RZ, 0xc0, !PT ;  /* 0x0000000106ff7812 */ /* 0x000fc600078cc0ff */
[----:B------:R1:W2:Y:S01]  /*3600*/  @!P0 LDG.E.U8 R170, desc[UR26][R2.64] ;  /* 0x0000001a02aa8981 */ /* 0x0002a2000c1e1100 */
[----:B----4-:R-:W-:Y:S01]  /*3610*/  IMAD R4, R122, 0xc, RZ ;  /* 0x0000000c7a047824 */ /* 0x010fe200078e02ff */
[----:B0-----:R-:W-:Y:S02]  /*3620*/  SHF.R.S32.HI R72, RZ, 0x1f, R73 ;  /* 0x0000001fff487819 */ /* 0x001fe40000011449 */
[----:B-1----:R-:W-:Y:S01]  /*3630*/  IADD3 R2, P0, PT, R73, R20, RZ ;  /* 0x0000001449027210 */ /* 0x002fe20007f1e0ff */
[----:B------:R0:W-:Y:S01]  /*3640*/  STL [R1+0x84], R73 ;  /* 0x0000844901007387 */ /* 0x0001e20000100800 */
[----:B------:R-:W-:-:S03]  /*3650*/  SHF.R.U64 R6, R18, 0xf, RZ ;  /* 0x0000000f12067819 */ /* 0x000fc600000012ff */
[----:B------:R1:W-:Y:S01]  /*3660*/  STL [R1+0x1ec], R72 ;  /* 0x0001ec4801007387 */ /* 0x0003e20000100800 */
[----:B------:R-:W-:-:S03]  /*3670*/  IMAD.X R3, R72, 0x1, R21, P0 ;  /* 0x0000000148037824 */ /* 0x000fc600000e0615 */
[----:B------:R4:W-:Y:S01]  /*3680*/  STL [R1+0xf4], R4 ;  /* 0x0000f40401007387 */ /* 0x0009e20000100800 */
[----:B0-----:R-:W-:Y:S01]  /*3690*/  IMAD R73, R122, 0x30, RZ ;  /* 0x000000307a497824 */ /* 0x001fe200078e02ff */
[----:B------:R-:W-:Y:S02]  /*36a0*/  LOP3.LUT P4, RZ, R6, 0x1, RZ, 0xc0, !PT ;  /* 0x0000000106ff7812 */ /* 0x000fe4000788c0ff */
[----:B------:R0:W2:Y:S01]  /*36b0*/  @P6 LDG.E.U8 R167, desc[UR26][R2.64] ;  /* 0x0000001a02a76981 */ /* 0x0000a2000c1e1100 */
[----:B-1----:R-:W-:Y:S02]  /*36c0*/  SHF.R.S32.HI R72, RZ, 0x1f, R4 ;  /* 0x0000001fff487819 */ /* 0x002fe40000011404 */
[----:B----4-:R-:W-:-:S03]  /*36d0*/  IADD3 R4, P0, PT, R4, R20, RZ ;  /* 0x0000001404047210 */ /* 0x010fc60007f1e0ff */
[----:B------:R1:W-:Y:S01]  /*36e0*/  STL [R1+0x1f0], R72 ;  /* 0x0001f04801007387 */ /* 0x0003e20000100800 */
[----:B------:R-:W-:Y:S01]  /*36f0*/  VIADD R6, R185, 0xfffffff2 ;  /* 0xfffffff2b9067836 */ /* 0x000fe20000000000 */
[----:B0-----:R-:W-:Y:S01]  /*3700*/  IADD3 R2, P6, PT, R73, R20, RZ ;  /* 0x0000001449027210 */ /* 0x001fe20007fde0ff */
[----:B------:R-:W-:Y:S01]  /*3710*/  IMAD.X R5, R72, 0x1, R21, P0 ;  /* 0x0000000148057824 */ /* 0x000fe200000e0615 */
[----:B-1----:R-:W-:-:S04]  /*3720*/  SHF.R.S32.HI R72, RZ, 0x1f, R73 ;  /* 0x0000001fff487819 */ /* 0x002fc80000011449 */
[----:B------:R0:W4:Y:S01]  /*3730*/  @!P2 LDG.E.U8 R168, desc[UR26][R4.64] ;  /* 0x0000001a04a8a981 */ /* 0x000122000c1e1100 */
[----:B------:R-:W-:Y:S01]  /*3740*/  ISETP.GE.U32.AND P0, PT, R6, 0x7fffffb3, PT ;  /* 0x7fffffb30600780c */ /* 0x000fe20003f06070 */
[----:B------:R-:W-:Y:S02]  /*3750*/  IMAD.X R3, R72, 0x1, R21, P6 ;  /* 0x0000000148037824 */ /* 0x000fe400030e0615 */
[----:B------:R-:W-:Y:S01]  /*3760*/  STL [R1+0x64], R73 ;  /* 0x0000644901007387 */ /* 0x000fe20000100800 */
[----:B------:R-:W-:Y:S02]  /*3770*/  VIADD R6, R185, 0xfffffff1 ;  /* 0xfffffff1b9067836 */ /* 0x000fe40000000000 */
[----:B0-----:R-:W-:Y:S01]  /*3780*/  IMAD R4, R122, 0xd, RZ ;  /* 0x0000000d7a047824 */ /* 0x001fe200078e02ff */
[----:B------:R-:W-:Y:S02]  /*3790*/  STL [R1+0x1e8], R72 ;  /* 0x0001e84801007387 */ /* 0x000fe40000100800 */
[----:B------:R-:W-:-:S02]  /*37a0*/  ISETP.GE.U32.AND P2, PT, R6, 0x7fffffb2, PT ;  /* 0x7fffffb20600780c */ /* 0x000fc40003f46070 */
[----:B------:R0:W2:Y:S01]  /*37b0*/  @P4 LDG.E.U8 R163, desc[UR26][R2.64] ;  /* 0x0000001a02a34981 */ /* 0x0000a2000c1e1100 */
[----:B------:R-:W-:-:S03]  /*37c0*/  SHF.R.S32.HI R5, RZ, 0x1f, R4 ;  /* 0x0000001fff057819 */ /* 0x000fc60000011404 */
[----:B------:R1:W-:Y:S01]  /*37d0*/  STL [R1+0xf0], R4 ;  /* 0x0000f00401007387 */ /* 0x0003e20000100800 */
[----:B------:R-:W-:Y:S02]  /*37e0*/  SHF.R.U64 R6, R18, 0x7, RZ ;  /* 0x0000000712067819 */ /* 0x000fe400000012ff */
[----:B0-----:R-:W-:Y:S01]  /*37f0*/  IADD3 R2, P6, PT, R4, R20, RZ ;  /* 0x0000001404027210 */ /* 0x001fe20007fde0ff */
[----:B-1----:R-:W-:Y:S01]  /*3800*/  IMAD R4, R122, 0x38, RZ ;  /* 0x000000387a047824 */ /* 0x002fe200078e02ff */
        /* <DEDUP_REMOVED lines=11> */
[----:B------:R-:W-:Y:S01]  /*38c0*/  IMAD.X R5, R73, 0x1, R21, P6 ;  /* 0x0000000149057824 */ /* 0x000fe200030e0615 */
[----:B-----5:R-:W-:Y:S01]  /*38d0*/  IADD3 R2, P6, PT, R6, R20, RZ ;  /* 0x0000001406027210 */ /* 0x020fe20007fde0ff */
[----:B------:R0:W-:Y:S01]  /*38e0*/  STL [R1+0xec], R6 ;  /* 0x0000ec0601007387 */ /* 0x0001e20000100800 */
[----:B------:R-:W-:-:S03]  /*38f0*/  PRMT R16, RZ, 0x7610, R16 ;  /* 0x00007610ff107816 */ /* 0x000fc60000000010 */
[----:B------:R1:W-:Y:S01]  /*3900*/  STL [R1+0x1e0], R73 ;  /* 0x0001e04901007387 */ /* 0x0003e20000100800 */
[----:B------:R-:W-:-:S03]  /*3910*/  IMAD.X R3, R72, 0x1, R21, P6 ;  /* 0x0000000148037824 */ /* 0x000fc600030e0615 */
[----:B------:R5:W-:Y:S01]  /*3920*/  STL [R1+0x1dc], R72 ;  /* 0x0001dc4801007387 */ /* 0x000be20000100800 */
[----:B0-----:R-:W-:-:S03]  /*3930*/  SHF.R.U32.HI R6, RZ, 0xe, R7 ;  /* 0x0000000eff067819 */ /* 0x001fc60000011607 */
[----:B------:R0:W2:Y:S01]  /*3940*/  @!P2 LDG.E.U8 R165, desc[UR26][R2.64] ;  /* 0x0000001a02a5a981 */ /* 0x0000a2000c1e1100 */
[----:B-1----:R-:W-:-:S03]  /*3950*/  IMAD R73, R122, 0xf, RZ ;  /* 0x0000000f7a497824 */ /* 0x002fc600078e02ff */
[----:B------:R1:W2:Y:S01]  /*3960*/  @P4 LDG.E.U8 R16, desc[UR26][R4.64] ;  /* 0x0000001a04104981 */ /* 0x0002a2000c1e1100 */
[----:B------:R-:W-:Y:S02]  /*3970*/  LOP3.LUT P4, RZ, R6, 0x1, RZ, 0xc0, !PT ;  /* 0x0000000106ff7812 */ /* 0x000fe4000788c0ff */
[----:B-----5:R-:W-:Y:S02]  /*3980*/  SHF.R.S32.HI R72, RZ, 0x1f, R73 ;  /* 0x0000001fff487819 */ /* 0x020fe40000011449 */
[----:B0-----:R-:W-:Y:S01]  /*3990*/  IADD3 R2, P6, PT, R73, R20, RZ ;  /* 0x0000001449027210 */ /* 0x001fe20007fde0ff */
[----:B------:R0:W-:Y:S01]  /*39a0*/  STL [R1+0xe8], R73 ;  /* 0x0000e84901007387 */ /* 0x0001e20000100800 */
[----:B------:R-:W-:Y:S01]  /*39b0*/  SHF.R.U32.HI R6, RZ, 0xd, R7 ;  /* 0x0000000dff067819 */ /* 0x000fe20000011607 */
[----:B-1----:R-:W-:Y:S02]  /*39c0*/  IMAD R4, R122, 0x11, RZ ;  /* 0x000000117a047824 */ /* 0x002fe400078e02ff */
[----:B------:R-:W-:Y:S01]  /*39d0*/  STL [R1+0x1d8], R72 ;  /* 0x0001d84801007387 */ /* 0x000fe20000100800 */
[----:B------:R-:W-:Y:S01]  /*39e0*/  IMAD.X R3, R72, 0x1, R21, P6 ;  /* 0x0000000148037824 */ /* 0x000fe200030e0615 */
[----:B------:R-:W-:-:S02]  /*39f0*/  LOP3.LUT P2, RZ, R6, 0x1, RZ, 0xc0, !PT ;  /* 0x0000000106ff7812 */ /* 0x000fc4000784c0ff */
[----:B------:R1:W-:Y:S01]  /*3a00*/  STL [R1+0xe0], R4 ;  /* 0x0000e00401007387 */ /* 0x0003e20000100800 */
[----:B------:R-:W-:Y:S02]  /*3a10*/  SHF.R.U32.HI R5, RZ, 0xb, R7 ;  /* 0x0000000bff057819 */ /* 0x000fe40000011607 */
[----:B0-----:R-:W-:Y:S01]  /*3a20*/  SHF.R.S32.HI R73, RZ, 0x1f, R4 ;  /* 0x0000001fff497819 */ /* 0x001fe20000011404 */
[----:B------:R-:W-:Y:S01]  /*3a30*/  IMAD R6, R122, 0x12, RZ ;  /* 0x000000127a067824 */ /* 0x000fe200078e02ff */
[----:B------:R0:W5:Y:S01]  /*3a40*/  @!P0 LDG.E.U8 R160, desc[UR26][R2.64] ;  /* 0x0000001a02a08981 */ /* 0x000162000c1e1100 */
[----:B------:R-:W-:Y:S02]  /*3a50*/  LOP3.LUT P0, RZ, R5, 0x1, RZ, 0xc0, !PT ;  /* 0x0000000105ff7812 */ /* 0x000fe4000780c0ff */
[----:B-1----:R-:W-:Y:S02]  /*3a60*/  IADD3 R4, P6, PT, R4, R20, RZ ;  /* 0x0000001404047210 */ /* 0x002fe40007fde0ff */
[----:B------:R-:W-:-:S03]  /*3a70*/  SHF.R.S32.HI R72, RZ, 0x1f, R6 ;  /* 0x0000001fff487819 */ /* 0x000fc60000011406 */
[--C-:B------:R-:W-:Y:S01]  /*3a80*/  IMAD.X R5, R73, 0x1, R21.reuse, P6 ;  /* 0x0000000149057824 */ /* 0x100fe200030e0615 */
[----:B0-----:R-:W-:Y:S02]  /*3a90*/  IADD3 R2, P6, PT, R6, R20, RZ ;  /* 0x0000001406027210 */ /* 0x001fe40007fde0ff */
[----:B------:R-:W-:Y:S01]  /*3aa0*/  PRMT R14, RZ, 0x7610, R14 ;  /* 0x00007610ff0e7816 */ /* 0x000fe2000000000e */
[----:B------:R0:W-:Y:S01]  /*3ab0*/  STL [R1+0xdc], R6 ;  /* 0x0000dc0601007387 */ /* 0x0001e20000100800 */
[----:B------:R-:W-:Y:S01]  /*3ac0*/  PRMT R12, RZ, 0x7610, R12 ;  /* 0x00007610ff0c7816 */ /* 0x000fe2000000000c */
[----:B------:R-:W-:Y:S02]  /*3ad0*/  IMAD.X R3, R72, 0x1, R21, P6 ;  /* 0x0000000148037824 */ /* 0x000fe400030e0615 */
[----:B------:R1:W-:Y:S04]  /*3ae0*/  STL [R1+0x1d4], R73 ;  /* 0x0001d44901007387 */ /* 0x0003e80000100800 */
[----:B------:R1:W2:Y:S01]  /*3af0*/  @P4 LDG.E.U8 R14, desc[UR26][R4.64] ;  /* 0x0000001a040e4981 */ /* 0x0002a2000c1e1100 */
[----:B0-----:R-:W-:-:S03]  /*3b00*/  SHF.R.U32.HI R6, RZ, 0xf, R7 ;  /* 0x0000000fff067819 */ /* 0x001fc60000011607 */
[----:B------:R0:W2:Y:S01]  /*3b10*/  @P2 LDG.E.U8 R12, desc[UR26][R2.64] ;  /* 0x0000001a020c2981 */ /* 0x0000a2000c1e1100 */
[----:B-1----:R-:W-:Y:S01]  /*3b20*/  IMAD.SHL.U32 R73, R122, 0x10, RZ ;  /* 0x000000107a497824 */ /* 0x002fe200078e00ff */
[----:B------:R-:W-:Y:S02]  /*3b30*/  LOP3.LUT P4, RZ, R6, 0x1, RZ, 0xc0, !PT ;  /* 0x0000000106ff7812 */ /* 0x000fe4000788c0ff */
[----:B------:R1:W-:Y:S01]  /*3b40*/  STL [R1+0x1d0], R72 ;  /* 0x0001d04801007387 */ /* 0x0003e20000100800 */
[----:B------:R-:W-:Y:S01]  /*3b50*/  IMAD R4, R122, 0x13, RZ ;  /* 0x000000137a047824 */ /* 0x000fe200078e02ff */
[----:B------:R-:W-:Y:S02]  /*3b60*/  SHF.R.U32.HI R6, RZ, 0xc, R7 ;  /* 0x0000000cff067819 */ /* 0x000fe40000011607 */
[----:B0-----:R-:W-:Y:S02]  /*3b70*/  IADD3 R2, P6, PT, R73, R20, RZ ;  /* 0x0000001449027210 */ /* 0x001fe40007fde0ff */
[----:B-1----:R-:W-:Y:S01]  /*3b80*/  SHF.R.S32.HI R72, RZ, 0x1f, R73 ;  /* 0x0000001fff487819 */ /* 0x002fe20000011449 */
[----:B------:R0:W-:Y:S01]  /*3b90*/  STL [R1+0xe4], R73 ;  /* 0x0000e44901007387 */ /* 0x0001e20000100800 */
[----:B------:R-:W-:-:S03]  /*3ba0*/  PRMT R17, RZ, 0x7610, R17 ;  /* 0x00007610ff117816 */ /* 0x000fc60000000011 */
[----:B------:R-:W-:Y:S01]  /*3bb0*/  STL [R1+0x1cc], R72 ;  /* 0x0001cc4801007387 */ /* 0x000fe20000100800 */
[----:B------:R-:W-:Y:S01]  /*3bc0*/  IMAD.X R3, R72, 0x1, R21, P6 ;  /* 0x0000000148037824 */ /* 0x000fe200030e0615 */
[----:B------:R-:W-:Y:S02]  /*3bd0*/  LOP3.LUT P2, RZ, R6, 0x1, RZ, 0xc0, !PT ;  /* 0x0000000106ff7812 */ /* 0x000fe4000784c0ff */
[----:B------:R1:W-:Y:S01]  /*3be0*/  STL [R1+0xd8], R4 ;  /* 0x0000d80401007387 */ /* 0x0003e20000100800 */
[----:B------:R-:W-:Y:S02]  /*3bf0*/  SHF.R.U32.HI R5, RZ, 0x8, R7 ;  /* 0x00000008ff057819 */ /* 0x000fe40000011607 */
[----:B0-----:R-:W-:Y:S01]  /*3c00*/  SHF.R.S32.HI R73, RZ, 0x1f, R4 ;  /* 0x0000001fff497819 */ /* 0x001fe20000011404 */
[----:B------:R-:W-:Y:S01]  /*3c10*/  IMAD R6, R122, 0x14, RZ ;  /* 0x000000147a067824 */ /* 0x000fe200078e02ff */
[----:B------:R0:W2:Y:S01]  /*3c20*/  @P4 LDG.E.U8 R17, desc[UR26][R2.64] ;  /* 0x0000001a02114981 */ /* 0x0000a2000c1e1100 */
[----:B------:R-:W-:-:S02]  /*3c30*/  LOP3.LUT P4, RZ, R5, 0x1, RZ, 0xc0, !PT ;  /* 0x0000000105ff7812 */ /* 0x000fc4000788c0ff */
[----:B-1----:R-:W-:Y:S02]  /*3c40*/  IADD3 R4, P6, PT, R4, R20, RZ ;  /* 0x0000001404047210 */ /* 0x002fe40007fde0ff */
[----:B------:R-:W-:-:S03]  /*3c50*/  SHF.R.S32.HI R72, RZ, 0x1f, R6 ;  /* 0x0000001fff487819 */ /* 0x000fc60000011406 */
[--C-:B------:R-:W-:Y:S01]  /*3c60*/  IMAD.X R5, R73, 0x1, R21.reuse, P6 ;  /* 0x0000000149057824 */ /* 0x100fe200030e0615 */
[----:B0-----:R-:W-:Y:S01]  /*3c70*/  IADD3 R2, P6, PT, R6, R20, RZ ;  /* 0x0000001406027210 */ /* 0x001fe20007fde0ff */
[----:B------:R0:W-:Y:S01]  /*3c80*/  STL [R1+0xd4], R6 ;  /* 0x0000d40601007387 */ /* 0x0001e20000100800 */
[----:B------:R-:W-:Y:S02]  /*3c90*/  PRMT R10, RZ, 0x7610, R10 ;  /* 0x00007610ff0a7816 */ /* 0x000fe4000000000a */
[----:B------:R-:W-:Y:S01]  /*3ca0*/  PRMT R8, RZ, 0x7610, R8 ;  /* 0x00007610ff087816 */ /* 0x000fe20000000008 */
[----:B------:R1:W-:Y:S01]  /*3cb0*/  STL [R1+0x1c8], R73 ;  /* 0x0001c84901007387 */ /* 0x0003e20000100800 */
[----:B------:R-:W-:-:S03]  /*3cc0*/  IMAD.X R3, R72, 0x1, R21, P6 ;  /* 0x0000000148037824 */ /* 0x000fc600030e0615 */
[----:B------:R-:W2:Y:S01]  /*3cd0*/  @P2 LDG.E.U8 R10, desc[UR26][R4.64] ;  /* 0x0000001a040a2981 */ /* 0x000ea2000c1e1100 */
[----:B0-----:R-:W-:Y:S01]  /*3ce0*/  SHF.R.U32.HI R6, RZ, 0xa, R7 ;  /* 0x0000000aff067819 */ /* 0x001fe20000011607 */
[----:B-1----:R-:W-:Y:S02]  /*3cf0*/  IMAD R73, R122, 0x15, RZ ;  /* 0x000000157a497824 */ /* 0x002fe400078e02ff */
[----:B------:R0:W-:Y:S01]  /*3d00*/  STL [R1+0x1c4], R72 ;  /* 0x0001c44801007387 */ /* 0x0001e20000100800 */
[----:B------:R-:W-:-:S03]  /*3d10*/  LOP3.LUT P2, RZ, R6, 0x1, RZ, 0xc0, !PT ;  /* 0x0000000106ff7812 */ /* 0x000fc6000784c0ff */
[----:B------:R1:W2:Y:S01]  /*3d20*/  @P0 LDG.E.U8 R8, desc[UR26][R2.64] ;  /* 0x0000001a02080981 */ /* 0x0002a2000c1e1100 */
[----:B------:R-:W-:-:S03]  /*3d30*/  SHF.R.U32.HI R6, RZ, 0x9, R7 ;  /* 0x00000009ff067819 */ /* 0x000fc60000011607 */
[----:B------:R1:W-:Y:S01]  /*3d40*/  STL [R1+0xd0], R73 ;  /* 0x0000d04901007387 */ /* 0x0003e20000100800 */
[----:B0-----:R-:W-:Y:S02]  /*3d50*/  SHF.R.S32.HI R72, RZ, 0x1f, R73 ;  /* 0x0000001fff487819 */ /* 0x001fe40000011449 */
[-C--:B-1----:R-:W-:Y:S01]  /*3d60*/  IADD3 R2, P6, PT, R73, R20.reuse, RZ ;  /* 0x0000001449027210 */ /* 0x082fe20007fde0ff */
[----:B------:R-:W-:Y:S01]  /*3d70*/  IMAD R73, R122, 0x16, RZ ;  /* 0x000000167a497824 */ /* 0x000fe200078e02ff */
[----:B------:R-:W-:Y:S01]  /*3d80*/  LOP3.LUT P0, RZ, R6, 0x1, RZ, 0xc0, !PT ;  /* 0x0000000106ff7812 */ /* 0x000fe2000780c0ff */
[----:B------:R0:W-:Y:S02]  /*3d90*/  STL [R1+0x1c0], R72 ;  /* 0x0001c04801007387 */ /* 0x0001e40000100800 */
[----:B------:R-:W-:Y:S01]  /*3da0*/  IMAD.X R3, R72, 0x1, R21, P6 ;  /* 0x0000000148037824 */ /* 0x000fe200030e0615 */
[----:B------:R-:W-:Y:S01]  /*3db0*/  PRMT R6, RZ, 0x7610, R6 ;  /* 0x00007610ff067816 */ /* 0x000fe20000000006 */
[----:B------:R-:W-:Y:S01]  /*3dc0*/  IMAD R5, R122, 0x17, RZ ;  /* 0x000000177a057824 */ /* 0x000fe200078e02ff */
[----:B------:R-:W-:Y:S01]  /*3dd0*/  IADD3 R86, P6, PT, R73, R20, RZ ;  /* 0x0000001449567210 */ /* 0x000fe20007fde0ff */
[----:B------:R-:W-:Y:S01]  /*3de0*/  STL [R1+0xcc], R73 ;  /* 0x0000cc4901007387 */ /* 0x000fe20000100800 */
[----:B------:R-:W-:-:S02]  /*3df0*/  SHF.R.U32.HI R4, RZ, 0x4, R7 ;  /* 0x00000004ff047819 */ /* 0x000fc40000011607 */
[----:B0-----:R-:W-:Y:S01]  /*3e00*/  SHF.R.S32.HI R72, RZ, 0x1f, R73 ;  /* 0x0000001fff487819 */ /* 0x001fe20000011449 */
[----:B------:R-:W-:Y:S01]  /*3e10*/  STL [R1+0xc8], R5 ;  /* 0x0000c80501007387 */ /* 0x000fe20000100800 */
[----:B------:R-:W-:-:S03]  /*3e20*/  SHF.R.S32.HI R134, RZ, 0x1f, R5 ;  /* 0x0000001fff867819 */ /* 0x000fc60000011405 */
[----:B------:R0:W-:Y:S01]  /*3e30*/  STL [R1+0x1bc], R72 ;  /* 0x0001bc4801007387 */ /* 0x0001e20000100800 */
[----:B------:R-:W-:-:S03]  /*3e40*/  IMAD.X R87, R72, 0x1, R21, P6 ;  /* 0x0000000148577824 */ /* 0x000fc600030e0615 */
[----:B------:R1:W2:Y:S01]  /*3e50*/  @P2 LDG.E.U8 R6, desc[UR26][R2.64] ;  /* 0x0000001a02062981 */ /* 0x0002a2000c1e1100 */
[----:B------:R-:W-:Y:S02]  /*3e60*/  LOP3.LUT P2, RZ, R4, 0x1, RZ, 0xc0, !PT ;  /* 0x0000000104ff7812 */ /* 0x000fe4000784c0ff */
[----:B------:R-:W-:Y:S02]  /*3e70*/  PRMT R4, RZ, 0x7610, R4 ;  /* 0x00007610ff047816 */ /* 0x000fe40000000004 */
[----:B0-----:R-:W-:Y:S01]  /*3e80*/  IADD3 R72, P6, PT, R5, R20, RZ ;  /* 0x0000001405487210 */ /* 0x001fe20007fde0ff */
[----:B------:R-:W-:Y:S01]  /*3e90*/  IMAD R137, R122, 0x19, RZ ;  /* 0x000000197a897824 */ /* 0x000fe200078e02ff */
[----:B------:R-:W-:Y:S02]  /*3ea0*/  SHF.R.U32.HI R5, RZ, 0x6, R7 ;  /* 0x00000006ff057819 */ /* 0x000fe40000011607 */
[----:B------:R0:W2:Y:S01]  /*3eb0*/  @P0 LDG.E.U8 R4, desc[UR26][R86.64] ;  /* 0x0000001a56040981 */ /* 0x0000a2000c1e1100 */
[----:B-1----:R-:W-:Y:S01]  /*3ec0*/  PRMT R2, RZ, 0x7610, R2 ;  /* 0x00007610ff027816 */ /* 0x002fe20000000002 */
[----:B------:R-:W-:Y:S01]  /*3ed0*/  IMAD.X R73, R134, 0x1, R21, P6 ;  /* 0x0000000186497824 */ /* 0x000fe200030e0615 */
[----:B------:R-:W-:Y:S01]  /*3ee0*/  LOP3.LUT P0, RZ, R5, 0x1, RZ, 0xc0, !PT ;  /* 0x0000000105ff7812 */ /* 0x000fe2000780c0ff */
[----:B------:R1:W-:Y:S04]  /*3ef0*/  STL [R1+0x1b8], R134 ;  /* 0x0001b88601007387 */ /* 0x0003e80000100800 */
[----:B------:R3:W2:Y:S01]  /*3f00*/  @P4 LDG.E.U8 R2, desc[UR26][R72.64] ;  /* 0x0000001a48024981 */ /* 0x0006a2000c1e1100 */
[----:B0-----:R-:W-:Y:S01]  /*3f10*/  IMAD R86, R122, 0x1a, RZ ;  /* 0x0000001a7a567824 */ /* 0x001fe200078e02ff */
[----:B-1----:R-:W-:-:S02]  /*3f20*/  SHF.R.S32.HI R134, RZ, 0x1f, R137 ;  /* 0x0000001fff867819 */ /* 0x002fc40000011489 */
[----:B------:R0:W-:Y:S01]  /*3f30*/  STL [R1+0xc0], R137 ;  /* 0x0000c08901007387 */ /* 0x0001e20000100800 */
[----:B---3--:R-:W-:-:S03]  /*3f40*/  IADD3 R72, P6, PT, R137, R20, RZ ;  /* 0x0000001489487210 */ /* 0x008fc60007fde0ff */
[----:B------:R-:W-:Y:S01]  /*3f50*/  STL [R1+0x1b4], R134 ;  /* 0x0001b48601007387 */ /* 0x000fe20000100800 */
[----:B------:R-:W-:Y:S02]  /*3f60*/  SHF.R.U32.HI R3, RZ, 0x5, R7 ;  /* 0x00000005ff037819 */ /* 0x000fe40000011607 */
[----:B------:R-:W-:Y:S01]  /*3f70*/  PRMT R15, RZ, 0x7610, R15 ;  /* 0x00007610ff0f7816 */ /* 0x000fe2000000000f */
[----:B------:R-:W-:Y:S01]  /*3f80*/  IMAD.X R73, R134, 0x1, R21, P6 ;  /* 0x0000000186497824 */ /* 0x000fe200030e0615 */
[----:B------:R1:W-:Y:S01]  /*3f90*/  STL [R1+0xbc], R86 ;  /* 0x0000bc5601007387 */ /* 0x0003e20000100800 */
[----:B------:R-:W-:Y:S01]  /*3fa0*/  SHF.R.S32.HI R138, RZ, 0x1f, R86 ;  /* 0x0000001fff8a7819 */ /* 0x000fe20000011456 */
[----:B0-----:R-:W-:Y:S01]  /*3fb0*/  IMAD R137, R122, 0x1b, RZ ;  /* 0x0000001b7a897824 */ /* 0x001fe200078e02ff */
[----:B------:R-:W-:Y:S01]  /*3fc0*/  LOP3.LUT P4, RZ, R3, 0x1, RZ, 0xc0, !PT ;  /* 0x0000000103ff7812 */ /* 0x000fe2000788c0ff */
[----:B------:R0:W3:Y:S01]  /*3fd0*/  @P0 LDG.E.U8 R15, desc[UR26][R72.64] ;  /* 0x0000001a480f0981 */ /* 0x0000e2000c1e1100 */
[----:B-1----:R-:W-:-:S02]  /*3fe0*/  IADD3 R86, P6, PT, R86, R20, RZ ;  /* 0x0000001456567210 */ /* 0x002fc40007fde0ff */
[----:B------:R-:W-:Y:S02]  /*3ff0*/  SHF.R.U32.HI R3, RZ, 0x1, R7 ;  /* 0x00000001ff037819 */ /* 0x000fe40000011607 */
[----:B------:R-:W-:Y:S01]  /*4000*/  SHF.R.S32.HI R134, RZ, 0x1f, R137 ;  /* 0x0000001fff867819 */ /* 0x000fe20000011489 */
[----:B------:R-:W-:Y:S01]  /*4010*/  IMAD.X R87, R138, 0x1, R21, P6 ;  /* 0x000000018a577824 */ /* 0x000fe200030e0615 */
[----:B0-----:R-:W-:Y:S02]  /*4020*/  IADD3 R72, P6, PT, R137, R20, RZ ;  /* 0x0000001489487210 */ /* 0x001fe40007fde0ff */
[----:B------:R-:W-:Y:S01]  /*4030*/  PRMT R13, RZ, 0x7610, R13 ;  /* 0x00007610ff0d7816 */ /* 0x000fe2000000000d */
[----:B------:R0:W-:Y:S01]  /*4040*/  STL [R1+0xb8], R137 ;  /* 0x0000b88901007387 */ /* 0x0001e20000100800 */
[----:B------:R-:W-:Y:S01]  /*4050*/  LOP3.LUT P0, RZ, R3, 0x1, RZ, 0xc0, !PT ;  /* 0x0000000103ff7812 */ /* 0x000fe2000780c0ff */
[----:B------:R-:W-:Y:S01]  /*4060*/  IMAD.X R73, R134, 0x1, R21, P6 ;  /* 0x0000000186497824 */ /* 0x000fe200030e0615 */
[----:B------:R-:W-:-:S02]  /*4070*/  PRMT R11, RZ, 0x7610, R11 ;  /* 0x00007610ff0b7816 */ /* 0x000fc4000000000b */
[----:B------:R-:W-:Y:S01]  /*4080*/  SHF.R.U32.HI R3, RZ, 0x3, R7 ;  /* 0x00000003ff037819 */ /* 0x000fe20000011607 */
[----:B------:R-:W-:Y:S01]  /*4090*/  STL [R1+0x1b0], R138 ;  /* 0x0001b08a01007387 */ /* 0x000fe20000100800 */
[----:B0-----:R-:W-:-:S03]  /*40a0*/  IMAD R137, R122, 0x1c, RZ ;  /* 0x0000001c7a897824 */ /* 0x001fc600078e02ff */
[----:B------:R0:W2:Y:S01]  /*40b0*/  @P4 LDG.E.U8 R13, desc[UR26][R86.64] ;  /* 0x0000001a560d4981 */ /* 0x0000a2000c1e1100 */
[----:B------:R-:W-:-:S03]  /*40c0*/  LOP3.LUT P4, RZ, R3, 0x1, RZ, 0xc0, !PT ;  /* 0x0000000103ff7812 */ /* 0x000fc6000788c0ff */
[----:B------:R1:W-:Y:S04]  /*40d0*/  STL [R1+0x1ac], R134 ;  /* 0x0001ac8601007387 */ /* 0x0003e80000100800 */
[----:B------:R1:W2:Y:S01]  /*40e0*/  @P2 LDG.E.U8 R11, desc[UR26][R72.64] ;  /* 0x0000001a480b2981 */ /* 0x0002a2000c1e1100 */
[----:B0-----:R-:W-:Y:S01]  /*40f0*/  IMAD R86, R122, 0x1d, RZ ;  /* 0x0000001d7a567824 */ /* 0x001fe200078e02ff */
[----:B-1----:R-:W-:Y:S02]  /*4100*/  SHF.R.S32.HI R134, RZ, 0x1f, R137 ;  /* 0x0000001fff867819 */ /* 0x002fe40000011489 */
[----:B------:R0:W-:Y:S01]  /*4110*/  STL [R1+0xb4], R137 ;  /* 0x0000b48901007387 */ /* 0x0001e20000100800 */
[----:B------:R-:W-:-:S03]  /*4120*/  IADD3 R72, P6, PT, R137, R20, RZ ;  /* 0x0000001489487210 */ /* 0x000fc60007fde0ff */
        /* <DEDUP_REMOVED lines=8> */
[----:B------:R0:W2:Y:S01]  /*41b0*/  @P4 LDG.E.U8 R9, desc[UR26][R72.64] ;  /* 0x0000001a48094981 */ /* 0x0000a2000c1e1100 */
[----:B-1----:R-:W-:-:S02]  /*41c0*/  IADD3 R86, P6, PT, R86, R20, RZ ;  /* 0x0000001456567210 */ /* 0x002fc40007fde0ff */
[----:B------:R-:W-:-:S03]  /*41d0*/  SHF.R.S32.HI R134, RZ, 0x1f, R137 ;  /* 0x0000001fff867819 */ /* 0x000fc60000011489 */
[----:B------:R-:W-:Y:S01]  /*41e0*/  IMAD.X R87, R138, 0x1, R21, P6 ;  /* 0x000000018a577824 */ /* 0x000fe200030e0615 */
[----:B0-----:R-:W-:Y:S01]  /*41f0*/  IADD3 R72, P6, PT, R137, R20, RZ ;  /* 0x0000001489487210 */ /* 0x001fe20007fde0ff */
[----:B------:R0:W-:Y:S01]  /*4200*/  STL [R1+0xac], R137 ;  /* 0x0000ac8901007387 */ /* 0x0001e20000100800 */
[----:B------:R-:W-:Y:S02]  /*4210*/  SHF.R.U64 R3, R18, 0x1e, RZ ;  /* 0x0000001e12037819 */ /* 0x000fe400000012ff */
[----:B------:R-:W-:Y:S01]  /*4220*/  PRMT R7, RZ, 0x7610, R7 ;  /* 0x00007610ff077816 */ /* 0x000fe20000000007 */
[----:B------:R-:W-:Y:S01]  /*4230*/  IMAD.X R73, R134, 0x1, R21, P6 ;  /* 0x0000000186497824 */ /* 0x000fe200030e0615 */
[----:B------:R-:W-:Y:S01]  /*4240*/  PRMT R5, RZ, 0x7610, R5 ;  /* 0x00007610ff057816 */ /* 0x000fe20000000005 */
[----:B------:R-:W-:Y:S01]  /*4250*/  STL [R1+0x1a4], R138 ;  /* 0x0001a48a01007387 */ /* 0x000fe20000100800 */
[----:B------:R-:W-:Y:S01]  /*4260*/  LOP3.LUT P4, RZ, R3, 0x1, RZ, 0xc0, !PT ;  /* 0x0000000103ff7812 */ /* 0x000fe2000788c0ff */
[----:B0-----:R-:W-:-:S02]  /*4270*/  IMAD R137, R122, 0x1f, RZ ;  /* 0x0000001f7a897824 */ /* 0x001fc400078e02ff */
[----:B------:R0:W-:Y:S01]  /*4280*/  STL [R1+0x1a0], R134 ;  /* 0x0001a08601007387 */ /* 0x0001e20000100800 */
[----:B------:R-:W-:-:S03]  /*4290*/  SHF.R.U64 R3, R18, 0x1d, RZ ;  /* 0x0000001d12037819 */ /* 0x000fc600000012ff */
[----:B------:R1:W2:Y:S01]  /*42a0*/  @P2 LDG.E.U8 R7, desc[UR26][R86.64] ;  /* 0x0000001a56072981 */ /* 0x0002a2000c1e1100 */
[----:B------:R-:W-:-:S03]  /*42b0*/  LOP3.LUT P2, RZ, R3, 0x1, RZ, 0xc0, !PT ;  /* 0x0000000103ff7812 */ /* 0x000fc6000784c0ff */
[----:B------:R4:W2:Y:S01]  /*42c0*/  @P0 LDG.E.U8 R5, desc[UR26][R72.64] ;  /* 0x0000001a48050981 */ /* 0x0008a2000c1e1100 */
[----:B0-----:R-:W-:Y:S01]  /*42d0*/  SHF.R.S32.HI R134, RZ, 0x1f, R137 ;  /* 0x0000001fff867819 */ /* 0x001fe20000011489 */
[----:B-1----:R-:W-:Y:S01]  /*42e0*/  IMAD R86, R122, 0x21, RZ ;  /* 0x000000217a567824 */ /* 0x002fe200078e02ff */
[----:B------:R-:W-:Y:S02]  /*42f0*/  SHF.R.U64 R3, R18, 0x1c, RZ ;  /* 0x0000001c12037819 */ /* 0x000fe400000012ff */
[----:B----4-:R-:W-:Y:S01]  /*4300*/  IADD3 R72, P6, PT, R137, R20, RZ ;  /* 0x0000001489487210 */ /* 0x010fe20007fde0ff */
[----:B------:R0:W-:Y:S01]  /*4310*/  STL [R1+0xa8], R137 ;  /* 0x0000a88901007387 */ /* 0x0001e20000100800 */
[----:B------:R-:W-:-:S03]  /*4320*/  LOP3.LUT P0, RZ, R3, 0x1, RZ, 0xc0, !PT ;  /* 0x0000000103ff7812 */ /* 0x000fc6000780c0ff */
[----:B------:R-:W-:Y:S01]  /*4330*/  STL [R1+0x19c], R134 ;  /* 0x00019c8601007387 */ /* 0x000fe20000100800 */
[----:B------:R-:W-:-:S03]  /*4340*/  IMAD.X R73, R134, 0x1, R21, P6 ;  /* 0x0000000186497824 */ /* 0x000fc600030e0615 */
[----:B------:R1:W-:Y:S01]  /*4350*/  STL [R1+0xa0], R86 ;  /* 0x0000a05601007387 */ /* 0x0003e20000100800 */
[----:B0-----:R-:W-:Y:S01]  /*4360*/  SHF.R.S32.HI R137, RZ, 0x1f, R86 ;  /* 0x0000001fff897819 */ /* 0x001fe20000011456 */
[----:B------:R-:W-:Y:S01]  /*4370*/  IMAD R138, R122, 0x22, RZ ;  /* 0x000000227a8a7824 */ /* 0x000fe200078e02ff */
[----:B------:R-:W-:Y:S02]  /*4380*/  PRMT R3, RZ, 0x7610, R3 ;  /* 0x00007610ff037816 */ /* 0x000fe40000000003 */
[----:B------:R-:W-:Y:S02]  /*4390*/  PRMT R133, RZ, 0x7610, R133 ;  /* 0x00007610ff857816 */ /* 0x000fe40000000085 */
[----:B-1----:R-:W-:Y:S01]  /*43a0*/  IADD3 R86, P6, PT, R86, R20, RZ ;  /* 0x0000001456567210 */ /* 0x002fe20007fde0ff */
[----:B------:R-:W-:Y:S04]  /*43b0*/  STL [R1+0x9c], R138 ;  /* 0x00009c8a01007387 */ /* 0x000fe80000100800 */
[----:B------:R-:W-:Y:S01]  /*43c0*/  IMAD.X R87, R137, 0x1, R21, P6 ;  /* 0x0000000189577824 */ /* 0x000fe200030e0615 */
[----:B------:R0:W-:Y:S01]  /*43d0*/  STL [R1+0x198], R137 ;  /* 0x0001988901007387 */ /* 0x0001e20000100800 */
[----:B------:R-:W-:-:S03]  /*43e0*/  SHF.R.U64 R134, R18, 0x1b, RZ ;  /* 0x0000001b12867819 */ /* 0x000fc600000012ff */
[----:B------:R1:W4:Y:S01]  /*43f0*/  @!P1 LDG.E.U8 R3, desc[UR26][R72.64] ;  /* 0x0000001a48039981 */ /* 0x000322000c1e1100 */
[----:B------:R-:W-:-:S03]  /*4400*/  LOP3.LUT P1, RZ, R134, 0x1, RZ, 0xc0, !PT ;  /* 0x0000000186ff7812 */ /* 0x000fc6000782c0ff */
[----:B------:R1:W2:Y:S01]  /*4410*/  @P4 LDG.E.U8 R133, desc[UR26][R86.64] ;  /* 0x0000001a56854981 */ /* 0x0002a2000c1e1100 */
[----:B0-----:R-:W-:Y:S02]  /*4420*/  SHF.R.S32.HI R137, RZ, 0x1f, R138 ;  /* 0x0000001fff897819 */ /* 0x001fe4000001148a */
[----:B-1----:R-:W-:Y:S02]  /*4430*/  IADD3 R72, P6, PT, R138, R20, RZ ;  /* 0x000000148a487210 */ /* 0x002fe40007fde0ff */
[----:B------:R-:W-:Y:S01]  /*4440*/  PRMT R135, RZ, 0x7610, R135 ;  /* 0x00007610ff877816 */ /* 0x000fe20000000087 */
[----:B------:R-:W-:Y:S01]  /*4450*/  IMAD R86, R122, 0x23, RZ ;  /* 0x000000237a567824 */ /* 0x000fe200078e02ff */
[----:B------:R-:W-:Y:S01]  /*4460*/  SHF.R.U64 R134, R18, 0x1a, RZ ;  /* 0x0000001a12867819 */ /* 0x000fe200000012ff */
[----:B------:R-:W-:Y:S01]  /*4470*/  IMAD.X R73, R137, 0x1, R21, P6 ;  /* 0x0000000189497824 */ /* 0x000fe200030e0615 */
[----:B------:R0:W-:Y:S01]  /*4480*/  STL [R1+0x194], R137 ;  /* 0x0001948901007387 */ /* 0x0001e20000100800 */
[----:B------:R-:W-:Y:S01]  /*4490*/  IMAD R139, R122, 0x24, RZ ;  /* 0x000000247a8b7824 */ /* 0x000fe200078e02ff */
[----:B------:R-:W-:-:S02]  /*44a0*/  SHF.R.S32.HI R138, RZ, 0x1f, R86 ;  /* 0x0000001fff8a7819 */ /* 0x000fc40000011456 */
[----:B------:R1:W-:Y:S01]  /*44b0*/  STL [R1+0x98], R86 ;  /* 0x0000985601007387 */ /* 0x0003e20000100800 */
[----:B------:R-:W-:Y:S02]  /*44c0*/  LOP3.LUT P4, RZ, R134, 0x1, RZ, 0xc0, !PT ;  /* 0x0000000186ff7812 */ /* 0x000fe4000788c0ff */
[----:B------:R-:W-:Y:S01]  /*44d0*/  SHF.R.U64 R134, R18, 0x19, RZ ;  /* 0x0000001912867819 */ /* 0x000fe200000012ff */
[----:B------:R5:W2:Y:S01]  /*44e0*/  @P2 LDG.E.U8 R135, desc[UR26][R72.64] ;  /* 0x0000001a48872981 */ /* 0x000aa2000c1e1100 */
[----:B0-----:R-:W-:Y:S02]  /*44f0*/  SHF.R.S32.HI R137, RZ, 0x1f, R139 ;  /* 0x0000001fff897819 */ /* 0x001fe4000001148b */
[-C--:B-1----:R-:W-:Y:S02]  /*4500*/  IADD3 R86, P6, PT, R86, R20.reuse, RZ ;  /* 0x0000001456567210 */ /* 0x082fe40007fde0ff */
[----:B-----5:R-:W-:-:S03]  /*4510*/  IADD3 R72, P2, PT, R139, R20, RZ ;  /* 0x000000148b487210 */ /* 0x020fc60007f5e0ff */
[--C-:B------:R-:W-:Y:S01]  /*4520*/  IMAD.X R87, R138, 0x1, R21.reuse, P6 ;  /* 0x000000018a577824 */ /* 0x100fe200030e0615 */
[----:B------:R-:W-:Y:S01]  /*4530*/  LOP3.LUT P6, RZ, R134, 0x1, RZ, 0xc0, !PT ;  /* 0x0000000186ff7812 */ /* 0x000fe200078cc0ff */
[----:B------:R-:W-:Y:S01]  /*4540*/  STL [R1+0x94], R139 ;  /* 0x0000948b01007387 */ /* 0x000fe20000100800 */
[----:B------:R-:W-:Y:S01]  /*4550*/  PRMT R136, RZ, 0x7610, R136 ;  /* 0x00007610ff887816 */ /* 0x000fe20000000088 */
[----:B------:R-:W-:Y:S01]  /*4560*/  IMAD.X R73, R137, 0x1, R21, P2 ;  /* 0x0000000189497824 */ /* 0x000fe200010e0615 */
[----:B------:R-:W-:Y:S01]  /*4570*/  PRMT R134, RZ, 0x7610, R134 ;  /* 0x00007610ff867816 */ /* 0x000fe20000000086 */
[----:B------:R0:W-:Y:S01]  /*4580*/  STL [R1+0x190], R138 ;  /* 0x0001908a01007387 */ /* 0x0001e20000100800 */
[----:B------:R-:W-:-:S03]  /*4590*/  LOP3.LUT R140, R130, 0x6c, RZ, 0xfc, !PT ;  /* 0x0000006c828c7812 */ /* 0x000fc600078efcff */
[----:B------:R1:W-:Y:S04]  /*45a0*/  STL [R1+0x18c], R137 ;  /* 0x00018c8901007387 */ /* 0x0003e80000100800 */
[----:B------:R-:W5:Y:S01]  /*45b0*/  @P0 LDG.E.U8 R136, desc[UR26][R86.64] ;  /* 0x0000001a56880981 */ /* 0x000f62000c1e1100 */
[----:B0-----:R-:W-:-:S03]  /*45c0*/  IMAD R138, R122, 0x25, RZ ;  /* 0x000000257a8a7824 */ /* 0x001fc600078e02ff */
[----:B------:R0:W2:Y:S01]  /*45d0*/  @P1 LDG.E.U8 R134, desc[UR26][R72.64] ;  /* 0x0000001a48861981 */ /* 0x0000a2000c1e1100 */
[----:B-1----:R-:W-:Y:S02]  /*45e0*/  LOP3.LUT R137, R130, 0x68, RZ, 0xfc, !PT ;  /* 0x0000006882897812 */ /* 0x002fe400078efcff */
[----:B------:R-:W-:Y:S01]  /*45f0*/  SHF.R.S32.HI R141, RZ, 0x1f, R138 ;  /* 0x0000001fff8d7819 */ /* 0x000fe2000001148a */
[----:B------:R1:W-:Y:S01]  /*4600*/  STL [R1+0x90], R138 ;  /* 0x0000908a01007387 */ /* 0x0003e20000100800 */
[----:B------:R-:W-:Y:S02]  /*4610*/  IABS R148, R137 ;  /* 0x0000008900947213 */ /* 0x000fe40000000000 */
[----:B0-----:R-:W-:Y:S02]  /*4620*/  IADD3 R72, P0, PT, R138, R20, RZ ;  /* 0x000000148a487210 */ /* 0x001fe40007f1e0ff */
[----:B------:R-:W-:Y:S02]  /*4630*/  PRMT R86, RZ, 0x7610, R86 ;  /* 0x00007610ff567816 */ /* 0x000fe40000000056 */
[----:B-1----:R-:W-:Y:S01]  /*4640*/  IABS R138, R140 ;  /* 0x0000008c008a7213 */ /* 0x002fe20000000000 */
[----:B------:R-:W-:Y:S01]  /*4650*/  IMAD.X R73, R141, 0x1, R21, P0 ;  /* 0x000000018d497824 */ /* 0x000fe200000e0615 */
[----:B------:R0:W-:Y:S01]  /*4660*/  STL [R1+0x188], R141 ;  /* 0x0001888d01007387 */ /* 0x0001e20000100800 */
[----:B------:R-:W-:Y:S01]  /*4670*/  IMAD R144, R122, 0x26, RZ ;  /* 0x000000267a907824 */ /* 0x000fe200078e02ff */
[----:B------:R-:W-:Y:S01]  /*4680*/  LOP3.LUT R159, R130, 0x70, RZ, 0xfc, !PT ;  /* 0x00000070829f7812 */ /* 0x000fe200078efcff */
[C---:B------:R-:W-:Y:S01]  /*4690*/  IMAD.HI.U32 R87, R132.reuse, R148, RZ ;  /* 0x0000009484577227 */ /* 0x040fe200078e00ff */
[----:B------:R1:W2:Y:S02]  /*46a0*/  @P4 LDG.E.U8 R86, desc[UR26][R72.64] ;  /* 0x0000001a48564981 */ /* 0x0002a4000c1e1100 */
[----:B------:R-:W-:Y:S01]  /*46b0*/  SHF.R.S32.HI R143, RZ, 0x1f, R144 ;  /* 0x0000001fff8f7819 */ /* 0x000fe20000011490 */
[----:B0-----:R-:W-:Y:S01]  /*46c0*/  IMAD.HI.U32 R141, R132, R138, RZ ;  /* 0x0000008a848d7227 */ /* 0x001fe200078e00ff */
[----:B------:R-:W-:-:S03]  /*46d0*/  IABS R146, R159 ;  /* 0x0000009f00927213 */ /* 0x000fc60000000000 */
[----:B-1----:R-:W-:Y:S01]  /*46e0*/  IMAD.MOV R73, RZ, RZ, -R87 ;  /* 0x000000ffff497224 */ /* 0x002fe200078e0a57 */
[----:B------:R-:W-:Y:S01]  /*46f0*/  IADD3 R72, P0, PT, R144, R20, RZ ;  /* 0x0000001490487210 */ /* 0x000fe20007f1e0ff */
[----:B------:R-:W-:Y:S01]  /*4700*/  IMAD.MOV R141, RZ, RZ, -R141 ;  /* 0x000000ffff8d7224 */ /* 0x000fe200078e0a8d */
[C---:B------:R-:W-:Y:S02]  /*4710*/  LOP3.LUT R139, R130.reuse, 0x6a, RZ, 0xfc, !PT ;  /* 0x0000006a828b7812 */ /* 0x040fe400078efcff */
[----:B------:R-:W-:Y:S01]  /*4720*/  LOP3.LUT R154, R130, 0x74, RZ, 0xfc, !PT ;  /* 0x00000074829a7812 */ /* 0x000fe200078efcff */
[C---:B------:R-:W-:Y:S01]  /*4730*/  IMAD R148, R128.reuse, R73, R148 ;  /* 0x0000004980947224 */ /* 0x040fe200078e0294 */
[----:B------:R-:W-:Y:S01]  /*4740*/  PRMT R87, RZ, 0x7610, R87 ;  /* 0x00007610ff577816 */ /* 0x000fe20000000057 */
[----:B------:R0:W-:Y:S01]  /*4750*/  STL [R1+0x8c], R144 ;  /* 0x00008c9001007387 */ /* 0x0001e20000100800 */
[----:B------:R-:W-:Y:S01]  /*4760*/  IMAD.X R73, R143, 0x1, R21, P0 ;  /* 0x000000018f497824 */ /* 0x000fe200000e0615 */
[----:B------:R-:W-:Y:S01]  /*4770*/  IABS R147, R139 ;  /* 0x0000008b00937213 */ /* 0x000fe20000000000 */
[----:B------:R-:W-:Y:S01]  /*4780*/  IMAD R138, R128, R141, R138 ;  /* 0x0000008d808a7224 */ /* 0x000fe200078e028a */
[----:B------:R-:W-:Y:S01]  /*4790*/  LOP3.LUT R158, R130, 0x72, RZ, 0xfc, !PT ;  /* 0x00000072829e7812 */ /* 0x000fe200078efcff */
[----:B------:R-:W-:Y:S01]  /*47a0*/  IMAD.HI.U32 R141, R132, R146, RZ ;  /* 0x00000092848d7227 */ /* 0x000fe200078e00ff */
[----:B------:R1:W2:Y:S01]  /*47b0*/  @P6 LDG.E.U8 R87, desc[UR26][R72.64] ;  /* 0x0000001a48576981 */ /* 0x0002a2000c1e1100 */
[----:B0-----:R-:W-:-:S02]  /*47c0*/  IABS R144, R154 ;  /* 0x0000009a00907213 */ /* 0x001fc40000000000 */
[----:B------:R-:W-:Y:S01]  /*47d0*/  IMAD.MOV R141, RZ, RZ, -R141 ;  /* 0x000000ffff8d7224 */ /* 0x000fe200078e0a8d */
[----:B------:R-:W-:Y:S01]  /*47e0*/  LOP3.LUT R149, R130, 0x76, RZ, 0xfc, !PT ;  /* 0x0000007682957812 */ /* 0x000fe200078efcff */
[----:B------:R-:W-:Y:S01]  /*47f0*/  IMAD.HI.U32 R142, R132, R147, RZ ;  /* 0x00000093848e7227 */ /* 0x000fe200078e00ff */
[----:B------:R-:W-:Y:S02]  /*4800*/  IABS R145, R158 ;  /* 0x0000009e00917213 */ /* 0x000fe40000000000 */
[----:B------:R-:W-:Y:S01]  /*4810*/  LOP3.LUT R151, R130, 0x7a, RZ, 0xfc, !PT ;  /* 0x0000007a82977812 */ /* 0x000fe200078efcff */
[----:B-1----:R-:W-:Y:S01]  /*4820*/  IMAD.HI.U32 R72, R132, R144, RZ ;  /* 0x0000009084487227 */ /* 0x002fe200078e00ff */
[----:B------:R0:W-:Y:S01]  /*4830*/  STL [R1+0x184], R143 ;  /* 0x0001848f01007387 */ /* 0x0001e20000100800 */
[----:B------:R-:W-:Y:S02]  /*4840*/  LOP3.LUT R150, R130, 0x78, RZ, 0xfc, !PT ;  /* 0x0000007882967812 */ /* 0x000fe400078efcff */
[----:B------:R-:W-:Y:S01]  /*4850*/  IMAD R146, R128, R141, R146 ;  /* 0x0000008d80927224 */ /* 0x000fe200078e0292 */
[----:B------:R-:W-:Y:S01]  /*4860*/  IABS R141, R151 ;  /* 0x00000097008d7213 */ /* 0x000fe20000000000 */
[----:B------:R-:W-:-:S02]  /*4870*/  IMAD.MOV R142, RZ, RZ, -R142 ;  /* 0x000000ffff8e7224 */ /* 0x000fc400078e0a8e */
[----:B------:R-:W-:Y:S01]  /*4880*/  IMAD.MOV R72, RZ, RZ, -R72 ;  /* 0x000000ffff487224 */ /* 0x000fe200078e0a48 */
[----:B0-----:R-:W-:Y:S01]  /*4890*/  IABS R143, R149 ;  /* 0x00000095008f7213 */ /* 0x001fe20000000000 */
[----:B------:R-:W-:-:S04]  /*48a0*/  IMAD.HI.U32 R73, R132, R145, RZ ;  /* 0x0000009184497227 */ /* 0x000fc800078e00ff */
[C---:B------:R-:W-:Y:S01]  /*48b0*/  IMAD R147, R128.reuse, R142, R147 ;  /* 0x0000008e80937224 */ /* 0x040fe200078e0293 */
[----:B------:R-:W-:Y:S01]  /*48c0*/  IABS R142, R150 ;  /* 0x00000096008e7213 */ /* 0x000fe20000000000 */
[----:B------:R-:W-:Y:S02]  /*48d0*/  IMAD R144, R128, R72, R144 ;  /* 0x0000004880907224 */ /* 0x000fe400078e0290 */
[----:B------:R-:W-:-:S04]  /*48e0*/  IMAD.HI.U32 R152, R132, R143, RZ ;  /* 0x0000008f84987227 */ /* 0x000fc800078e00ff */
[----:B------:R-:W-:Y:S02]  /*48f0*/  IMAD.MOV R73, RZ, RZ, -R73 ;  /* 0x000000ffff497224 */ /* 0x000fe400078e0a49 */
[----:B------:R-:W-:-:S04]  /*4900*/  IMAD.HI.U32 R72, R132, R141, RZ ;  /* 0x0000008d84487227 */ /* 0x000fc800078e00ff */
[----:B------:R-:W-:Y:S02]  /*4910*/  IMAD.MOV R152, RZ, RZ, -R152 ;  /* 0x000000ffff987224 */ /* 0x000fe400078e0a98 */
[----:B------:R-:W-:Y:S02]  /*4920*/  IMAD R145, R128, R73, R145 ;  /* 0x0000004980917224 */ /* 0x000fe400078e0291 */
[----:B------:R-:W-:Y:S02]  /*4930*/  IMAD.MOV R72, RZ, RZ, -R72 ;  /* 0x000000ffff487224 */ /* 0x000fe400078e0a48 */
[----:B------:R-:W-:Y:S02]  /*4940*/  VIADD R153, R131, 0x6e ;  /* 0x0000006e83997836 */ /* 0x000fe40000000000 */
[----:B------:R-:W-:-:S04]  /*4950*/  IMAD.HI.U32 R73, R132, R142, RZ ;  /* 0x0000008e84497227 */ /* 0x000fc800078e00ff */
[----:B------:R-:W-:Y:S01]  /*4960*/  IMAD R143, R128, R152, R143 ;  /* 0x00000098808f7224 */ /* 0x000fe200078e028f */
[----:B------:R-:W-:Y:S01]  /*4970*/  LOP3.LUT R152, R130, 0x7c, RZ, 0xfc, !PT ;  /* 0x0000007c82987812 */ /* 0x000fe200078efcff */
[----:B------:R-:W-:Y:S02]  /*4980*/  VIADD R155, R131, 0x7e ;  /* 0x0000007e839b7836 */ /* 0x000fe40000000000 */
[C---:B------:R-:W-:Y:S01]  /*4990*/  IMAD R141, R128.reuse, R72, R141 ;  /* 0x00000048808d7224 */ /* 0x040fe200078e028d */
[----:B------:R-:W-:Y:S01]  /*49a0*/  IABS R72, R153 ;  /* 0x0000009900487213 */ /* 0x000fe20000000000 */
[----:B------:R-:W-:Y:S01]  /*49b0*/  IMAD.MOV R73, RZ, RZ, -R73 ;  /* 0x000000ffff497224 */ /* 0x000fe200078e0a49 */
[----:B------:R-:W-:Y:S02]  /*49c0*/  IABS R157, R152 ;  /* 0x00000098009d7213 */ /* 0x000fe40000000000 */
[----:B------:R-:W-:Y:S01]  /*49d0*/  IABS R156, R155 ;  /* 0x0000009b009c7213 */ /* 0x000fe20000000000 */
[----:B------:R-:W-:-:S02]  /*49e0*/  IMAD R142, R128, R73, R142 ;  /* 0x00000049808e7224 */ /* 0x000fc400078e028e */
[----:B------:R-:W-:-:S04]  /*49f0*/  IMAD.HI.U32 R73, R132, R72, RZ ;  /* 0x0000004884497227 */ /* 0x000fc800078e00ff */
[----:B------:R-:W-:-:S04]  /*4a00*/  IMAD.HI.U32 R131, R132, R157, RZ ;  /* 0x0000009d84837227 */ /* 0x000fc800078e00ff */
[----:B------:R-:W-:-:S04]  /*4a10*/  IMAD.HI.U32 R186, R132, R156, RZ ;  /* 0x0000009c84ba7227 */ /* 0x000fc800078e00ff */
[----:B------:R-:W-:-:S04]  /*4a20*/  IMAD.MOV R132, RZ, RZ, -R73 ;  /* 0x000000ffff847224 */ /* 0x000fc800078e0a49 */
[----:B------:R-:W-:Y:S01]  /*4a30*/  IMAD R132, R128, R132, R72 ;  /* 0x0000008480847224 */ /* 0x000fe200078e0248 */
[----:B------:R-:W-:Y:S01]  /*4a40*/  SHF.R.U64 R72, R18, 0x18, RZ ;  /* 0x0000001812487819 */ /* 0x000fe200000012ff */
[----:B------:R-:W-:-:S03]  /*4a50*/  IMAD.MOV R131, RZ, RZ, -R131 ;  /* 0x000000ffff837224 */ /* 0x000fc600078e0a83 */
[----:B------:R-:W-:Y:S01]  /*4a60*/  LOP3.LUT P0, RZ, R72, 0x1, RZ, 0xc0, !PT ;  /* 0x0000000148ff7812 */ /* 0x000fe2000780c0ff */
[----:B------:R-:W-:Y:S01]  /*4a70*/  IMAD.MOV R73, RZ, RZ, -R186 ;  /* 0x000000ffff497224 */ /* 0x000fe200078e0aba */
[----:B------:R-:W-:Y:S02]  /*4a80*/  SHF.R.S32.HI R189, RZ, 0x1f, R190 ;  /* 0x0000001fffbd7819 */ /* 0x000fe400000114be */
[----:B------:R-:W-:Y:S01]  /*4a90*/  IADD3 R72, P1, PT, R190, R20, RZ ;  /* 0x00000014be487210 */ /* 0x000fe20007f3e0ff */
[C---:B------:R-:W-:Y:S01]  /*4aa0*/  IMAD R157, R128.reuse, R131, R157 ;  /* 0x00000083809d7224 */ /* 0x040fe200078e029d */
[----:B------:R-:W-:Y:S01]  /*4ab0*/  PRMT R131, RZ, 0x7610, R131 ;  /* 0x00007610ff837816 */ /* 0x000fe20000000083 */
[----:B------:R-:W-:Y:S02]  /*4ac0*/  IMAD R156, R128, R73, R156 ;  /* 0x00000049809c7224 */ /* 0x000fe400078e029c */
[----:B------:R-:W-:-:S05]  /*4ad0*/  IMAD.X R73, R189, 0x1, R21, P1 ;  /* 0x00000001bd497824 */ /* 0x000fca00008e0615 */
[----:B------:R0:W2:Y:S01]  /*4ae0*/  @P0 LDG.E.U8 R131, desc[UR26][R72.64] ;  /* 0x0000001a48830981 */ /* 0x0000a2000c1e1100 */
[C---:B------:R-:W-:Y:S02]  /*4af0*/  ISETP.GT.U32.AND P0, PT, R128.reuse, R116, PT ;  /* 0x000000748000720c */ /* 0x040fe40003f04070 */
[C---:B------:R-:W-:Y:S02]  /*4b00*/  ISETP.GT.U32.AND P4, PT, R128.reuse, R118, PT ;  /* 0x000000768000720c */ /* 0x040fe40003f84070 */
[----:B------:R-:W-:-:S09]  /*4b10*/  ISETP.GT.U32.AND P2, PT, R128, R126, PT ;  /* 0x0000007e8000720c */ /* 0x000fd20003f44070 */
[--C-:B------:R-:W-:Y:S01]  /*4b20*/  @!P0 IMAD.IADD R116, R116, 0x1, -R128.reuse ;  /* 0x0000000174748824 */ /* 0x100fe200078e0a80 */
[C---:B------:R-:W-:Y:S02]  /*4b30*/  ISETP.GT.U32.AND P0, PT, R128.reuse, R109, PT ;  /* 0x0000006d8000720c */ /* 0x040fe40003f04070 */
[----:B------:R-:W-:Y:S01]  /*4b40*/  ISETP.GT.U32.AND P1, PT, R128, R115, PT ;  /* 0x000000738000720c */ /* 0x000fe20003f24070 */
[--C-:B------:R-:W-:Y:S01]  /*4b50*/  @!P4 IMAD.IADD R118, R118, 0x1, -R128.reuse ;  /* 0x000000017676c824 */ /* 0x100fe200078e0a80 */
[----:B------:R-:W-:Y:S01]  /*4b60*/  ISETP.GT.U32.AND P4, PT, R128, R110, PT ;  /* 0x0000006e8000720c */ /* 0x000fe20003f84070 */
[----:B------:R-:W-:Y:S01]  /*4b70*/  @!P2 IMAD.IADD R126, R126, 0x1, -R128 ;  /* 0x000000017e7ea824 */ /* 0x000fe200078e0a80 */
[----:B------:R-:W-:-:S07]  /*4b80*/  ISETP.GT.U32.AND P2, PT, R128, R111, PT ;  /* 0x0000006f8000720c */ /* 0x000fce0003f44070 */
[--C-:B------:R-:W-:Y:S01]  /*4b90*/  @!P0 IMAD.IADD R109, R109, 0x1, -R128.reuse ;  /* 0x000000016d6d8824 */ /* 0x100fe200078e0a80 */
[C---:B------:R-:W-:Y:S01]  /*4ba0*/  ISETP.GT.U32.AND P0, PT, R128.reuse, R99, PT ;  /* 0x000000638000720c */ /* 0x040fe20003f04070 */
[--C-:B------:R-:W-:Y:S01]  /*4bb0*/  @!P1 IMAD.IADD R115, R115, 0x1, -R128.reuse ;  /* 0x0000000173739824 */ /* 0x100fe200078e0a80 */
[----:B------:R-:W-:Y:S01]  /*4bc0*/  ISETP.GT.U32.AND P1, PT, R128, R105, PT ;  /* 0x000000698000720c */ /* 0x000fe20003f24070 */
[--C-:B------:R-:W-:Y:S01]  /*4bd0*/  @!P4 IMAD.IADD R110, R110, 0x1, -R128.reuse ;  /* 0x000000016e6ec824 */ /* 0x100fe200078e0a80 */
[C---:B------:R-:W-:Y:S01]  /*4be0*/  ISETP.GT.U32.AND P4, PT, R128.reuse, R103, PT ;  /* 0x000000678000720c */ /* 0x040fe20003f84070 */
[----:B------:R-:W-:Y:S01]  /*4bf0*/  @!P2 IMAD.IADD R111, R111, 0x1, -R128 ;  /* 0x000000016f6fa824 */ /* 0x000fe200078e0a80 */
[----:B------:R-:W-:-:S07]  /*4c00*/  ISETP.GT.U32.AND P2, PT, R128, R104, PT ;  /* 0x000000688000720c */ /* 0x000fce0003f44070 */
[--C-:B------:R-:W-:Y:S01]  /*4c10*/  @!P0 IMAD.IADD R99, R99, 0x1, -R128.reuse ;  /* 0x0000000163638824 */ /* 0x100fe200078e0a80 */
[C---:B------:R-:W-:Y:S01]  /*4c20*/  ISETP.GT.U32.AND P0, PT, R128.reuse, R95, PT ;  /* 0x0000005f8000720c */ /* 0x040fe20003f04070 */
[--C-:B------:R-:W-:Y:S01]  /*4c30*/  @!P1 IMAD.IADD R105, R105, 0x1, -R128.reuse ;  /* 0x0000000169699824 */ /* 0x100fe200078e0a80 */
[C---:B------:R-:W-:Y:S01]  /*4c40*/  ISETP.GT.U32.AND P1, PT, R128.reuse, R98, PT ;  /* 0x000000628000720c */ /* 0x040fe20003f24070 */
[--C-:B------:R-:W-:Y:S01]  /*4c50*/  @!P4 IMAD.IADD R103, R103, 0x1, -R128.reuse ;  /* 0x000000016767c824 */ /* 0x100fe200078e0a80 */
[----:B------:R-:W-:Y:S01]  /*4c60*/  ISETP.GT.U32.AND P4, PT, R128, R93, PT ;  /* 0x0000005d8000720c */ /* 0x000fe20003f84070 */
[----:B------:R-:W-:Y:S01]  /*4c70*/  @!P2 IMAD.IADD R104, R104, 0x1, -R128 ;  /* 0x000000016868a824 */ /* 0x000fe200078e0a80 */
[----:B------:R-:W-:-:S07]  /*4c80*/  ISETP.GT.U32.AND P2, PT, R128, R97, PT ;  /* 0x000000618000720c */ /* 0x000fce0003f44070 */
[--C-:B------:R-:W-:Y:S01]  /*4c90*/  @!P0 IMAD.IADD R95, R95, 0x1, -R128.reuse ;  /* 0x000000015f5f8824 */ /* 0x100fe200078e0a80 */
[----:B------:R-:W-:Y:S01]  /*4ca0*/  ISETP.GT.U32.AND P0, PT, R128, R83, PT ;  /* 0x000000538000720c */ /* 0x000fe20003f04070 */
[--C-:B------:R-:W-:Y:S01]  /*4cb0*/  @!P1 IMAD.IADD R98, R98, 0x1, -R128.reuse ;  /* 0x0000000162629824 */ /* 0x100fe200078e0a80 */
[C---:B------:R-:W-:Y:S01]  /*4cc0*/  ISETP.GT.U32.AND P1, PT, R128.reuse, R96, PT ;  /* 0x000000608000720c */ /* 0x040fe20003f24070 */
[--C-:B------:R-:W-:Y:S01]  /*4cd0*/  @!P4 IMAD.IADD R93, R93, 0x1, -R128.reuse ;  /* 0x000000015d5dc824 */ /* 0x100fe200078e0a80 */
[C---:B------:R-:W-:Y:S01]  /*4ce0*/  ISETP.GT.U32.AND P4, PT, R128.reuse, R88, PT ;  /* 0x000000588000720c */ /* 0x040fe20003f84070 */
[----:B------:R-:W-:Y:S01]  /*4cf0*/  @!P2 IMAD.IADD R97, R97, 0x1, -R128 ;  /* 0x000000016161a824 */ /* 0x000fe200078e0a80 */
[----:B------:R-:W-:-:S07]  /*4d00*/  ISETP.GT.U32.AND P2, PT, R128, R89, PT ;  /* 0x000000598000720c */ /* 0x000fce0003f44070 */
[--C-:B------:R-:W-:Y:S01]  /*4d10*/  @!P0 IMAD.IADD R83, R83, 0x1, -R128.reuse ;  /* 0x0000000153538824 */ /* 0x100fe200078e0a80 */
[----:B------:R-:W-:Y:S01]  /*4d20*/  ISETP.GT.U32.AND P0, PT, R128, R74, PT ;  /* 0x0000004a8000720c */ /* 0x000fe20003f04070 */
        /* <DEDUP_REMOVED lines=9> */
[----:B------:R-:W-:Y:S01]  /*4dc0*/  ISETP.GT.U32.AND P1, PT, R128, R76, PT ;  /* 0x0000004c8000720c */ /* 0x000fe20003f24070 */
[--C-:B------:R-:W-:Y:S01]  /*4dd0*/  @!P4 IMAD.IADD R82, R82, 0x1, -R128.reuse ;  /* 0x000000015252c824 */ /* 0x100fe200078e0a80 */
[----:B------:R-:W-:Y:S01]  /*4de0*/  ISETP.GT.U32.AND P4, PT, R128, R68, PT ;  /* 0x000000448000720c */ /* 0x000fe20003f84070 */
        /* <DEDUP_REMOVED lines=197> */
[----:B------:R-:W-:Y:S01]  /*5a40*/  STL [R1+0x88], R190 ;  /* 0x000088be01007387 */ /* 0x000fe20000100800 */
[----:B------:R-:W-:Y:S02]  /*5a50*/  ISETP.GT.U32.AND P1, PT, R128, R142, PT ;  /* 0x0000008e8000720c */ /* 0x000fe40003f24070 */
[----:B0-----:R-:W-:Y:S01]  /*5a60*/  SHF.R.U64 R72, R18, 0x16, RZ ;  /* 0x0000001612487819 */ /* 0x001fe200000012ff */
[----:B------:R0:W-:Y:S01]  /*5a70*/  STL [R1+0x180], R189 ;  /* 0x000180bd01007387 */ /* 0x0001e20000100800 */
[----:B------:R-:W-:Y:S01]  /*5a80*/  @!P4 IMAD.IADD R144, R144, 0x1, -R128 ;  /* 0x000000019090c824 */ /* 0x000fe200078e0a80 */
[----:B------:R-:W-:-:S05]  /*5a90*/  ISETP.GT.U32.AND P4, PT, R128, R157, PT ;  /* 0x0000009d8000720c */ /* 0x000fca0003f84070 */
[----:B------:R-:W-:Y:S02]  /*5aa0*/  @!P0 IMAD.IADD R156, R156, 0x1, -R128 ;  /* 0x000000019c9c8824 */ /* 0x000fe400078e0a80 */
[----:B0-----:R-:W-:Y:S01]  /*5ab0*/  IMAD R189, R122, 0x29, RZ ;  /* 0x000000297abd7824 */ /* 0x001fe200078e02ff */
[----:B------:R-:W-:-:S04]  /*5ac0*/  LOP3.LUT P0, RZ, R72, 0x1, RZ, 0xc0, !PT ;  /* 0x0000000148ff7812 */ /* 0x000fc8000780c0ff */
[----:B------:R-:W-:Y:S02]  /*5ad0*/  SHF.R.S32.HI R186, RZ, 0x1f, R189 ;  /* 0x0000001fffba7819 */ /* 0x000fe400000114bd */
[----:B------:R-:W-:Y:S01]  /*5ae0*/  IADD3 R72, P6, PT, R189, R20, RZ ;  /* 0x00000014bd487210 */ /* 0x000fe20007fde0ff */
[--C-:B------:R-:W-:Y:S01]  /*5af0*/  @!P2 IMAD.IADD R145, R145, 0x1, -R128.reuse ;  /* 0x000000019191a824 */ /* 0x100fe200078e0a80 */
[----:B------:R-:W-:Y:S01]  /*5b00*/  ISETP.GT.U32.AND P2, PT, R128, R141, PT ;  /* 0x0000008d8000720c */ /* 0x000fe20003f44070 */
[--C-:B------:R-:W-:Y:S02]  /*5b10*/  @!P1 IMAD.IADD R142, R142, 0x1, -R128.reuse ;  /* 0x000000018e8e9824 */ /* 0x100fe400078e0a80 */
[----:B------:R-:W-:Y:S01]  /*5b20*/  IMAD.X R73, R186, 0x1, R21, P6 ;  /* 0x00000001ba497824 */ /* 0x000fe200030e0615 */
[----:B------:R-:W-:Y:S02]  /*5b30*/  ISETP.GT.U32.AND P6, PT, R128, R132, PT ;  /* 0x000000848000720c */ /* 0x000fe40003fc4070 */
[----:B------:R-:W-:Y:S01]  /*5b40*/  ISETP.GE.AND P1, PT, R130, RZ, PT ;  /* 0x000000ff8200720c */ /* 0x000fe20003f26270 */
[----:B------:R-:W-:Y:S01]  /*5b50*/  @!P4 IMAD.IADD R157, R157, 0x1, -R128 ;  /* 0x000000019d9dc824 */ /* 0x000fe200078e0a80 */
[----:B------:R-:W-:-:S02]  /*5b60*/  ISETP.GE.AND P4, PT, R127, RZ, PT ;  /* 0x000000ff7f00720c */ /* 0x000fc40003f86270 */
[----:B------:R-:W-:Y:S01]  /*5b70*/  PRMT R127, RZ, 0x7610, R127 ;  /* 0x00007610ff7f7816 */ /* 0x000fe2000000007f */
[----:B------:R-:W-:Y:S02]  /*5b80*/  IMAD R130, R122, 0x2a, RZ ;  /* 0x0000002a7a827824 */ /* 0x000fe400078e02ff */
[--C-:B------:R-:W-:Y:S01]  /*5b90*/  @!P2 IMAD.IADD R141, R141, 0x1, -R128.reuse ;  /* 0x000000018d8da824 */ /* 0x100fe200078e0a80 */
[----:B------:R-:W-:Y:S02]  /*5ba0*/  ISETP.GE.AND P2, PT, R129, RZ, PT ;  /* 0x000000ff8100720c */ /* 0x000fe40003f46270 */
[----:B------:R0:W2:Y:S01]  /*5bb0*/  @P0 LDG.E.U8 R127, desc[UR26][R72.64] ;  /* 0x0000001a487f0981 */ /* 0x0000a2000c1e1100 */
[----:B------:R-:W-:Y:S01]  /*5bc0*/  @!P6 IMAD.IADD R132, R132, 0x1, -R128 ;  /* 0x000000018484e824 */ /* 0x000fe200078e0a80 */
[----:B------:R-:W-:Y:S01]  /*5bd0*/  SHF.R.S32.HI R129, RZ, 0x1f, R130 ;  /* 0x0000001fff817819 */ /* 0x000fe20000011482 */
[----:B------:R-:W-:Y:S01]  /*5be0*/  @!P1 IMAD.MOV R126, RZ, RZ, -R126 ;  /* 0x000000ffff7e9224 */ /* 0x000fe200078e0a7e */
[----:B------:R-:W-:-:S02]  /*5bf0*/  ISETP.GE.AND P1, PT, R124, RZ, PT ;  /* 0x000000ff7c00720c */ /* 0x000fc40003f26270 */
[----:B------:R-:W-:Y:S02]  /*5c00*/  SHF.R.U64 R124, R18, 0x15, RZ ;  /* 0x00000015127c7819 */ /* 0x000fe400000012ff */
[----:B0-----:R-:W-:-:S05]  /*5c10*/  IADD3 R72, P6, PT, R130, R20, RZ ;  /* 0x0000001482487210 */ /* 0x001fca0007fde0ff */
[----:B------:R-:W-:Y:S01]  /*5c20*/  IMAD.X R73, R129, 0x1, R21, P6 ;  /* 0x0000000181497824 */ /* 0x000fe200030e0615 */
[----:B------:R-:W-:Y:S02]  /*5c30*/  LOP3.LUT P6, RZ, R124, 0x1, RZ, 0xc0, !PT ;  /* 0x000000017cff7812 */ /* 0x000fe400078cc0ff */
[----:B------:R-:W-:Y:S01]  /*5c40*/  PRMT R124, RZ, 0x7610, R124 ;  /* 0x00007610ff7c7816 */ /* 0x000fe2000000007c */
[----:B------:R-:W-:Y:S01]  /*5c50*/  IMAD R128, R122, 0x2b, RZ ;  /* 0x0000002b7a807824 */ /* 0x000fe200078e02ff */
[----:B------:R-:W-:Y:S01]  /*5c60*/  ISETP.GE.AND P0, PT, R125, RZ, PT ;  /* 0x000000ff7d00720c */ /* 0x000fe20003f06270 */
[----:B------:R-:W-:Y:S01]  /*5c70*/  @!P2 IMAD.MOV R118, RZ, RZ, -R118 ;  /* 0x000000ffff76a224 */ /* 0x000fe200078e0a76 */
[----:B------:R-:W-:Y:S01]  /*5c80*/  ISETP.GE.AND P2, PT, R121, RZ, PT ;  /* 0x000000ff7900720c */ /* 0x000fe20003f46270 */
[----:B------:R-:W-:Y:S01]  /*5c90*/  IMAD.MOV.U32 R121, RZ, RZ, R115 ;  /* 0x000000ffff797224 */ /* 0x000fe200078e0073 */
[----:B------:R-:W-:Y:S02]  /*5ca0*/  SHF.R.S32.HI R125, RZ, 0x1f, R128 ;  /* 0x0000001fff7d7819 */ /* 0x000fe40000011480 */
[----:B------:R-:W-:-:S03]  /*5cb0*/  SHF.R.U64 R115, R18, 0x14, RZ ;  /* 0x0000001412737819 */ /* 0x000fc600000012ff */
[----:B------:R0:W2:Y:S02]  /*5cc0*/  @P6 LDG.E.U8 R124, desc[UR26][R72.64] ;  /* 0x0000001a487c6981 */ /* 0x0000a4000c1e1100 */
[----:B0-----:R-:W-:-:S05]  /*5cd0*/  IADD3 R72, P6, PT, R128, R20, RZ ;  /* 0x0000001480487210 */ /* 0x001fca0007fde0ff */
[----:B------:R-:W-:Y:S01]  /*5ce0*/  IMAD.X R73, R125, 0x1, R21, P6 ;  /* 0x000000017d497824 */ /* 0x000fe200030e0615 */
[----:B------:R-:W-:Y:S01]  /*5cf0*/  LOP3.LUT P6, RZ, R115, 0x1, RZ, 0xc0, !PT ;  /* 0x0000000173ff7812 */ /* 0x000fe200078cc0ff */
[----:B------:R-:W-:Y:S01]  /*5d00*/  @!P4 IMAD.MOV R116, RZ, RZ, -R116 ;  /* 0x000000ffff74c224 */ /* 0x000fe200078e0a74 */
[----:B------:R-:W-:Y:S02]  /*5d10*/  PRMT R115, RZ, 0x7610, R115 ;  /* 0x00007610ff737816 */ /* 0x000fe40000000073 */
[----:B------:R-:W-:Y:S01]  /*5d20*/  ISETP.GE.AND P4, PT, R120, RZ, PT ;  /* 0x000000ff7800720c */ /* 0x000fe20003f86270 */
[----:B------:R-:W-:Y:S02]  /*5d30*/  IMAD R120, R122, 0x2c, RZ ;  /* 0x0000002c7a787824 */ /* 0x000fe400078e02ff */
[----:B------:R-:W-:Y:S01]  /*5d40*/  @!P0 IMAD.MOV R121, RZ, RZ, -R121 ;  /* 0x000000ffff798224 */ /* 0x000fe200078e0a79 */
[----:B------:R-:W-:Y:S01]  /*5d50*/  ISETP.GE.AND P0, PT, R119, RZ, PT ;  /* 0x000000ff7700720c */ /* 0x000fe20003f06270 */
[----:B------:R-:W-:Y:S01]  /*5d60*/  @!P1 IMAD.MOV R111, RZ, RZ, -R111 ;  /* 0x000000ffff6f9224 */ /* 0x000fe200078e0a6f */
[----:B------:R-:W-:Y:S01]  /*5d70*/  ISETP.GE.AND P1, PT, R113, RZ, PT ;  /* 0x000000ff7100720c */ /* 0x000fe20003f26270 */
[----:B------:R-:W-:Y:S01]  /*5d80*/  IMAD.MOV.U32 R113, RZ, RZ, R109 ;  /* 0x000000ffff717224 */ /* 0x000fe200078e006d */
[----:B------:R-:W-:Y:S01]  /*5d90*/  SHF.R.S32.HI R119, RZ, 0x1f, R120 ;  /* 0x0000001fff777819 */ /* 0x000fe20000011478 */
[----:B------:R0:W2:Y:S01]  /*5da0*/  @P6 LDG.E.U8 R115, desc[UR26][R72.64] ;  /* 0x0000001a48736981 */ /* 0x0000a2000c1e1100 */
[----:B------:R-:W-:-:S02]  /*5db0*/  SHF.R.U64 R109, R18, 0x13, RZ ;  /* 0x00000013126d7819 */ /* 0x000fc400000012ff */
        /* <DEDUP_REMOVED lines=40> */
[----:B------:R-:W-:-:S03]  /*6040*/  SHF.R.S32.HI R100, RZ, 0x1f, R102 ;  /* 0x0000001fff647819 */ /* 0x000fc60000011466 */
[----:B------:R0:W2:Y:S01]  /*6050*/  @P6 LDG.E.U8 R97, desc[UR26][R72.64] ;  /* 0x0000001a48616981 */ /* 0x0000a2000c1e1100 */
[----:B------:R-:W-:Y:S02]  /*6060*/  ISETP.GE.AND P2, PT, R91, RZ, PT ;  /* 0x000000ff5b00720c */ /* 0x000fe40003f46270 */
[----:B------:R-:W-:Y:S02]  /*6070*/  SHF.R.U64 R91, R18, 0x10, RZ ;  /* 0x00000010125b7819 */ /* 0x000fe400000012ff */
        /* <DEDUP_REMOVED lines=39> */
[----:B------:R-:W-:Y:S01]  /*62f0*/  @!P0 IMAD.MOV R76, RZ, RZ, -R76 ;  /* 0x000000ffff4c8224 */ /* 0x000fe200078e0a4c */
[----:B------:R-:W-:Y:S01]  /*6300*/  SHF.R.S32.HI R80, RZ, 0x1f, R81 ;  /* 0x0000001fff507819 */ /* 0x000fe20000011451 */
[----:B------:R0:W2:Y:S01]  /*6310*/  @P6 LDG.E.U8 R79, desc[UR26][R72.64] ;  /* 0x0000001a484f6981 */ /* 0x0000a2000c1e1100 */
[----:B------:R-:W-:-:S02]  /*6320*/  IADD3 R70, P6, PT, R81, R20, RZ ;  /* 0x0000001451467210 */ /* 0x000fc40007fde0ff */
[----:B------:R-:W-:Y:S02]  /*6330*/  ISETP.GE.AND P0, PT, R69, RZ, PT ;  /* 0x000000ff4500720c */ /* 0x000fe40003f06270 */
[----:B------:R-:W-:Y:S01]  /*6340*/  SHF.R.U64 R69, R18, 0xc, RZ ;  /* 0x0000000c12457819 */ /* 0x000fe200000012ff */
[----:B0-----:R-:W-:Y:S02]  /*6350*/  IMAD.MOV.U32 R72, RZ, RZ, R71 ;  /* 0x000000ffff487224 */ /* 0x001fe400078e0047 */
[----:B------:R-:W-:Y:S01]  /*6360*/  IMAD.X R71, R80, 0x1, R21, P6 ;  /* 0x0000000150477824 */ /* 0x000fe200030e0615 */
[----:B------:R-:W-:Y:S01]  /*6370*/  LOP3.LUT P6, RZ, R69, 0x1, RZ, 0xc0, !PT ;  /* 0x0000000145ff7812 */ /* 0x000fe200078cc0ff */
[----:B------:R-:W-:Y:S01]  /*6380*/  @!P1 IMAD.MOV R72, RZ, RZ, -R72 ;  /* 0x000000ffff489224 */ /* 0x000fe200078e0a48 */
[----:B------:R-:W-:Y:S02]  /*6390*/  PRMT R69, RZ, 0x7610, R69 ;  /* 0x00007610ff457816 */ /* 0x000fe40000000045 */
[----:B------:R-:W-:Y:S01]  /*63a0*/  ISETP.GE.AND P1, PT, R75, RZ, PT ;  /* 0x000000ff4b00720c */ /* 0x000fe20003f26270 */
[----:B------:R-:W-:-:S02]  /*63b0*/  IMAD R75, R122, 0x34, RZ ;  /* 0x000000347a4b7824 */ /* 0x000fc400078e02ff */
[----:B------:R-:W-:Y:S01]  /*63c0*/  @!P2 IMAD.MOV R68, RZ, RZ, -R68 ;  /* 0x000000ffff44a224 */ /* 0x000fe200078e0a44 */
[----:B------:R-:W-:Y:S02]  /*63d0*/  ISETP.GE.AND P2, PT, R64, RZ, PT ;  /* 0x000000ff4000720c */ /* 0x000fe40003f46270 */
[----:B------:R-:W-:-:S03]  /*63e0*/  SHF.R.S32.HI R73, RZ, 0x1f, R75 ;  /* 0x0000001fff497819 */ /* 0x000fc6000001144b */
[----:B------:R0:W2:Y:S01]  /*63f0*/  @P6 LDG.E.U8 R69, desc[UR26][R70.64] ;  /* 0x0000001a46456981 */ /* 0x0000a2000c1e1100 */
[----:B------:R-:W-:Y:S01]  /*6400*/  IADD3 R64, P6, PT, R75, R20, RZ ;  /* 0x000000144b407210 */ /* 0x000fe20007fde0ff */
[----:B------:R-:W-:Y:S01]  /*6410*/  @!P4 IMAD.MOV R67, RZ, RZ, -R67 ;  /* 0x000000ffff43c224 */ /* 0x000fe200078e0a43 */
[----:B------:R-:W-:-:S03]  /*6420*/  ISETP.GE.AND P4, PT, R65, RZ, PT ;  /* 0x000000ff4100720c */ /* 0x000fc60003f86270 */
[----:B------:R-:W-:Y:S02]  /*6430*/  IMAD.X R65, R73, 0x1, R21, P6 ;  /* 0x0000000149417824 */ /* 0x000fe400030e0615 */
[----:B0-----:R-:W-:Y:S01]  /*6440*/  IMAD.MOV.U32 R70, RZ, RZ, R63 ;  /* 0x000000ffff467224 */ /* 0x001fe200078e003f */
[----:B------:R-:W-:-:S04]  /*6450*/  SHF.R.U64 R63, R18, 0xb, RZ ;  /* 0x0000000b123f7819 */ /* 0x000fc800000012ff */
[----:B------:R-:W-:Y:S02]  /*6460*/  LOP3.LUT P6, RZ, R63, 0x1, RZ, 0xc0, !PT ;  /* 0x000000013fff7812 */ /* 0x000fe400078cc0ff */
[----:B------:R-:W-:Y:S01]  /*6470*/  PRMT R63, RZ, 0x7610, R63 ;  /* 0x00007610ff3f7816 */ /* 0x000fe2000000003f */
[----:B------:R-:W-:Y:S02]  /*6480*/  IMAD R71, R122, 0x35, RZ ;  /* 0x000000357a477824 */ /* 0x000fe400078e02ff */
[----:B------:R-:W-:Y:S01]  /*6490*/  @!P0 IMAD.MOV R70, RZ, RZ, -R70 ;  /* 0x000000ffff468224 */ /* 0x000fe200078e0a46 */
[----:B------:R-:W-:Y:S01]  /*64a0*/  ISETP.GE.AND P0, PT, R66, RZ, PT ;  /* 0x000000ff4200720c */ /* 0x000fe20003f06270 */
[----:B------:R-:W-:Y:S01]  /*64b0*/  @!P2 IMAD.MOV R62, RZ, RZ, -R62 ;  /* 0x000000ffff3ea224 */ /* 0x000fe200078e0a3e */
[----:B------:R-:W-:Y:S01]  /*64c0*/  ISETP.GE.AND P2, PT, R58, RZ, PT ;  /* 0x000000ff3a00720c */ /* 0x000fe20003f46270 */
[----:B------:R-:W-:Y:S01]  /*64d0*/  @!P1 IMAD.MOV R60, RZ, RZ, -R60 ;  /* 0x000000ffff3c9224 */ /* 0x000fe200078e0a3c */
[----:B------:R-:W-:-:S03]  /*64e0*/  SHF.R.S32.HI R66, RZ, 0x1f, R71 ;  /* 0x0000001fff427819 */ /* 0x000fc60000011447 */
[----:B------:R0:W2:Y:S01]  /*64f0*/  @P6 LDG.E.U8 R63, desc[UR26][R64.64] ;  /* 0x0000001a403f6981 */ /* 0x0000a2000c1e1100 */
[----:B------:R-:W-:Y:S02]  /*6500*/  IADD3 R58, P6, PT, R71, R20, RZ ;  /* 0x00000014473a7210 */ /* 0x000fe40007fde0ff */
[----:B------:R-:W-:Y:S02]  /*6510*/  ISETP.GE.AND P1, PT, R57, RZ, PT ;  /* 0x000000ff3900720c */ /* 0x000fe40003f26270 */
[----:B------:R-:W-:Y:S01]  /*6520*/  SHF.R.U64 R57, R18, 0xa, RZ ;  /* 0x0000000a12397819 */ /* 0x000fe200000012ff */
[----:B0-----:R-:W-:Y:S02]  /*6530*/  IMAD.MOV.U32 R64, RZ, RZ, R59 ;  /* 0x000000ffff407224 */ /* 0x001fe400078e003b */
[----:B------:R-:W-:Y:S01]  /*6540*/  IMAD.X R59, R66, 0x1, R21, P6 ;  /* 0x00000001423b7824 */ /* 0x000fe200030e0615 */
[----:B------:R-:W-:Y:S02]  /*6550*/  LOP3.LUT P6, RZ, R57, 0x1, RZ, 0xc0, !PT ;  /* 0x0000000139ff7812 */ /* 0x000fe400078cc0ff */
[----:B------:R-:W-:Y:S01]  /*6560*/  PRMT R57, RZ, 0x7610, R57 ;  /* 0x00007610ff397816 */ /* 0x000fe20000000039 */
[----:B------:R-:W-:-:S02]  /*6570*/  IMAD R65, R122, 0x36, RZ ;  /* 0x000000367a417824 */ /* 0x000fc400078e02ff */
[----:B------:R-:W-:Y:S01]  /*6580*/  @!P4 IMAD.MOV R64, RZ, RZ, -R64 ;  /* 0x000000ffff40c224 */ /* 0x000fe200078e0a40 */
[----:B------:R-:W-:Y:S01]  /*6590*/  ISETP.GE.AND P4, PT, R61, RZ, PT ;  /* 0x000000ff3d00720c */ /* 0x000fe20003f86270 */
        /* <DEDUP_REMOVED lines=14> */
[----:B------:R-:W-:-:S07]  /*6680*/  ISETP.GE.AND P2, PT, R55, RZ, PT ;  /* 0x000000ff3700720c */ /* 0x000fce0003f46270 */
[----:B------:R0:W2:Y:S01]  /*6690*/  @P6 LDG.E.U8 R51, desc[UR26][R52.64] ;  /* 0x0000001a34336981 */ /* 0x0000a2000c1e1100 */
[----:B------:R-:W-:Y:S01]  /*66a0*/  @!P1 IMAD.MOV R49, RZ, RZ, -R49 ;  /* 0x000000ffff319224 */ /* 0x000fe200078e0a31 */
[----:B------:R-:W-:Y:S01]  /*66b0*/  SHF.R.S32.HI R55, RZ, 0x1f, R59 ;  /* 0x0000001fff377819 */ /* 0x000fe2000001143b */
[----:B0-----:R-:W-:-:S04]  /*66c0*/  IMAD.MOV.U32 R52, RZ, RZ, R47 ;  /* 0x000000ffff347224 */ /* 0x001fc800078e002f */
[----:B------:R-:W-:Y:S01]  /*66d0*/  @!P4 IMAD.MOV R52, RZ, RZ, -R52 ;  /* 0x000000ffff34c224 */ /* 0x000fe200078e0a34 */
[----:B------:R-:W-:Y:S01]  /*66e0*/  ISETP.GE.AND P4, PT, R48, RZ, PT ;  /* 0x000000ff3000720c */ /* 0x000fe20003f86270 */
[----:B------:R-:W-:Y:S01]  /*66f0*/  IMAD.MOV.U32 R48, RZ, RZ, R46 ;  /* 0x000000ffff307224 */ /* 0x000fe200078e002e */
[----:B------:R-:W-:Y:S02]  /*6700*/  IADD3 R46, P6, PT, R59, R20, RZ ;  /* 0x000000143b2e7210 */ /* 0x000fe40007fde0ff */
[----:B------:R-:W-:Y:S02]  /*6710*/  ISETP.GE.AND P1, PT, R45, RZ, PT ;  /* 0x000000ff2d00720c */ /* 0x000fe40003f26270 */
[----:B------:R-:W-:Y:S01]  /*6720*/  SHF.R.U64 R45, R18, 0x8, RZ ;  /* 0x00000008122d7819 */ /* 0x000fe200000012ff */
[----:B------:R-:W-:-:S03]  /*6730*/  IMAD.X R47, R55, 0x1, R21, P6 ;  /* 0x00000001372f7824 */ /* 0x000fc600030e0615 */
[----:B------:R-:W-:Y:S01]  /*6740*/  LOP3.LUT P6, RZ, R45, 0x1, RZ, 0xc0, !PT ;  /* 0x000000012dff7812 */ /* 0x000fe200078cc0ff */
[----:B------:R-:W-:Y:S01]  /*6750*/  @!P0 IMAD.MOV R48, RZ, RZ, -R48 ;  /* 0x000000ffff308224 */ /* 0x000fe200078e0a30 */
[----:B------:R-:W-:Y:S02]  /*6760*/  PRMT R45, RZ, 0x7610, R45 ;  /* 0x00007610ff2d7816 */ /* 0x000fe4000000002d */
[----:B------:R-:W-:Y:S01]  /*6770*/  ISETP.GE.AND P0, PT, R50, RZ, PT ;  /* 0x000000ff3200720c */ /* 0x000fe20003f06270 */
[----:B------:R-:W-:-:S08]  /*6780*/  IMAD R53, R122, 0x39, RZ ;  /* 0x000000397a357824 */ /* 0x000fd000078e02ff */
[----:B------:R0:W2:Y:S01]  /*6790*/  @P6 LDG.E.U8 R45, desc[UR26][R46.64] ;  /* 0x0000001a2e2d6981 */ /* 0x0000a2000c1e1100 */
[----:B------:R-:W-:Y:S01]  /*67a0*/  SHF.R.S32.HI R50, RZ, 0x1f, R53 ;  /* 0x0000001fff327819 */ /* 0x000fe20000011435 */
[----:B0-----:R-:W-:-:S04]  /*67b0*/  IMAD.MOV.U32 R46, RZ, RZ, R41 ;  /* 0x000000ffff2e7224 */ /* 0x001fc800078e0029 */
[----:B------:R-:W-:Y:S01]  /*67c0*/  @!P2 IMAD.MOV R46, RZ, RZ, -R46 ;  /* 0x000000ffff2ea224 */ /* 0x000fe200078e0a2e */
[----:B------:R-:W-:Y:S01]  /*67d0*/  ISETP.GE.AND P2, PT, R42, RZ, PT ;  /* 0x000000ff2a00720c */ /* 0x000fe20003f46270 */
[----:B------:R-:W-:Y:S01]  /*67e0*/  IMAD.MOV.U32 R42, RZ, RZ, R40 ;  /* 0x000000ffff2a7224 */ /* 0x000fe200078e0028 */
[----:B------:R-:W-:Y:S01]  /*67f0*/  IADD3 R40, P6, PT, R53, R20, RZ ;  /* 0x0000001435287210 */ /* 0x000fe20007fde0ff */
[----:B------:R-:W-:Y:S01]  /*6800*/  @!P0 IMAD.MOV R43, RZ, RZ, -R43 ;  /* 0x000000ffff2b8224 */ /* 0x000fe200078e0a2b */
[----:B------:R-:W-:Y:S02]  /*6810*/  ISETP.GE.AND P0, PT, R39, RZ, PT ;  /* 0x000000ff2700720c */ /* 0x000fe40003f06270 */
[----:B------:R-:W-:Y:S01]  /*6820*/  SHF.R.U64 R39, R18, 0x6, RZ ;  /* 0x0000000612277819 */ /* 0x000fe200000012ff */
[----:B------:R-:W-:-:S03]  /*6830*/  IMAD.X R41, R50, 0x1, R21, P6 ;  /* 0x0000000132297824 */ /* 0x000fc600030e0615 */
[----:B------:R-:W-:Y:S02]  /*6840*/  LOP3.LUT P6, RZ, R39, 0x1, RZ, 0xc0, !PT ;  /* 0x0000000127ff7812 */ /* 0x000fe400078cc0ff */
[----:B------:R-:W-:Y:S01]  /*6850*/  PRMT R39, RZ, 0x7610, R39 ;  /* 0x00007610ff277816 */ /* 0x000fe20000000027 */
[----:B------:R-:W-:Y:S02]  /*6860*/  IMAD R47, R122, 0x3a, RZ ;  /* 0x0000003a7a2f7824 */ /* 0x000fe400078e02ff */
[----:B------:R-:W-:Y:S01]  /*6870*/  @!P4 IMAD.MOV R42, RZ, RZ, -R42 ;  /* 0x000000ffff2ac224 */ /* 0x000fe200078e0a2a */
[----:B------:R-:W-:Y:S01]  /*6880*/  ISETP.GE.AND P4, PT, R44, RZ, PT ;  /* 0x000000ff2c00720c */ /* 0x000fe20003f86270 */
[----:B------:R-:W-:Y:S01]  /*6890*/  @!P1 IMAD.MOV R33, RZ, RZ, -R33 ;  /* 0x000000ffff219224 */ /* 0x000fe200078e0a21 */
[----:B------:R-:W-:Y:S02]  /*68a0*/  ISETP.GE.AND P1, PT, R34, RZ, PT ;  /* 0x000000ff2200720c */ /* 0x000fe40003f26270 */
[----:B------:R-:W-:-:S03]  /*68b0*/  SHF.R.S32.HI R44, RZ, 0x1f, R47 ;  /* 0x0000001fff2c7819 */ /* 0x000fc6000001142f */
[----:B------:R0:W3:Y:S01]  /*68c0*/  @P6 LDG.E.U8 R39, desc[UR26][R40.64] ;  /* 0x0000001a28276981 */ /* 0x0000e2000c1e1100 */
[----:B------:R-:W-:-:S03]  /*68d0*/  IADD3 R34, P6, PT, R47, R20, RZ ;  /* 0x000000142f227210 */ /* 0x000fc60007fde0ff */
[----:B------:R-:W-:Y:S01]  /*68e0*/  STL [R1+0x80], R189 ;  /* 0x000080bd01007387 */ /* 0x000fe20000100800 */
[----:B0-----:R-:W-:Y:S01]  /*68f0*/  IMAD.MOV.U32 R41, RZ, RZ, R36 ;  /* 0x000000ffff297224 */ /* 0x001fe200078e0024 */
[----:B------:R-:W-:Y:S01]  /*6900*/  SHF.R.U64 R36, R18, 0x5, RZ ;  /* 0x0000000512247819 */ /* 0x000fe200000012ff */
[----:B------:R-:W-:Y:S02]  /*6910*/  IMAD.MOV.U32 R40, RZ, RZ, R35 ;  /* 0x000000ffff287224 */ /* 0x000fe400078e0023 */
[----:B------:R-:W-:Y:S01]  /*6920*/  IMAD.X R35, R44, 0x1, R21, P6 ;  /* 0x000000012c237824 */ /* 0x000fe200030e0615 */
[----:B------:R-:W-:Y:S01]  /*6930*/  LOP3.LUT P6, RZ, R36, 0x1, RZ, 0xc0, !PT ;  /* 0x0000000124ff7812 */ /* 0x000fe200078cc0ff */
[----:B------:R-:W-:Y:S04]  /*6940*/  STL [R1+0x17c], R186 ;  /* 0x00017cba01007387 */ /* 0x000fe80000100800 */
[----:B------:R-:W-:Y:S01]  /*6950*/  STL [R1+0x7c], R130 ;  /* 0x00007c8201007387 */ /* 0x000fe20000100800 */
[----:B------:R-:W-:-:S03]  /*6960*/  PRMT R36, RZ, 0x7610, R36 ;  /* 0x00007610ff247816 */ /* 0x000fc60000000024 */
[----:B------:R-:W-:Y:S04]  /*6970*/  STL [R1+0x178], R129 ;  /* 0x0001788101007387 */ /* 0x000fe80000100800 */
[----:B------:R-:W-:Y:S04]  /*6980*/  STL [R1+0x78], R128 ;  /* 0x0000788001007387 */ /* 0x000fe80000100800 */
[----:B------:R-:W-:Y:S04]  /*6990*/  STL [R1+0x174], R125 ;  /* 0x0001747d01007387 */ /* 0x000fe80000100800 */
[----:B------:R-:W-:Y:S01]  /*69a0*/  STL [R1+0x74], R120 ;  /* 0x0000747801007387 */ /* 0x000fe20000100800 */
[----:B------:R-:W-:-:S03]  /*69b0*/  @!P4 IMAD.MOV R41, RZ, RZ, -R41 ;  /* 0x000000ffff29c224 */ /* 0x000fc600078e0a29 */
[----:B------:R-:W-:Y:S01]  /*69c0*/  STL [R1+0x170], R119 ;  /* 0x0001707701007387 */ /* 0x000fe20000100800 */
[----:B------:R-:W-:-:S03]  /*69d0*/  ISETP.GE.AND P4, PT, R38, RZ, PT ;  /* 0x000000ff2600720c */ /* 0x000fc60003f86270 */
[----:B------:R-:W-:Y:S01]  /*69e0*/  STL [R1+0x70], R114 ;  /* 0x0000707201007387 */ /* 0x000fe20000100800 */
[----:B------:R-:W-:-:S03]  /*69f0*/  IMAD R38, R122, 0x3b, RZ ;  /* 0x0000003b7a267824 */ /* 0x000fc600078e02ff */
[----:B------:R-:W-:Y:S04]  /*6a00*/  STL [R1+0x16c], R112 ;  /* 0x00016c7001007387 */ /* 0x000fe80000100800 */
[----:B------:R-:W-:Y:S04]  /*6a10*/  STL [R1+0x6c], R108 ;  /* 0x00006c6c01007387 */ /* 0x000fe80000100800 */
[----:B------:R-:W-:Y:S01]  /*6a20*/  STL [R1+0x168], R106 ;  /* 0x0001686a01007387 */ /* 0x000fe20000100800 */
[----:B------:R-:W-:-:S03]  /*6a30*/  @!P2 IMAD.MOV R40, RZ, RZ, -R40 ;  /* 0x000000ffff28a224 */ /* 0x000fc600078e0a28 */
[----:B------:R-:W-:Y:S04]  /*6a40*/  STL [R1+0x68], R102 ;  /* 0x0000686601007387 */ /* 0x000fe80000100800 */
[----:B------:R0:W4:Y:S01]  /*6a50*/  @P6 LDG.E.U8 R36, desc[UR26][R34.64] ;  /* 0x0000001a22246981 */ /* 0x000122000c1e1100 */
[----:B------:R-:W-:-:S03]  /*6a60*/  ISETP.GE.AND P2, PT, R37, RZ, PT ;  /* 0x000000ff2500720c */ /* 0x000fc60003f46270 */
[----:B------:R-:W-:Y:S01]  /*6a70*/  STL [R1+0x164], R100 ;  /* 0x0001646401007387 */ /* 0x000fe20000100800 */
[----:B------:R-:W-:-:S03]  /*6a80*/  SHF.R.S32.HI R37, RZ, 0x1f, R38 ;  /* 0x0000001fff257819 */ /* 0x000fc60000011426 */
[----:B------:R-:W-:Y:S01]  /*6a90*/  STL [R1+0x60], R94 ;  /* 0x0000605e01007387 */ /* 0x000fe20000100800 */
[----:B0-----:R-:W-:-:S03]  /*6aa0*/  IMAD.MOV.U32 R35, RZ, RZ, R29 ;  /* 0x000000ffff237224 */ /* 0x001fc600078e001d */
[----:B------:R-:W-:Y:S01]  /*6ab0*/  STL [R1+0x160], R92 ;  /* 0x0001605c01007387 */ /* 0x000fe20000100800 */
[----:B------:R-:W-:Y:S01]  /*6ac0*/  IMAD.MOV.U32 R34, RZ, RZ, R28 ;  /* 0x000000ffff227224 */ /* 0x000fe200078e001c */
[----:B------:R-:W-:Y:S01]  /*6ad0*/  IADD3 R28, P6, PT, R38, R20, RZ ;  /* 0x00000014261c7210 */ /* 0x000fe20007fde0ff */
[----:B------:R-:W-:Y:S01]  /*6ae0*/  @!P1 IMAD.MOV R35, RZ, RZ, -R35 ;  /* 0x000000ffff239224 */ /* 0x000fe200078e0a23 */
[----:B------:R-:W-:Y:S01]  /*6af0*/  STL [R1+0x5c], R90 ;  /* 0x00005c5a01007387 */ /* 0x000fe20000100800 */
[----:B------:R-:W-:-:S03]  /*6b00*/  ISETP.GE.AND P1, PT, R30, RZ, PT ;  /* 0x000000ff1e00720c */ /* 0x000fc60003f26270 */
[----:B------:R-:W-:Y:S01]  /*6b10*/  STL [R1+0x15c], R85 ;  /* 0x00015c5501007387 */ /* 0x000fe20000100800 */
[----:B------:R-:W-:-:S03]  /*6b20*/  SHF.R.U64 R30, R18, 0x4, RZ ;  /* 0x00000004121e7819 */ /* 0x000fc600000012ff */
[----:B------:R-:W-:Y:S01]  /*6b30*/  STL [R1+0x58], R81 ;  /* 0x0000585101007387 */ /* 0x000fe20000100800 */
[----:B------:R-:W-:-:S03]  /*6b40*/  IMAD.X R29, R37, 0x1, R21, P6 ;  /* 0x00000001251d7824 */ /* 0x000fc600030e0615 */
[----:B------:R-:W-:Y:S01]  /*6b50*/  STL [R1+0x158], R80 ;  /* 0x0001585001007387 */ /* 0x000fe20000100800 */
[----:B------:R-:W-:-:S03]  /*6b60*/  LOP3.LUT P6, RZ, R30, 0x1, RZ, 0xc0, !PT ;  /* 0x000000011eff7812 */ /* 0x000fc600078cc0ff */
[----:B------:R-:W-:Y:S04]  /*6b70*/  STL [R1+0x54], R75 ;  /* 0x0000544b01007387 */ /* 0x000fe80000100800 */
[----:B------:R-:W-:Y:S04]  /*6b80*/  STL [R1+0x154], R73 ;  /* 0x0001544901007387 */ /* 0x000fe80000100800 */
[----:B------:R-:W-:Y:S04]  /*6b90*/  STL [R1+0x50], R71 ;  /* 0x0000504701007387 */ /* 0x000fe80000100800 */
[----:B------:R-:W-:Y:S04]  /*6ba0*/  STL [R1+0x150], R66 ;  /* 0x0001504201007387 */ /* 0x000fe80000100800 */
[----:B------:R-:W-:Y:S04]  /*6bb0*/  STL [R1+0x4c], R65 ;  /* 0x00004c4101007387 */ /* 0x000fe80000100800 */
[----:B------:R-:W-:Y:S04]  /*6bc0*/  STL [R1+0x14c], R61 ;  /* 0x00014c3d01007387 */ /* 0x000fe80000100800 */
[----:B------:R-:W-:Y:S01]  /*6bd0*/  STL [R1+0x48], R59 ;  /* 0x0000483b01007387 */ /* 0x000fe20000100800 */
[----:B------:R-:W-:-:S03]  /*6be0*/  PRMT R30, RZ, 0x7610, R30 ;  /* 0x00007610ff1e7816 */ /* 0x000fc6000000001e */
[----:B------:R-:W-:Y:S04]  /*6bf0*/  STL [R1+0x148], R55 ;  /* 0x0001483701007387 */ /* 0x000fe80000100800 */
[----:B------:R-:W-:Y:S04]  /*6c00*/  STL [R1+0x40], R53 ;  /* 0x0000403501007387 */ /* 0x000fe80000100800 */
[----:B------:R-:W-:Y:S04]  /*6c10*/  STL [R1+0x144], R50 ;  /* 0x0001443201007387 */ /* 0x000fe80000100800 */
[----:B------:R-:W-:Y:S04]  /*6c20*/  STL [R1+0x3c], R47 ;  /* 0x00003c2f01007387 */ /* 0x000fe80000100800 */
[----:B------:R-:W-:Y:S04]  /*6c30*/  STL [R1+0x140], R44 ;  /* 0x0001402c01007387 */ /* 0x000fe80000100800 */
[----:B------:R0:W-:Y:S04]  /*6c40*/  STL [R1+0x38], R38 ;  /* 0x0000382601007387 */ /* 0x0001e80000100800 */
[----:B------:R1:W5:Y:S01]  /*6c50*/  @P6 LDG.E.U8 R30, desc[UR26][R28.64] ;  /* 0x0000001a1c1e6981 */ /* 0x000362000c1e1100 */
[----:B0-----:R-:W-:-:S03]  /*6c60*/  IMAD R38, R122, 0x3c, RZ ;  /* 0x0000003c7a267824 */ /* 0x001fc600078e02ff */
[----:B------:R0:W-:Y:S01]  /*6c70*/  STL [R1+0x13c], R37 ;  /* 0x00013c2501007387 */ /* 0x0001e20000100800 */
[----:B-1----:R-:W-:Y:S01]  /*6c80*/  IMAD.MOV.U32 R29, RZ, RZ, R26 ;  /* 0x000000ffff1d7224 */ /* 0x002fe200078e001a */
[----:B------:R-:W-:Y:S01]  /*6c90*/  IADD3 R26, P6, PT, R38, R20, RZ ;  /* 0x00000014261a7210 */ /* 0x000fe20007fde0ff */
[----:B------:R-:W-:Y:S01]  /*6ca0*/  @!P2 IMAD.MOV R32, RZ, RZ, -R32 ;  /* 0x000000ffff20a224 */ /* 0x000fe200078e0a20 */
[----:B------:R-:W-:Y:S02]  /*6cb0*/  SHF.R.U64 R28, R18, 0x3, RZ ;  /* 0x00000003121c7819 */ /* 0x000fe400000012ff */
[----:B0-----:R-:W-:Y:S02]  /*6cc0*/  SHF.R.S32.HI R37, RZ, 0x1f, R38 ;  /* 0x0000001fff257819 */ /* 0x001fe40000011426 */
[----:B------:R-:W-:Y:S01]  /*6cd0*/  ISETP.GE.AND P2, PT, R31, RZ, PT ;  /* 0x000000ff1f00720c */ /* 0x000fe20003f46270 */
[----:B------:R-:W-:Y:S02]  /*6ce0*/  IMAD.MOV.U32 R31, RZ, RZ, R27 ;  /* 0x000000ffff1f7224 */ /* 0x000fe400078e001b */
[----:B------:R-:W-:Y:S01]  /*6cf0*/  IMAD.X R27, R37, 0x1, R21, P6 ;  /* 0x00000001251b7824 */ /* 0x000fe200030e0615 */
[----:B------:R-:W-:-:S02]  /*6d00*/  LOP3.LUT P6, RZ, R28, 0x1, RZ, 0xc0, !PT ;  /* 0x000000011cff7812 */ /* 0x000fc400078cc0ff */
[----:B------:R-:W-:Y:S01]  /*6d10*/  PRMT R28, RZ, 0x7610, R28 ;  /* 0x00007610ff1c7816 */ /* 0x000fe2000000001c */
[----:B------:R-:W-:Y:S01]  /*6d20*/  IMAD R44, R122, 0x3d, RZ ;  /* 0x0000003d7a2c7824 */ /* 0x000fe200078e02ff */
[----:B------:R0:W-:Y:S04]  /*6d30*/  STL [R1+0x34], R38 ;  /* 0x0000342601007387 */ /* 0x0001e80000100800 */
[----:B------:R1:W-:Y:S05]  /*6d40*/  STL [R1+0x138], R37 ;  /* 0x0001382501007387 */ /* 0x0003ea0000100800 */
[----:B------:R1:W5:Y:S01]  /*6d50*/  @P6 LDG.E.U8 R28, desc[UR26][R26.64] ;  /* 0x0000001a1a1c6981 */ /* 0x000362000c1e1100 */
[----:B0-----:R-:W-:Y:S01]  /*6d60*/  SHF.R.S32.HI R38, RZ, 0x1f, R44 ;  /* 0x0000001fff267819 */ /* 0x001fe2000001142c */
[----:B-1----:R-:W-:Y:S01]  /*6d70*/  IMAD.MOV.U32 R37, RZ, RZ, R24 ;  /* 0x000000ffff257224 */ /* 0x002fe200078e0018 */
[----:B------:R-:W-:Y:S01]  /*6d80*/  SHF.R.U64 R24, R18, 0x2, RZ ;  /* 0x0000000212187819 */ /* 0x000fe200000012ff */
[----:B------:R-:W-:Y:S01]  /*6d90*/  IMAD.MOV.U32 R26, RZ, RZ, R22 ;  /* 0x000000ffff1a7224 */ /* 0x000fe200078e0016 */
[----:B------:R-:W-:Y:S01]  /*6da0*/  IADD3 R22, P6, PT, R44, R20, RZ ;  /* 0x000000142c167210 */ /* 0x000fe20007fde0ff */
[----:B------:R-:W-:-:S04]  /*6db0*/  IMAD.MOV.U32 R27, RZ, RZ, R23 ;  /* 0x000000ffff1b7224 */ /* 0x000fc800078e0017 */
[----:B------:R-:W-:Y:S01]  /*6dc0*/  IMAD.X R23, R38, 0x1, R21, P6 ;  /* 0x0000000126177824 */ /* 0x000fe200030e0615 */
[----:B------:R-:W-:Y:S01]  /*6dd0*/  LOP3.LUT P6, RZ, R24, 0x1, RZ, 0xc0, !PT ;  /* 0x0000000118ff7812 */ /* 0x000fe200078cc0ff */
[----:B------:R-:W-:Y:S01]  /*6de0*/  @!P2 IMAD.MOV R26, RZ, RZ, -R26 ;  /* 0x000000ffff1aa224 */ /* 0x000fe200078e0a1a */
[----:B------:R-:W-:Y:S02]  /*6df0*/  ISETP.GE.AND P2, PT, R139, RZ, PT ;  /* 0x000000ff8b00720c */ /* 0x000fe40003f46270 */
[----:B------:R-:W-:Y:S01]  /*6e00*/  PRMT R24, RZ, 0x7610, R24 ;  /* 0x00007610ff187816 */ /* 0x000fe20000000018 */
[----:B------:R0:W-:Y:S01]  /*6e10*/  STL [R1+0x30], R44 ;  /* 0x0000302c01007387 */ /* 0x0001e20000100800 */
[----:B------:R-:W-:-:S07]  /*6e20*/  SHF.R.U64 R18, R18, 0x1, RZ ;  /* 0x0000000112127819 */ /* 0x000fce00000012ff */
[----:B------:R1:W5:Y:S01]  /*6e30*/  @P6 LDG.E.U8 R24, desc[UR26][R22.64] ;  /* 0x0000001a16186981 */ /* 0x000362000c1e1100 */
[----:B0-----:R-:W-:Y:S02]  /*6e40*/  IMAD R44, R122, 0x3e, RZ ;  /* 0x0000003e7a2c7824 */ /* 0x001fe400078e02ff */
[----:B------:R-:W-:Y:S01]  /*6e50*/  @!P2 IMAD.MOV R147, RZ, RZ, -R147 ;  /* 0x000000ffff93a224 */ /* 0x000fe200078e0a93 */
[----:B------:R-:W-:Y:S01]  /*6e60*/  LOP3.LUT P2, RZ, R18, 0x1, RZ, 0xc0, !PT ;  /* 0x0000000112ff7812 */ /* 0x000fe2000784c0ff */
[----:B------:R0:W-:Y:S01]  /*6e70*/  STL [R1+0x134], R38 ;  /* 0x0001342601007387 */ /* 0x0001e20000100800 */
[----:B-1----:R-:W-:-:S03]  /*6e80*/  IADD3 R22, P6, PT, R44, R20, RZ ;  /* 0x000000142c167210 */ /* 0x002fc60007fde0ff */
[----:B------:R-:W-:Y:S01]  /*6e90*/  STL [R1+0x2c], R44 ;  /* 0x00002c2c01007387 */ /* 0x000fe20000100800 */
[----:B------:R-:W-:Y:S02]  /*6ea0*/  PRMT R18, RZ, 0x7610, R18 ;  /* 0x00007610ff127816 */ /* 0x000fe40000000012 */
[----:B0-----:R-:W-:-:S05]  /*6eb0*/  SHF.R.S32.HI R38, RZ, 0x1f, R44 ;  /* 0x0000001fff267819 */ /* 0x001fca000001142c */
[----:B------:R0:W-:Y:S01]  /*6ec0*/  STL [R1+0x130], R38 ;  /* 0x0001302601007387 */ /* 0x0001e20000100800 */
[----:B------:R-:W-:-:S05]  /*6ed0*/  IMAD.X R23, R38, 0x1, R21, P6 ;  /* 0x0000000126177824 */ /* 0x000fca00030e0615 */
[----:B------:R1:W5:Y:S01]  /*6ee0*/  @P2 LDG.E.U8 R18, desc[UR26][R22.64] ;  /* 0x0000001a16122981 */ /* 0x000362000c1e1100 */
[----:B0-----:R-:W-:-:S05]  /*6ef0*/  IMAD R38, R122, 0x3f, RZ ;  /* 0x0000003f7a267824 */ /* 0x001fca00078e02ff */
[----:B------:R-:W-:Y:S02]  /*6f00*/  IADD3 R20, P2, PT, R38, R20, RZ ;  /* 0x0000001426147210 */ /* 0x000fe40007f5e0ff */
[----:B-1----:R-:W-:Y:S02]  /*6f10*/  SHF.R.S32.HI R23, RZ, 0x1f, R38 ;  /* 0x0000001fff177819 */ /* 0x002fe40000011426 */
[----:B------:R-:W-:-:S03]  /*6f20*/  PRMT R22, RZ, 0x7610, R22 ;  /* 0x00007610ff167816 */ /* 0x000fc60000000016 */
[----:B------:R-:W-:-:S05]  /*6f30*/  IMAD.X R21, R23, 0x1, R21, P2 ;  /* 0x0000000117157824 */ /* 0x000fca00010e0615 */
[----:B------:R-:W5:Y:S01]  /*6f40*/  @!P5 LDG.E.U8 R22, desc[UR26][R20.64] ;  /* 0x0000001a1416d981 */ /* 0x000f62000c1e1100 */
[----:B------:R-:W-:-:S04]  /*6f50*/  @!UP1 UIADD3 UR4, UPT, UPT, -UR7, 0x100000, URZ ;  /* 0x0010000007049890 */ /* 0x000fc8000fffe1ff */
[----:B------:R-:W-:Y:S02]  /*6f60*/  @!UP1 USHF.L.U32 UR5, UR4, 0xb, URZ ;  /* 0x0000000b04059899 */ /* 0x000fe400080006ff */
[----:B------:R-:W-:Y:S01]  /*6f70*/  @!UP1 USHF.L.U32 UR4, UR4, 0x1, URZ ;  /* 0x0000000104049899 */ /* 0x000fe200080006ff */
[----:B------:R-:W-:Y:S01]  /*6f80*/  @!P0 IMAD.MOV R34, RZ, RZ, -R34 ;  /* 0x000000ffff228224 */ /* 0x000fe200078e0a22 */
[----:B------:R-:W-:Y:S01]  /*6f90*/  ISETP.GE.AND P0, PT, R161, RZ, PT ;  /* 0x000000ffa100720c */ /* 0x000fe20003f06270 */
[----:B------:R-:W-:Y:S01]  /*6fa0*/  VOTEU.ALL UP2, P3 ;  /* 0x0000000000ff7886 */ /* 0x000fe20001840000 */
[C---:B------:R-:W-:Y:S02]  /*6fb0*/  LOP3.LUT R130, R188.reuse, 0x10, RZ, 0x3c, !PT ;  /* 0x00000010bc827812 */ /* 0x040fe400078e3cff */
[C---:B------:R-:W-:Y:S02]  /*6fc0*/  LOP3.LUT R129, R188.reuse, 0x20, RZ, 0x3c, !PT ;  /* 0x00000020bc817812 */ /* 0x040fe400078e3cff */
[----:B------:R-:W-:Y:S01]  /*6fd0*/  LOP3.LUT R128, R188, 0x30, RZ, 0x3c, !PT ;  /* 0x00000030bc807812 */ /* 0x000fe200078e3cff */
[----:B------:R-:W-:Y:S01]  /*6fe0*/  @!P4 IMAD.MOV R25, RZ, RZ, -R25 ;  /* 0x000000ffff19c224 */ /* 0x000fe200078e0a19 */
[----:B------:R-:W-:Y:S01]  /*6ff0*/  ISETP.GE.AND P2, PT, R149, RZ, PT ;  /* 0x000000ff9500720c */ /* 0x000fe20003f46270 */
[----:B------:R0:W-:Y:S01]  /*7000*/  STL [R1+0x28], R38 ;  /* 0x0000282601007387 */ /* 0x0001e20000100800 */
[----:B------:R1:W3:Y:S01]  /*7010*/  @!UP2 SYNCS.EXCH.64 URZ, [UR13+0x8008], UR4 ;  /* 0x008008040dffa5b2 */ /* 0x0002e20008000100 */
[----:B------:R-:W-:Y:S01]  /*7020*/  @!P1 IMAD.MOV R31, RZ, RZ, -R31 ;  /* 0x000000ffff1f9224 */ /* 0x000fe200078e0a1f */
[----:B------:R-:W-:Y:S01]  /*7030*/  ISETP.GE.AND P6, PT, R154, RZ, PT ;  /* 0x000000ff9a00720c */ /* 0x000fe20003fc6270 */
[----:B------:R-:W-:Y:S01]  /*7040*/  STS.U8 [R188+UR13], R175 ;  /* 0x000000afbc007988 */ /* 0x000fe2000800000d */
[----:B------:R-:W-:Y:S01]  /*7050*/  ISETP.GE.AND P5, PT, R153, RZ, PT ;  /* 0x000000ff9900720c */ /* 0x000fe20003fa6270 */
[----:B------:R-:W3:Y:S02]  /*7060*/  LDCU UR7, c[0x0][0x3b0] ;  /* 0x00007600ff0777ac */ /* 0x000ee40008000800 */
[----:B--2---:R-:W-:Y:S04]  /*7070*/  STS.U8 [R188+UR13+0x400], R174 ;  /* 0x000400aebc007988 */ /* 0x004fe8000800000d */
[----:B------:R-:W-:Y:S01]  /*7080*/  STS.U8 [R188+UR13+0xc00], R173 ;  /* 0x000c00adbc007988 */ /* 0x000fe2000800000d */
[----:B------:R-:W-:Y:S01]  /*7090*/  @!P0 IMAD.MOV R29, RZ, RZ, -R29 ;  /* 0x000000ffff1d8224 */ /* 0x000fe200078e0a1d */
[----:B------:R-:W-:Y:S01]  /*70a0*/  ISETP.GE.AND P4, PT, R164, RZ, PT ;  /* 0x000000ffa400720c */ /* 0x000fe20003f86270 */
[----:B------:R-:W-:Y:S01]  /*70b0*/  @!P2 IMAD.MOV R143, RZ, RZ, -R143 ;  /* 0x000000ffff8fa224 */ /* 0x000fe200078e0a8f */
[----:B------:R-:W-:Y:S01]  /*70c0*/  STS.U8 [R188+UR13+0x1000], R169 ;  /* 0x001000a9bc007988 */ /* 0x000fe2000800000d */
[----:B------:R-:W-:Y:S01]  /*70d0*/  ISETP.GE.AND P0, PT, R162, RZ, PT ;  /* 0x000000ffa200720c */ /* 0x000fe20003f06270 */
[----:B-1----:R-:W1:Y:S02]  /*70e0*/  LDCU UR4, c[0x0][0x3b0] ;  /* 0x00007600ff0477ac */ /* 0x002e640008000800 */
[----:B------:R-:W-:Y:S01]  /*70f0*/  STS.U8 [R188+UR13+0x1400], R167 ;  /* 0x001400a7bc007988 */ /* 0x000fe2000800000d */
[----:B0-----:R-:W-:Y:S01]  /*7100*/  LOP3.LUT R38, R188, 0x40, RZ, 0x3c, !PT ;  /* 0x00000040bc267812 */ /* 0x001fe200078e3cff */
[----:B------:R-:W0:Y:S02]  /*7110*/  LDCU UR5, c[0x0][0x3b0] ;  /* 0x00007600ff0577ac */ /* 0x000e240008000800 */
[----:B------:R-:W-:Y:S04]  /*7120*/  STS.U8 [R188+UR13+0x1800], R163 ;  /* 0x001800a3bc007988 */ /* 0x000fe8000800000d */
[----:B------:R-:W-:Y:S04]  /*7130*/  STS.U8 [R188+UR13+0x1c00], R16 ;  /* 0x001c0010bc007988 */ /* 0x000fe8000800000d */
[----:B------:R-:W-:Y:S04]  /*7140*/  STS.U8 [R188+UR13+0x800], R17 ;  /* 0x00080011bc007988 */ /* 0x000fe8000800000d */
[----:B------:R-:W-:Y:S04]  /*7150*/  STS.U8 [R130+UR13+0x80], R176 ;  /* 0x000080b082007988 */ /* 0x000fe8000800000d */
[----:B------:R-:W-:Y:S04]  /*7160*/  STS.U8 [R130+UR13+0x480], R172 ;  /* 0x000480ac82007988 */ /* 0x000fe8000800000d */
[----:B------:R-:W-:Y:S04]  /*7170*/  STS.U8 [R130+UR13+0x880], R14 ;  /* 0x0008800e82007988 */ /* 0x000fe8000800000d */
[----:B---3--:R-:W-:Y:S04]  /*7180*/  STS.U8 [R130+UR13+0xc80], R15 ;  /* 0x000c800f82007988 */ /* 0x008fe8000800000d */
[----:B------:R-:W-:Y:S04]  /*7190*/  STS.U8 [R130+UR13+0x1080], R133 ;  /* 0x0010808582007988 */ /* 0x000fe8000800000d */
[----:B------:R-:W-:Y:S04]  /*71a0*/  STS.U8 [R130+UR13+0x1480], R127 ;  /* 0x0014807f82007988 */ /* 0x000fe8000800000d */
[----:B------:R-:W-:Y:S04]  /*71b0*/  STS.U8 [R130+UR13+0x1880], R84 ;  /* 0x0018805482007988 */ /* 0x000fe8000800000d */
[----:B------:R-:W-:Y:S04]  /*71c0*/  STS.U8 [R130+UR13+0x1c80], R39 ;  /* 0x001c802782007988 */ /* 0x000fe8000800000d */
[----:B------:R-:W-:Y:S01]  /*71d0*/  STS.U8 [R129+UR13+0x100], R177 ;  /* 0x000100b181007988 */ /* 0x000fe2000800000d */
[----:B------:R-:W-:-:S03]  /*71e0*/  @!P0 IMAD.MOV R37, RZ, RZ, -R37 ;  /* 0x000000ffff258224 */ /* 0x000fc600078e0a25 */
[----:B------:R-:W-:Y:S01]  /*71f0*/  STS.U8 [R129+UR13+0x500], R171 ;  /* 0x000500ab81007988 */ /* 0x000fe2000800000d */
[----:B------:R-:W-:-:S03]  /*7200*/  ISETP.GE.AND P0, PT, R159, RZ, PT ;  /* 0x000000ff9f00720c */ /* 0x000fc60003f06270 */
[----:B------:R-:W-:Y:S04]  /*7210*/  STS.U8 [R129+UR13+0x900], R12 ;  /* 0x0009000c81007988 */ /* 0x000fe8000800000d */
[----:B------:R-:W-:Y:S04]  /*7220*/  STS.U8 [R129+UR13+0xd00], R13 ;  /* 0x000d000d81007988 */ /* 0x000fe8000800000d */
[----:B------:R-:W-:Y:S04]  /*7230*/  STS.U8 [R129+UR13+0x1100], R135 ;  /* 0x0011008781007988 */ /* 0x000fe8000800000d */
[----:B------:R2:W-:Y:S04]  /*7240*/  STS.U8 [R129+UR13+0x1500], R124 ;  /* 0x0015007c81007988 */ /* 0x0005e8000800000d */
[----:B------:R-:W-:Y:S04]  /*7250*/  STS.U8 [R129+UR13+0x1900], R79 ;  /* 0x0019004f81007988 */ /* 0x000fe8000800000d */
[----:B----4-:R-:W-:Y:S04]  /*7260*/  STS.U8 [R129+UR13+0x1d00], R36 ;  /* 0x001d002481007988 */ /* 0x010fe8000800000d */
[----:B------:R-:W-:Y:S01]  /*7270*/  STS.U8 [R128+UR13+0x180], R178 ;  /* 0x000180b280007988 */ /* 0x000fe2000800000d */
[----:B------:R-:W-:-:S03]  /*7280*/  ISETP.GE.AND P1, PT, R137, RZ, PT ;  /* 0x000000ff8900720c */ /* 0x000fc60003f26270 */
[----:B------:R-:W-:Y:S04]  /*7290*/  STS.U8 [R128+UR13+0x580], R170 ;  /* 0x000580aa80007988 */ /* 0x000fe8000800000d */
[----:B------:R-:W-:Y:S04]  /*72a0*/  STS.U8 [R128+UR13+0x980], R10 ;  /* 0x0009800a80007988 */ /* 0x000fe8000800000d */
[----:B------:R-:W-:Y:S04]  /*72b0*/  STS.U8 [R128+UR13+0xd80], R11 ;  /* 0x000d800b80007988 */ /* 0x000fe8000800000d */
[----:B-----5:R-:W-:Y:S04]  /*72c0*/  STS.U8 [R128+UR13+0x1180], R136 ;  /* 0x0011808880007988 */ /* 0x020fe8000800000d */
[----:B------:R-:W-:Y:S04]  /*72d0*/  STS.U8 [R128+UR13+0x1580], R115 ;  /* 0x0015807380007988 */ /* 0x000fe8000800000d */
[----:B------:R-:W-:Y:S01]  /*72e0*/  STS.U8 [R128+UR13+0x1980], R69 ;  /* 0x0019804580007988 */ /* 0x000fe2000800000d */
[----:B------:R-:W-:Y:S01]  /*72f0*/  @!P0 IMAD.MOV R146, RZ, RZ, -R146 ;  /* 0x000000ffff928224 */ /* 0x000fe200078e0a92 */
[----:B------:R-:W-:-:S02]  /*7300*/  ISETP.GE.AND P0, PT, R151, RZ, PT ;  /* 0x000000ff9700720c */ /* 0x000fc40003f06270 */
[----:B------:R3:W-:Y:S01]  /*7310*/  STL [R1+0x12c], R23 ;  /* 0x00012c1701007387 */ /* 0x0007e20000100800 */
[----:B------:R-:W-:Y:S01]  /*7320*/  ISETP.NE.AND P2, PT, R19, RZ, PT ;  /* 0x000000ff1300720c */ /* 0x000fe20003f45270 */
[----:B------:R-:W-:Y:S01]  /*7330*/  @!P4 IMAD.MOV R27, RZ, RZ, -R27 ;  /* 0x000000ffff1bc224 */ /* 0x000fe200078e0a1b */
[----:B--2---:R-:W-:Y:S01]  /*7340*/  LOP3.LUT R124, R187, 0x3f, RZ, 0xc0, !PT ;  /* 0x0000003fbb7c7812 */ /* 0x004fe200078ec0ff */
[----:B------:R-:W-:Y:S01]  /*7350*/  @!P1 IMAD.MOV R148, RZ, RZ, -R148 ;  /* 0x000000ffff949224 */ /* 0x000fe200078e0a94 */
[----:B------:R-:W-:Y:S02]  /*7360*/  LOP3.LUT R19, RZ, R19, RZ, 0x33, !PT ;  /* 0x00000013ff137212 */ /* 0x000fe400078e33ff */
[----:B---3--:R-:W-:Y:S02]  /*7370*/  LOP3.LUT R23, R188, 0x50, RZ, 0x3c, !PT ;  /* 0x00000050bc177812 */ /* 0x008fe400078e3cff */
[----:B------:R-:W-:Y:S02]  /*7380*/  ISETP.GE.AND P4, PT, R140, RZ, PT ;  /* 0x000000ff8c00720c */ /* 0x000fe40003f86270 */
[----:B------:R-:W-:Y:S01]  /*7390*/  ISETP.GE.AND P1, PT, R158, RZ, PT ;  /* 0x000000ff9e00720c */ /* 0x000fe20003f26270 */
[----:B------:R-:W-:Y:S01]  /*73a0*/  IMAD R241, R124, R123, RZ ;  /* 0x0000007b7cf17224 */ /* 0x000fe200078e02ff */
[C---:B------:R-:W-:Y:S01]  /*73b0*/  SEL R126, R19.reuse, R126, !P2 ;  /* 0x0000007e137e7207 */ /* 0x040fe20005000000 */
[----:B------:R-:W-:Y:S01]  /*73c0*/  @!P0 IMAD.MOV R141, RZ, RZ, -R141 ;  /* 0x000000ffff8d8224 */ /* 0x000fe200078e0a8d */
[----:B------:R-:W-:-:S02]  /*73d0*/  SEL R118, R19, R118, !P2 ;  /* 0x0000007613767207 */ /* 0x000fc40005000000 */
[----:B------:R-:W-:Y:S01]  /*73e0*/  SEL R111, R19, R111, !P2 ;  /* 0x0000006f136f7207 */ /* 0x000fe20005000000 */
[----:B------:R-:W-:Y:S01]  /*73f0*/  IMAD R126, R126, UR6, RZ ;  /* 0x000000067e7e7c24 */ /* 0x000fe2000f8e02ff */
[----:B------:R-:W-:Y:S01]  /*7400*/  IADD3 R243, P0, PT, R241, UR22, RZ ;  /* 0x00000016f1f37c10 */ /* 0x000fe2000ff1e0ff */
[----:B------:R-:W-:Y:S01]  /*7410*/  @!P6 IMAD.MOV R144, RZ, RZ, -R144 ;  /* 0x000000ffff90e224 */ /* 0x000fe200078e0a90 */
[----:B------:R-:W-:Y:S01]  /*7420*/  STS.U8 [R128+UR13+0x1d80], R30 ;  /* 0x001d801e80007988 */ /* 0x000fe2000800000d */
[----:B------:R-:W-:Y:S01]  /*7430*/  @!P4 IMAD.MOV R138, RZ, RZ, -R138 ;  /* 0x000000ffff8ac224 */ /* 0x000fe200078e0a8a */
[----:B------:R-:W-:Y:S01]  /*7440*/  SEL R99, R19, R99, !P2 ;  /* 0x0000006313637207 */ /* 0x000fe20005000000 */
[----:B------:R-:W-:Y:S01]  /*7450*/  IMAD R111, R111, UR6, RZ ;  /* 0x000000066f6f7c24 */ /* 0x000fe2000f8e02ff */
[----:B------:R-:W-:Y:S01]  /*7460*/  STS.U8 [R38+UR13+0x200], R179 ;  /* 0x000200b326007988 */ /* 0x000fe2000800000d */
[----:B------:R-:W-:Y:S01]  /*7470*/  @!P1 IMAD.MOV R145, RZ, RZ, -R145 ;  /* 0x000000ffff919224 */ /* 0x000fe200078e0a91 */
[C---:B------:R-:W-:Y:S01]  /*7480*/  SEL R89, R19.reuse, R89, !P2 ;  /* 0x0000005913597207 */ /* 0x040fe20005000000 */
[----:B------:R-:W-:Y:S01]  /*7490*/  @!P5 IMAD.MOV R132, RZ, RZ, -R132 ;  /* 0x000000ffff84d224 */ /* 0x000fe200078e0a84 */
[----:B------:R-:W-:Y:S01]  /*74a0*/  STS.U8 [R38+UR13+0x600], R168 ;  /* 0x000600a826007988 */ /* 0x000fe2000800000d */
[----:B------:R-:W-:Y:S01]  /*74b0*/  SEL R105, R19, R105, !P2 ;  /* 0x0000006913697207 */ /* 0x000fe20005000000 */
[----:B------:R-:W2:Y:S02]  /*74c0*/  LDCU UR22, c[0x0][0x3b0] ;  /* 0x00007600ff1677ac */ /* 0x000ea40008000800 */
[----:B------:R3:W-:Y:S04]  /*74d0*/  STS.U8 [R38+UR13+0xa00], R8 ;  /* 0x000a000826007988 */ /* 0x0007e8000800000d */
[----:B------:R-:W-:Y:S04]  /*74e0*/  STS.U8 [R38+UR13+0xe00], R9 ;  /* 0x000e000926007988 */ /* 0x000fe8000800000d */
[----:B------:R-:W-:Y:S04]  /*74f0*/  STS.U8 [R38+UR13+0x1200], R134 ;  /* 0x0012008626007988 */ /* 0x000fe8000800000d */
[----:B------:R-:W-:Y:S04]  /*7500*/  STS.U8 [R38+UR13+0x1600], R109 ;  /* 0x0016006d26007988 */ /* 0x000fe8000800000d */
[----:B------:R-:W-:Y:S01]  /*7510*/  STS.U8 [R38+UR13+0x1a00], R63 ;  /* 0x001a003f26007988 */ /* 0x000fe2000800000d */
[----:B---3--:R-:W-:-:S03]  /*7520*/  LOP3.LUT R8, R188, 0x60, RZ, 0x3c, !PT ;  /* 0x00000060bc087812 */ /* 0x008fc600078e3cff */
[----:B------:R-:W-:Y:S04]  /*7530*/  STS.U8 [R38+UR13+0x1e00], R28 ;  /* 0x001e001c26007988 */ /* 0x000fe8000800000d */
        /* <DEDUP_REMOVED lines=9> */
[----:B------:R-:W-:Y:S01]  /*75d0*/  STS.U8 [R8+UR13+0x700], R165 ;  /* 0x000700a508007988 */ /* 0x000fe2000800000d */
[----:B------:R-:W-:-:S03]  /*75e0*/  LEA.HI.X.SX32 R241, R241, UR23, 0x1, P0 ;  /* 0x00000017f1f17c11 */ /* 0x000fc600080f0eff */
[----:B------:R-:W-:Y:S04]  /*75f0*/  STS.U8 [R8+UR13+0xb00], R4 ;  /* 0x000b000408007988 */ /* 0x000fe8000800000d */
[----:B------:R-:W-:Y:S01]  /*7600*/  STS.U8 [R8+UR13+0xf00], R5 ;  /* 0x000f000508007988 */ /* 0x000fe2000800000d */
[----:B------:R-:W-:-:S03]  /*7610*/  ISETP.GE.AND P4, PT, R150, RZ, PT ;  /* 0x000000ff9600720c */ /* 0x000fc60003f86270 */
[----:B------:R3:W-:Y:S01]  /*7620*/  STS.U8 [R8+UR13+0x1300], R87 ;  /* 0x0013005708007988 */ /* 0x0007e2000800000d */
[----:B------:R-:W-:Y:S02]  /*7630*/  ISETP.GE.AND P1, PT, R152, RZ, PT ;  /* 0x000000ff9800720c */ /* 0x000fe40003f26270 */
[----:B------:R-:W-:Y:S01]  /*7640*/  ISETP.GE.AND P6, PT, R155, RZ, PT ;  /* 0x000000ff9b00720c */ /* 0x000fe20003fc6270 */
[----:B------:R-:W-:Y:S02]  /*7650*/  IMAD R99, R99, UR6, RZ ;  /* 0x0000000663637c24 */ /* 0x000fe4000f8e02ff */
[----:B---3--:R-:W-:Y:S01]  /*7660*/  IMAD R87, R118, UR6, RZ ;  /* 0x0000000676577c24 */ /* 0x008fe2000f8e02ff */
[----:B------:R-:W-:-:S04]  /*7670*/  IADD3 R118, P0, PT, R126, R243, RZ ;  /* 0x000000f37e767210 */ /* 0x000fc80007f1e0ff */
[----:B------:R-:W-:Y:S02]  /*7680*/  LEA.HI.X.SX32 R119, R126, R241, 0x1, P0 ;  /* 0x000000f17e777211 */ /* 0x000fe400000f0eff */
[----:B------:R-:W-:Y:S01]  /*7690*/  IADD3 R120, P0, PT, R111, R243, RZ ;  /* 0x000000f36f787210 */ /* 0x000fe20007f1e0ff */
[----:B------:R-:W-:Y:S01]  /*76a0*/  IMAD R109, R89, UR17, RZ ;  /* 0x00000011596d7c24 */ /* 0x000fe2000f8e02ff */
[----:B------:R-:W-:Y:S02]  /*76b0*/  SEL R74, R19, R74, !P2 ;  /* 0x0000004a134a7207 */ /* 0x000fe40005000000 */
[----:B------:R-:W-:Y:S02]  /*76c0*/  LEA.HI.X.SX32 R115, R111, R241, 0x1, P0 ;  /* 0x000000f16f737211 */ /* 0x000fe400000f0eff */
[----:B------:R-:W-:Y:S02]  /*76d0*/  IADD3 R55, P0, PT, R99, R243, RZ ;  /* 0x000000f363377210 */ /* 0x000fe40007f1e0ff */
[----:B------:R-:W-:-:S02]  /*76e0*/  SEL R116, R19, R116, !P2 ;  /* 0x0000007413747207 */ /* 0x000fc40005000000 */
[C---:B------:R-:W-:Y:S02]  /*76f0*/  SEL R110, R19.reuse, R110, !P2 ;  /* 0x0000006e136e7207 */ /* 0x040fe40005000000 */
[C---:B------:R-:W-:Y:S01]  /*7700*/  SEL R113, R19.reuse, R113, !P2 ;  /* 0x0000007113717207 */ /* 0x040fe20005000000 */
[----:B------:R-:W-:Y:S01]  /*7710*/  @!P4 IMAD.MOV R142, RZ, RZ, -R142 ;  /* 0x000000ffff8ec224 */ /* 0x000fe200078e0a8e */
[C---:B------:R-:W-:Y:S02]  /*7720*/  SEL R34, R19.reuse, R34, !P2 ;  /* 0x0000002213227207 */ /* 0x040fe40005000000 */
[----:B------:R-:W-:Y:S01]  /*7730*/  LOP3.LUT R6, R188, 0x70, RZ, 0x3c, !PT ;  /* 0x00000070bc067812 */ /* 0x000fe200078e3cff */
[----:B------:R-:W-:Y:S01]  /*7740*/  @!P1 IMAD.MOV R157, RZ, RZ, -R157 ;  /* 0x000000ffff9d9224 */ /* 0x000fe200078e0a9d */
[C---:B------:R-:W-:Y:S01]  /*7750*/  SEL R49, R19.reuse, R49, !P2 ;  /* 0x0000003113317207 */ /* 0x040fe20005000000 */
[----:B------:R-:W-:Y:S01]  /*7760*/  STS.U8 [R8+UR13+0x1700], R97 ;  /* 0x0017006108007988 */ /* 0x000fe2000800000d */
[----:B------:R-:W-:Y:S01]  /*7770*/  SEL R27, R19, R27, !P2 ;  /* 0x0000001b131b7207 */ /* 0x000fe20005000000 */
[----:B------:R-:W-:Y:S01]  /*7780*/  IMAD R105, R105, UR6, RZ ;  /* 0x0000000669697c24 */ /* 0x000fe2000f8e02ff */
[----:B------:R-:W-:Y:S01]  /*7790*/  LEA.HI.X.SX32 R53, R99, R241, 0x1, P0 ;  /* 0x000000f163357211 */ /* 0x000fe200000f0eff */
[----:B------:R-:W-:Y:S01]  /*77a0*/  IMAD R74, R74, UR29, RZ ;  /* 0x0000001d4a4a7c24 */ /* 0x000fe2000f8e02ff */
[C---:B------:R-:W-:Y:S01]  /*77b0*/  SEL R93, R19.reuse, R93, !P2 ;  /* 0x0000005d135d7207 */ /* 0x040fe20005000000 */
[----:B------:R-:W-:Y:S01]  /*77c0*/  @!P6 IMAD.MOV R156, RZ, RZ, -R156 ;  /* 0x000000ffff9ce224 */ /* 0x000fe200078e0a9c */
[C---:B------:R-:W-:Y:S01]  /*77d0*/  SEL R72, R19.reuse, R72, !P2 ;  /* 0x0000004813487207 */ /* 0x040fe20005000000 */
[----:B------:R-:W-:Y:S01]  /*77e0*/  STS.U8 [R8+UR13+0x1b00], R51 ;  /* 0x001b003308007988 */ /* 0x000fe2000800000d */
[----:B------:R-:W-:-:S02]  /*77f0*/  SEL R60, R19, R60, !P2 ;  /* 0x0000003c133c7207 */ /* 0x000fc40005000000 */
[-C--:B------:R-:W-:Y:S02]  /*7800*/  IADD3 R89, P4, PT, R87, R243.reuse, RZ ;  /* 0x000000f357597210 */ /* 0x080fe40007f9e0ff */
[----:B------:R-:W-:Y:S01]  /*7810*/  IADD3 R111, P0, PT, R109, R243, RZ ;  /* 0x000000f36d6f7210 */ /* 0x000fe20007f1e0ff */
[----:B------:R3:W-:Y:S01]  /*7820*/  STS.U8 [R8+UR13+0x1f00], R18 ;  /* 0x001f001208007988 */ /* 0x0007e2000800000d */
[C---:B------:R-:W-:Y:S01]  /*7830*/  SEL R88, R19.reuse, R88, !P2 ;  /* 0x0000005813587207 */ /* 0x040fe20005000000 */
[----:B------:R-:W-:Y:S01]  /*7840*/  IMAD R116, R116, UR6, RZ ;  /* 0x0000000674747c24 */ /* 0x000fe2000f8e02ff */
[C---:B------:R-:W-:Y:S01]  /*7850*/  SEL R58, R19.reuse, R58, !P2 ;  /* 0x0000003a133a7207 */ /* 0x040fe20005000000 */
[----:B------:R-:W-:Y:S01]  /*7860*/  IMAD R110, R110, UR6, RZ ;  /* 0x000000066e6e7c24 */ /* 0x000fe2000f8e02ff */
[----:B------:R-:W-:Y:S01]  /*7870*/  SEL R121, R19, R121, !P2 ;  /* 0x0000007913797207 */ /* 0x000fe20005000000 */
[----:B------:R-:W-:Y:S01]  /*7880*/  IMAD R113, R113, UR6, RZ ;  /* 0x0000000671717c24 */ /* 0x000fe2000f8e02ff */
[C---:B------:R-:W-:Y:S01]  /*7890*/  SEL R104, R19.reuse, R104, !P2 ;  /* 0x0000006813687207 */ /* 0x040fe20005000000 */
[----:B------:R-:W-:Y:S01]  /*78a0*/  STS.U8 [R6+UR13+0x380], R180 ;  /* 0x000380b406007988 */ /* 0x000fe2000800000d */
[C---:B------:R-:W-:Y:S01]  /*78b0*/  SEL R98, R19.reuse, R98, !P2 ;  /* 0x0000006213627207 */ /* 0x040fe20005000000 */
[----:B---3--:R-:W-:Y:S01]  /*78c0*/  IMAD R8, R34, UR47, RZ ;  /* 0x0000002f22087c24 */ /* 0x008fe2000f8e02ff */
[C---:B------:R-:W-:Y:S01]  /*78d0*/  SEL R101, R19.reuse, R101, !P2 ;  /* 0x0000006513657207 */ /* 0x040fe20005000000 */
[----:B------:R-:W-:Y:S01]  /*78e0*/  STS.U8 [R6+UR13+0x780], R160 ;  /* 0x000780a006007988 */ /* 0x000fe2000800000d */
[----:B------:R-:W-:Y:S01]  /*78f0*/  SEL R26, R19, R26, !P2 ;  /* 0x0000001a131a7207 */ /* 0x000fe20005000000 */
[----:B------:R-:W-:Y:S01]  /*7900*/  IMAD R100, R49, UR40, RZ ;  /* 0x0000002831647c24 */ /* 0x000fe2000f8e02ff */
[----:B------:R-:W-:Y:S01]  /*7910*/  SEL R83, R19, R83, !P2 ;  /* 0x0000005313537207 */ /* 0x000fe20005000000 */
[----:B------:R-:W-:Y:S01]  /*7920*/  IMAD R34, R27, UR54, RZ ;  /* 0x000000361b227c24 */ /* 0x000fe2000f8e02ff */
[-C--:B------:R-:W-:Y:S01]  /*7930*/  LEA.HI.X.SX32 R87, R87, R241.reuse, 0x1, P4 ;  /* 0x000000f157577211 */ /* 0x080fe200020f0eff */
[----:B------:R-:W-:Y:S01]  /*7940*/  STS.U8 [R6+UR13+0xb80], R2 ;  /* 0x000b800206007988 */ /* 0x000fe2000800000d */
[----:B------:R-:W-:Y:S01]  /*7950*/  LEA.HI.X.SX32 R109, R109, R241, 0x1, P0 ;  /* 0x000000f16d6d7211 */ /* 0x000fe200000f0eff */
[----:B------:R-:W-:Y:S01]  /*7960*/  IMAD R93, R93, UR11, RZ ;  /* 0x0000000b5d5d7c24 */ /* 0x000fe2000f8e02ff */
[C---:B------:R-:W-:Y:S01]  /*7970*/  SEL R107, R19.reuse, R107, !P2 ;  /* 0x0000006b136b7207 */ /* 0x040fe20005000000 */
[----:B------:R-:W-:Y:S01]  /*7980*/  IMAD R106, R72, UR31, RZ ;  /* 0x0000001f486a7c24 */ /* 0x000fe2000f8e02ff */
[C---:B------:R-:W-:Y:S01]  /*7990*/  SEL R95, R19.reuse, R95, !P2 ;  /* 0x0000005f135f7207 */ /* 0x040fe20005000000 */
[----:B------:R-:W-:Y:S01]  /*79a0*/  IMAD R60, R60, UR35, RZ ;  /* 0x000000233c3c7c24 */ /* 0x000fe2000f8e02ff */
[C---:B------:R-:W-:Y:S01]  /*79b0*/  SEL R96, R19.reuse, R96, !P2 ;  /* 0x0000006013607207 */ /* 0x040fe20005000000 */
[----:B------:R-:W-:Y:S01]  /*79c0*/  STS.U8 [R6+UR13+0xf80], R3 ;  /* 0x000f800306007988 */ /* 0x000fe2000800000d */
[C---:B------:R-:W-:Y:S01]  /*79d0*/  SEL R77, R19.reuse, R77, !P2 ;  /* 0x0000004d134d7207 */ /* 0x040fe20005000000 */
[----:B------:R-:W-:Y:S01]  /*79e0*/  IMAD R79, R88, UR18, RZ ;  /* 0x00000012584f7c24 */ /* 0x000fe2000f8e02ff */
[C---:B------:R-:W-:Y:S01]  /*79f0*/  SEL R78, R19.reuse, R78, !P2 ;  /* 0x0000004e134e7207 */ /* 0x040fe20005000000 */
[----:B-1----:R-:W-:Y:S01]  /*7a00*/  IMAD R72, R58, UR4, RZ ;  /* 0x000000043a487c24 */ /* 0x002fe2000f8e02ff */
[----:B------:R-:W-:-:S02]  /*7a10*/  SEL R82, R19, R82, !P2 ;  /* 0x0000005213527207 */ /* 0x000fc40005000000 */
[C---:B------:R-:W-:Y:S02]  /*7a20*/  SEL R76, R19.reuse, R76, !P2 ;  /* 0x0000004c134c7207 */ /* 0x040fe40005000000 */
[C---:B------:R-:W-:Y:S02]  /*7a30*/  SEL R68, R19.reuse, R68, !P2 ;  /* 0x0000004413447207 */ /* 0x040fe40005000000 */
[C---:B------:R-:W-:Y:S02]  /*7a40*/  SEL R67, R19.reuse, R67, !P2 ;  /* 0x0000004313437207 */ /* 0x040fe40005000000 */
[C---:B------:R-:W-:Y:S02]  /*7a50*/  SEL R70, R19.reuse, R70, !P2 ;  /* 0x0000004613467207 */ /* 0x040fe40005000000 */
[C---:B------:R-:W-:Y:S02]  /*7a60*/  SEL R62, R19.reuse, R62, !P2 ;  /* 0x0000003e133e7207 */ /* 0x040fe40005000000 */
        /* <DEDUP_REMOVED lines=27> */
[----:B------:R-:W-:Y:S02]  /*7c20*/  SEL R132, R19, R132, !P2 ;  /* 0x0000008413847207 */ /* 0x000fe40005000000 */
[-C--:B------:R-:W-:Y:S02]  /*7c30*/  IADD3 R27, P4, PT, R105, R243.reuse, RZ ;  /* 0x000000f3691b7210 */ /* 0x080fe40007f9e0ff */
[-C--:B------:R-:W-:Y:S01]  /*7c40*/  IADD3 R49, P0, PT, R74, R243.reuse, RZ ;  /* 0x000000f34a317210 */ /* 0x080fe20007f1e0ff */
[----:B------:R-:W-:Y:S01]  /*7c50*/  STS.U8 [R6+UR13+0x1380], R131 ;  /* 0x0013808306007988 */ /* 0x000fe2000800000d */
[----:B------:R-:W-:Y:S01]  /*7c60*/  SEL R19, R19, R156, !P2 ;  /* 0x0000009c13137207 */ /* 0x000fe20005000000 */
[----:B------:R-:W-:Y:S01]  /*7c70*/  IMAD R28, R121, UR6, RZ ;  /* 0x00000006791c7c24 */ /* 0x000fe2000f8e02ff */
[-C--:B------:R-:W-:Y:S01]  /*7c80*/  IADD3 R59, P6, PT, R116, R243.reuse, RZ ;  /* 0x000000f3743b7210 */ /* 0x080fe20007fde0ff */
[----:B------:R-:W-:Y:S01]  /*7c90*/  IMAD R104, R104, UR6, RZ ;  /* 0x0000000668687c24 */ /* 0x000fe2000f8e02ff */
[-C--:B------:R-:W-:Y:S01]  /*7ca0*/  IADD3 R88, P2, PT, R110, R243.reuse, RZ ;  /* 0x000000f36e587210 */ /* 0x080fe20007f5e0ff */
[----:B------:R-:W-:Y:S01]  /*7cb0*/  IMAD R98, R98, UR6, RZ ;  /* 0x0000000662627c24 */ /* 0x000fe2000f8e02ff */
[----:B------:R-:W-:Y:S01]  /*7cc0*/  IADD3 R58, P1, PT, R113, R243, RZ ;  /* 0x000000f3713a7210 */ /* 0x000fe20007f3e0ff */
[----:B------:R-:W-:Y:S01]  /*7cd0*/  IMAD R112, R101, UR9, RZ ;  /* 0x0000000965707c24 */ /* 0x000fe2000f8e02ff */
[----:B------:R-:W-:Y:S01]  /*7ce0*/  STS.U8 [R6+UR13+0x1780], R91 ;  /* 0x0017805b06007988 */ /* 0x000fe2000800000d */
[----:B------:R-:W-:Y:S01]  /*7cf0*/  IMAD R63, R26, UR53, RZ ;  /* 0x000000351a3f7c24 */ /* 0x000fe2000f8e02ff */
[-C--:B------:R-:W-:Y:S01]  /*7d00*/  LEA.HI.X.SX32 R26, R105, R241.reuse, 0x1, P4 ;  /* 0x000000f1691a7211 */ /* 0x080fe200020f0eff */
[----:B------:R-:W-:Y:S01]  /*7d10*/  IMAD R50, R83, UR19, RZ ;  /* 0x0000001353327c24 */ /* 0x000fe2000f8e02ff */
[----:B------:R-:W-:Y:S01]  /*7d20*/  STS.U8 [R6+UR13+0x1b80], R45 ;  /* 0x001b802d06007988 */ /* 0x000fe2000800000d */
[----:B------:R-:W-:Y:S01]  /*7d30*/  LEA.HI.X.SX32 R47, R74, R241, 0x1, P0 ;  /* 0x000000f14a2f7211 */ /* 0x000fe200000f0eff */
[----:B------:R-:W-:Y:S01]  /*7d40*/  IMAD R77, R77, UR24, RZ ;  /* 0x000000184d4d7c24 */ /* 0x000fe2000f8e02ff */
[-C--:B------:R-:W-:Y:S01]  /*7d50*/  IADD3 R83, P4, PT, R93, R243.reuse, RZ ;  /* 0x000000f35d537210 */ /* 0x080fe20007f9e0ff */
[----:B------:R1:W-:Y:S01]  /*7d60*/  STS.U8 [R6+UR13+0x1f80], R22 ;  /* 0x001f801606007988 */ /* 0x0003e2000800000d */
[----:B------:R-:W-:Y:S01]  /*7d70*/  IMAD R101, R56, UR7, RZ ;  /* 0x0000000738657c24 */ /* 0x000fe2000f8e02ff */
[----:B------:R-:W-:Y:S01]  /*7d80*/  IADD3 R105, P0, PT, R60, R243, RZ ;  /* 0x000000f33c697210 */ /* 0x000fe20007f1e0ff */
[----:B0-----:R-:W-:Y:S01]  /*7d90*/  IMAD R5, R52, UR5, RZ ;  /* 0x0000000534057c24 */ /* 0x001fe2000f8e02ff */
[-C--:B------:R-:W-:Y:S01]  /*7da0*/  LEA.HI.X.SX32 R57, R116, R241.reuse, 0x1, P6 ;  /* 0x000000f174397211 */ /* 0x080fe200030f0eff */
[----:B------:R-:W-:Y:S01]  /*7db0*/  IMAD R36, R25, UR50, RZ ;  /* 0x0000003219247c24 */ /* 0x000fe2000f8e02ff */
[-C--:B------:R-:W-:Y:S01]  /*7dc0*/  LEA.HI.X.SX32 R85, R110, R241.reuse, 0x1, P2 ;  /* 0x000000f16e557211 */ /* 0x080fe200010f0eff */
[----:B------:R-:W-:Y:S01]  /*7dd0*/  IMAD R84, R107, UR6, RZ ;  /* 0x000000066b547c24 */ /* 0x000fe2000f8e02ff */
[----:B------:R-:W-:Y:S01]  /*7de0*/  LEA.HI.X.SX32 R56, R113, R241, 0x1, P1 ;  /* 0x000000f171387211 */ /* 0x000fe200008f0eff */
[----:B------:R-:W-:Y:S01]  /*7df0*/  IMAD R95, R95, UR15, RZ ;  /* 0x0000000f5f5f7c24 */ /* 0x000fe2000f8e02ff */
[-C--:B------:R-:W-:Y:S01]  /*7e00*/  IADD3 R116, P6, PT, R104, R243.reuse, RZ ;  /* 0x000000f368747210 */ /* 0x080fe20007fde0ff */
[----:B-1----:R-:W-:Y:S01]  /*7e10*/  IMAD R6, R29, UR51, RZ ;  /* 0x000000331d067c24 */ /* 0x002fe2000f8e02ff */
[----:B------:R-:W-:-:S02]  /*7e20*/  IADD3 R29, P5, PT, R28, R243, RZ ;  /* 0x000000f31c1d7210 */ /* 0x000fc40007fbe0ff */
[-C--:B------:R-:W-:Y:S02]  /*7e30*/  IADD3 R25, P2, PT, R98, R243.reuse, RZ ;  /* 0x000000f362197210 */ /* 0x080fe40007f5e0ff */
[----:B------:R-:W-:Y:S01]  /*7e40*/  IADD3 R114, P1, PT, R112, R243, RZ ;  /* 0x000000f370727210 */ /* 0x000fe20007f3e0ff */
[----:B------:R-:W-:Y:S01]  /*7e50*/  IMAD R10, R43, UR43, RZ ;  /* 0x0000002b2b0a7c24 */ /* 0x000fe2000f8e02ff */
[-C--:B------:R-:W-:Y:S01]  /*7e60*/  LEA.HI.X.SX32 R81, R93, R241.reuse, 0x1, P4 ;  /* 0x000000f15d517211 */ /* 0x080fe200020f0eff */
[----:B------:R-:W-:Y:S01]  /*7e70*/  IMAD R107, R78, UR25, RZ ;  /* 0x000000194e6b7c24 */ /* 0x000fe2000f8e02ff */
[----:B------:R-:W-:Y:S01]  /*7e80*/  LEA.HI.X.SX32 R103, R60, R241, 0x1, P0 ;  /* 0x000000f13c677211 */ /* 0x000fe200000f0eff */
[----:B------:R-:W-:Y:S01]  /*7e90*/  IMAD R68, R68, UR32, RZ ;  /* 0x0000002044447c24 */ /* 0x000fe2000f8e02ff */
[-C--:B------:R-:W-:Y:S01]  /*7ea0*/  IADD3 R21, P4, PT, R77, R243.reuse, RZ ;  /* 0x000000f34d157210 */ /* 0x080fe20007f9e0ff */
[----:B------:R-:W-:Y:S01]  /*7eb0*/  IMAD R33, R33, UR44, RZ ;  /* 0x0000002c21217c24 */ /* 0x000fe2000f8e02ff */
[----:B------:R-:W-:Y:S01]  /*7ec0*/  IADD3 R43, P0, PT, R5, R243, RZ ;  /* 0x000000f3052b7210 */ /* 0x000fe20007f1e0ff */
[----:B------:R-:W-:Y:S01]  /*7ed0*/  IMAD R14, R54, UR38, RZ ;  /* 0x00000026360e7c24 */ /* 0x000fe2000f8e02ff */
[-C--:B------:R-:W-:Y:S01]  /*7ee0*/  LEA.HI.X.SX32 R28, R28, R241.reuse, 0x1, P5 ;  /* 0x000000f11c1c7211 */ /* 0x080fe200028f0eff */
[----:B------:R-:W-:Y:S01]  /*7ef0*/  IMAD R78, R82, UR28, RZ ;  /* 0x0000001c524e7c24 */ /* 0x000fe2000f8e02ff */
[-C--:B------:R-:W-:Y:S01]  /*7f00*/  LEA.HI.X.SX32 R113, R104, R241.reuse, 0x1, P6 ;  /* 0x000000f168717211 */ /* 0x080fe200030f0eff */
[----:B------:R-:W-:Y:S01]  /*7f10*/  IMAD R96, R96, UR16, RZ ;  /* 0x0000001060607c24 */ /* 0x000fe2000f8e02ff */
[-C--:B------:R-:W-:Y:S01]  /*7f20*/  LEA.HI.X.SX32 R24, R98, R241.reuse, 0x1, P2 ;  /* 0x000000f162187211 */ /* 0x080fe200010f0eff */
[----:B------:R-:W-:Y:S01]  /*7f30*/  IMAD R76, R76, UR30, RZ ;  /* 0x0000001e4c4c7c24 */ /* 0x000fe2000f8e02ff */
[----:B------:R-:W-:Y:S01]  /*7f40*/  LEA.HI.X.SX32 R112, R112, R241, 0x1, P1 ;  /* 0x000000f170707211 */ /* 0x000fe200008f0eff */
[----:B------:R-:W-:Y:S01]  /*7f50*/  IMAD R38, R41, UR46, RZ ;  /* 0x0000002e29267c24 */ /* 0x000fe2000f8e02ff */
[----:B------:R-:W-:-:S02]  /*7f60*/  IADD3 R86, P5, PT, R84, R243, RZ ;  /* 0x000000f354567210 */ /* 0x000fc40007fbe0ff */
[-C--:B------:R-:W-:Y:S02]  /*7f70*/  IADD3 R54, P6, PT, R95, R243.reuse, RZ ;  /* 0x000000f35f367210 */ /* 0x080fe40007fde0ff */
[-C--:B------:R-:W-:Y:S02]  /*7f80*/  IADD3 R82, P2, PT, R79, R243.reuse, RZ ;  /* 0x000000f34f527210 */ /* 0x080fe40007f5e0ff */
[----:B------:R-:W-:Y:S01]  /*7f90*/  IADD3 R52, P1, PT, R50, R243, RZ ;  /* 0x000000f332347210 */ /* 0x000fe20007f3e0ff */
[----:B------:R-:W-:Y:S01]  /*7fa0*/  IMAD R32, R32, UR49, RZ ;  /* 0x0000003120207c24 */ /* 0x000fe2000f8e02ff */
[-C--:B------:R-:W-:Y:S02]  /*7fb0*/  LEA.HI.X.SX32 R20, R77, R241.reuse, 0x1, P4 ;  /* 0x000000f14d147211 */ /* 0x080fe400020f0eff */
[----:B------:R-:W-:Y:S01]  /*7fc0*/  LEA.HI.X.SX32 R41, R5, R241, 0x1, P0 ;  /* 0x000000f105297211 */ /* 0x000fe200000f0eff */
[----:B--2---:R-:W-:Y:S01]  /*7fd0*/  IMAD R121, R19, UR22, RZ ;  /* 0x0000001613797c24 */ /* 0x004fe2000f8e02ff */
[----:B------:R-:W-:-:S02]  /*7fe0*/  IADD3 R77, P4, PT, R68, R243, RZ ;  /* 0x000000f3444d7210 */ /* 0x000fc40007f9e0ff */
[----:B------:R-:W-:Y:S01]  /*7ff0*/  IADD3 R99, P0, PT, R33, R243, RZ ;  /* 0x000000f321637210 */ /* 0x000fe20007f1e0ff */
[----:B------:R-:W-:Y:S01]  /*8000*/  IMAD R45, R67, UR33, RZ ;  /* 0x00000021432d7c24 */ /* 0x000fe2000f8e02ff */
[-C--:B------:R-:W-:Y:S01]  /*8010*/  LEA.HI.X.SX32 R84, R84, R241.reuse, 0x1, P5 ;  /* 0x000000f154547211 */ /* 0x080fe200028f0eff */
[----:B------:R-:W-:Y:S01]  /*8020*/  IMAD R62, R62, UR36, RZ ;  /* 0x000000243e3e7c24 */ /* 0x000fe2000f8e02ff */
[-C--:B------:R-:W-:Y:S01]  /*8030*/  LEA.HI.X.SX32 R51, R95, R241.reuse, 0x1, P6 ;  /* 0x000000f15f337211 */ /* 0x080fe200030f0eff */
[----:B------:R-:W-:Y:S01]  /*8040*/  IMAD R64, R64, UR37, RZ ;  /* 0x0000002540407c24 */ /* 0x000fe2000f8e02ff */
[-C--:B------:R-:W-:Y:S02]  /*8050*/  LEA.HI.X.SX32 R79, R79, R241.reuse, 0x1, P2 ;  /* 0x000000f14f4f7211 */ /* 0x080fe400010f0eff */
[----:B------:R-:W-:Y:S02]  /*8060*/  LEA.HI.X.SX32 R50, R50, R241, 0x1, P1 ;  /* 0x000000f132327211 */ /* 0x000fe400008f0eff */
[----:B------:R-:W-:-:S02]  /*8070*/  IADD3 R23, P5, PT, R96, R243, RZ ;  /* 0x000000f360177210 */ /* 0x000fc40007fbe0ff */
[-C--:B------:R-:W-:Y:S02]  /*8080*/  IADD3 R110, P6, PT, R107, R243.reuse, RZ ;  /* 0x000000f36b6e7210 */ /* 0x080fe40007fde0ff */
[-C--:B------:R-:W-:Y:S02]  /*8090*/  IADD3 R19, P2, PT, R76, R243.reuse, RZ ;  /* 0x000000f34c137210 */ /* 0x080fe40007f5e0ff */
[----:B------:R-:W-:Y:S02]  /*80a0*/  IADD3 R108, P1, PT, R106, R243, RZ ;  /* 0x000000f36a6c7210 */ /* 0x000fe40007f3e0ff */
[-C--:B------:R-:W-:Y:S02]  /*80b0*/  LEA.HI.X.SX32 R75, R68, R241.reuse, 0x1, P4 ;  /* 0x000000f1444b7211 */ /* 0x080fe400020f0eff */
[----:B------:R-:W-:Y:S01]  /*80c0*/  LEA.HI.X.SX32 R97, R33, R241, 0x1, P0 ;  /* 0x000000f121617211 */ /* 0x000fe200000f0eff */
[----:B------:R-:W-:Y:S01]  /*80d0*/  IMAD R12, R48, UR39, RZ ;  /* 0x00000027300c7c24 */ /* 0x000fe2000f8e02ff */
[----:B------:R-:W-:Y:S01]  /*80e0*/  IADD3 R68, P0, PT, R32, R243, RZ ;  /* 0x000000f320447210 */ /* 0x000fe20007f1e0ff */
[----:B------:R-:W-:Y:S01]  /*80f0*/  IMAD R69, R46, UR41, RZ ;  /* 0x000000292e457c24 */ /* 0x000fe2000f8e02ff */
[-C--:B------:R-:W-:Y:S01]  /*8100*/  LEA.HI.X.SX32 R22, R96, R241.reuse, 0x1, P5 ;  /* 0x000000f160167211 */ /* 0x080fe200028f0eff */
[----:B------:R-:W-:Y:S01]  /*8110*/  IMAD R70, R70, UR34, RZ ;  /* 0x0000002246467c24 */ /* 0x000fe2000f8e02ff */
[----:B------:R-:W-:-:S02]  /*8120*/  LEA.HI.X.SX32 R107, R107, R241, 0x1, P6 ;  /* 0x000000f16b6b7211 */ /* 0x000fc400030f0eff */
[-C--:B------:R-:W-:Y:S02]  /*8130*/  LEA.HI.X.SX32 R18, R76, R241.reuse, 0x1, P2 ;  /* 0x000000f14c127211 */ /* 0x080fe400010f0eff */
[----:B------:R-:W-:Y:S02]  /*8140*/  LEA.HI.X.SX32 R106, R106, R241, 0x1, P1 ;  /* 0x000000f16a6a7211 */ /* 0x000fe400008f0eff */
[-C--:B------:R-:W-:Y:S02]  /*8150*/  IADD3 R80, P5, PT, R78, R243.reuse, RZ ;  /* 0x000000f34e507210 */ /* 0x080fe40007fbe0ff */
[-C--:B------:R-:W-:Y:S02]  /*8160*/  IADD3 R48, P6, PT, R45, R243.reuse, RZ ;  /* 0x000000f32d307210 */ /* 0x080fe40007fde0ff */
[-C--:B------:R-:W-:Y:S02]  /*8170*/  IADD3 R76, P2, PT, R62, R243.reuse, RZ ;  /* 0x000000f33e4c7210 */ /* 0x080fe40007f5e0ff */
[----:B------:R-:W-:Y:S01]  /*8180*/  IADD3 R46, P1, PT, R64, R243, RZ ;  /* 0x000000f3402e7210 */ /* 0x000fe20007f3e0ff */
[----:B------:R-:W-:Y:S01]  /*8190*/  IMAD R4, R37, UR55, RZ ;  /* 0x0000003725047c24 */ /* 0x000fe2000f8e02ff */
[----:B------:R-:W-:-:S02]  /*81a0*/  LEA.HI.X.SX32 R66, R32, R241, 0x1, P0 ;  /* 0x000000f120427211 */ /* 0x000fc400000f0eff */
[----:B------:R-:W-:Y:S01]  /*81b0*/  IADD3 R37, P0, PT, R36, R243, RZ ;  /* 0x000000f324257210 */ /* 0x000fe20007f1e0ff */
[----:B------:R-:W-:Y:S01]  /*81c0*/  IMAD R3, R42, UR42, RZ ;  /* 0x0000002a2a037c24 */ /* 0x000fe2000f8e02ff */
[-C--:B------:R-:W-:Y:S01]  /*81d0*/  LEA.HI.X.SX32 R78, R78, R241.reuse, 0x1, P5 ;  /* 0x000000f14e4e7211 */ /* 0x080fe200028f0eff */
[----:B------:R-:W-:Y:S01]  /*81e0*/  IMAD R67, R40, UR45, RZ ;  /* 0x0000002d28437c24 */ /* 0x000fe2000f8e02ff */
[-C--:B------:R-:W-:Y:S02]  /*81f0*/  LEA.HI.X.SX32 R45, R45, R241.reuse, 0x1, P6 ;  /* 0x000000f12d2d7211 */ /* 0x080fe400030f0eff */
[-C--:B------:R-:W-:Y:S02]  /*8200*/  LEA.HI.X.SX32 R73, R62, R241.reuse, 0x1, P2 ;  /* 0x000000f13e497211 */ /* 0x080fe400010f0eff */
[----:B------:R-:W-:Y:S02]  /*8210*/  LEA.HI.X.SX32 R44, R64, R241, 0x1, P1 ;  /* 0x000000f1402c7211 */ /* 0x000fe400008f0eff */
[----:B------:R-:W-:-:S02]  /*8220*/  IADD3 R17, P5, PT, R70, R243, RZ ;  /* 0x000000f346117210 */ /* 0x000fc40007fbe0ff */
[-C--:B------:R-:W-:Y:S02]  /*8230*/  IADD3 R104, P6, PT, R101, R243.reuse, RZ ;  /* 0x000000f365687210 */ /* 0x080fe40007fde0ff */
[-C--:B------:R-:W-:Y:S02]  /*8240*/  IADD3 R13, P2, PT, R12, R243.reuse, RZ ;  /* 0x000000f30c0d7210 */ /* 0x080fe40007f5e0ff */
[----:B------:R-:W-:Y:S01]  /*8250*/  IADD3 R102, P1, PT, R100, R243, RZ ;  /* 0x000000f364667210 */ /* 0x000fe20007f3e0ff */
[----:B------:R-:W-:Y:S01]  /*8260*/  IMAD R148, R148, UR56, RZ ;  /* 0x0000003894947c24 */ /* 0x000fe2000f8e02ff */
[----:B------:R-:W-:Y:S02]  /*8270*/  LEA.HI.X.SX32 R36, R36, R241, 0x1, P0 ;  /* 0x000000f124247211 */ /* 0x000fe400000f0eff */
        /* <DEDUP_REMOVED lines=9> */
[----:B------:R-:W-:Y:S01]  /*8310*/  IADD3 R39, P1, PT, R38, R243, RZ ;  /* 0x000000f326277210 */ /* 0x000fe20007f3e0ff */
[----:B------:R-:W-:Y:S01]  /*8320*/  IMAD R2, R132, UR59, RZ ;  /* 0x0000003b84027c24 */ /* 0x000fe2000f8e02ff */
[----:B------:R-:W-:-:S02]  /*8330*/  LEA.HI.X.SX32 R63, R63, R241, 0x1, P0 ;  /* 0x000000f13f3f7211 */ /* 0x000fc400000f0eff */
[----:B------:R-:W-:Y:S02]  /*8340*/  IADD3 R93, P0, PT, R148, R243, RZ ;  /* 0x000000f3945d7210 */ /* 0x000fe40007f1e0ff */
[-C--:B------:R-:W-:Y:S02]  /*8350*/  LEA.HI.X.SX32 R40, R3, R241.reuse, 0x1, P6 ;  /* 0x000000f103287211 */ /* 0x080fe400030f0eff */
[-C--:B------:R-:W-:Y:S02]  /*8360*/  LEA.HI.X.SX32 R67, R67, R241.reuse, 0x1, P2 ;  /* 0x000000f143437211 */ /* 0x080fe400010f0eff */
[----:B------:R-:W-:Y:S02]  /*8370*/  LEA.HI.X.SX32 R38, R38, R241, 0x1, P1 ;  /* 0x000000f126267211 */ /* 0x000fe400008f0eff */
[-C--:B------:R-:W-:Y:S02]  /*8380*/  IADD3 R98, P6, PT, R35, R243.reuse, RZ ;  /* 0x000000f323627210 */ /* 0x080fe40007fde0ff */
[----:B------:R-:W-:-:S02]  /*8390*/  IADD3 R7, P1, PT, R6, R243, RZ ;  /* 0x000000f306077210 */ /* 0x000fc40007f3e0ff */
[----:B------:R-:W-:Y:S01]  /*83a0*/  IADD3 R96, P2, PT, R31, R243, RZ ;  /* 0x000000f31f607210 */ /* 0x000fe20007f5e0ff */
[----:B------:R-:W-:Y:S01]  /*83b0*/  IMAD R144, R144, UR62, RZ ;  /* 0x0000003e90907c24 */ /* 0x000fe2000f8e02ff */
[----:B------:R-:W-:Y:S02]  /*83c0*/  LEA.HI.X.SX32 R91, R148, R241, 0x1, P0 ;  /* 0x000000f1945b7211 */ /* 0x000fe400000f0eff */
[----:B------:R-:W-:Y:S01]  /*83d0*/  IADD3 R3, P0, PT, R2, R243, RZ ;  /* 0x000000f302037210 */ /* 0x000fe20007f1e0ff */
[----:B------:R-:W-:Y:S01]  /*83e0*/  IMAD R147, R147, UR57, RZ ;  /* 0x0000003993937c24 */ /* 0x000fe2000f8e02ff */
[-C--:B------:R-:W-:Y:S01]  /*83f0*/  LEA.HI.X.SX32 R95, R35, R241.reuse, 0x1, P6 ;  /* 0x000000f1235f7211 */ /* 0x080fe200030f0eff */
[----:B------:R-:W-:Y:S01]  /*8400*/  IMAD R138, R138, UR58, RZ ;  /* 0x0000003a8a8a7c24 */ /* 0x000fe2000f8e02ff */
[-C--:B------:R-:W-:Y:S02]  /*8410*/  LEA.HI.X.SX32 R6, R6, R241.reuse, 0x1, P1 ;  /* 0x000000f106067211 */ /* 0x080fe400008f0eff */
[----:B------:R-:W-:-:S02]  /*8420*/  LEA.HI.X.SX32 R94, R31, R241, 0x1, P2 ;  /* 0x000000f11f5e7211 */ /* 0x000fc400010f0eff */
[-C--:B------:R-:W-:Y:S02]  /*8430*/  IADD3 R15, P4, PT, R14, R243.reuse, RZ ;  /* 0x000000f30e0f7210 */ /* 0x080fe40007f9e0ff */
[-C--:B------:R-:W-:Y:S02]  /*8440*/  IADD3 R35, P1, PT, R34, R243.reuse, RZ ;  /* 0x000000f322237210 */ /* 0x080fe40007f3e0ff */
[----:B------:R-:W-:Y:S01]  /*8450*/  IADD3 R5, P2, PT, R4, R243, RZ ;  /* 0x000000f304057210 */ /* 0x000fe20007f5e0ff */
[----:B------:R-:W-:Y:S01]  /*8460*/  VIADD R127, R185, 0x3f ;  /* 0x0000003fb97f7836 */ /* 0x000fe20000000000 */
[----:B------:R-:W-:Y:S02]  /*8470*/  LEA.HI.X.SX32 R2, R2, R241, 0x1, P0 ;  /* 0x000000f102027211 */ /* 0x000fe400000f0eff */
[----:B------:R-:W-:Y:S01]  /*8480*/  IADD3 R31, P0, PT, R144, R243, RZ ;  /* 0x000000f3901f7210 */ /* 0x000fe20007f1e0ff */
[----:B------:R-:W-:Y:S01]  /*8490*/  IMAD R146, R146, UR60, RZ ;  /* 0x0000003c92927c24 */ /* 0x000fe2000f8e02ff */
[-C--:B------:R-:W-:Y:S01]  /*84a0*/  LEA.HI.X.SX32 R14, R14, R241.reuse, 0x1, P4 ;  /* 0x000000f10e0e7211 */ /* 0x080fe200020f0eff */
[----:B------:R-:W-:Y:S01]  /*84b0*/  IMAD R145, R145, UR61, RZ ;  /* 0x0000003d91917c24 */ /* 0x000fe2000f8e02ff */
[----:B------:R-:W-:-:S02]  /*84c0*/  LEA.HI.X.SX32 R34, R34, R241, 0x1, P1 ;  /* 0x000000f122227211 */ /* 0x000fc400008f0eff */
[----:B------:R-:W-:Y:S02]  /*84d0*/  LEA.HI.X.SX32 R4, R4, R241, 0x1, P2 ;  /* 0x000000f104047211 */ /* 0x000fe400010f0eff */
[-C--:B------:R-:W-:Y:S02]  /*84e0*/  IADD3 R74, P5, PT, R72, R243.reuse, RZ ;  /* 0x000000f3484a7210 */ /* 0x080fe40007fbe0ff */
[-C--:B------:R-:W-:Y:S02]  /*84f0*/  IADD3 R71, P4, PT, R69, R243.reuse, RZ ;  /* 0x000000f345477210 */ /* 0x080fe40007f9e0ff */
[-C--:B------:R-:W-:Y:S02]  /*8500*/  IADD3 R64, P1, PT, R147, R243.reuse, RZ ;  /* 0x000000f393407210 */ /* 0x080fe40007f3e0ff */
[----:B------:R-:W-:Y:S02]  /*8510*/  IADD3 R33, P2, PT, R138, R243, RZ ;  /* 0x000000f38a217210 */ /* 0x000fe40007f5e0ff */
[----:B------:R-:W-:-:S02]  /*8520*/  LEA.HI.X.SX32 R30, R144, R241, 0x1, P0 ;  /* 0x000000f1901e7211 */ /* 0x000fc400000f0eff */
[----:B------:R-:W-:Y:S01]  /*8530*/  ISETP.GT.AND P0, PT, R127, 0x3f, PT ;  /* 0x0000003f7f00780c */ /* 0x000fe20003f04270 */
[----:B------:R-:W-:Y:S01]  /*8540*/  IMAD R143, R143, UR63, RZ ;  /* 0x0000003f8f8f7c24 */ /* 0x000fe2000f8e02ff */
[-C--:B------:R-:W-:Y:S01]  /*8550*/  LEA.HI.X.SX32 R72, R72, R241.reuse, 0x1, P5 ;  /* 0x000000f148487211 */ /* 0x080fe200028f0eff */
[----:B------:R-:W-:Y:S01]  /*8560*/  IMAD R142, R142, UR64, RZ ;  /* 0x000000408e8e7c24 */ /* 0x000fe2000f8e02ff */
[-C--:B------:R-:W-:Y:S01]  /*8570*/  LEA.HI.X.SX32 R69, R69, R241.reuse, 0x1, P4 ;  /* 0x000000f145457211 */ /* 0x080fe200020f0eff */
[----:B------:R-:W-:Y:S01]  /*8580*/  IMAD R141, R141, UR65, RZ ;  /* 0x000000418d8d7c24 */ /* 0x000fe2000f8e02ff */
[-C--:B------:R-:W-:Y:S01]  /*8590*/  LEA.HI.X.SX32 R61, R147, R241.reuse, 0x1, P1 ;  /* 0x000000f1933d7211 */ /* 0x080fe200008f0eff */
[----:B------:R-:W-:Y:S01]  /*85a0*/  IMAD R157, R157, UR66, RZ ;  /* 0x000000429d9d7c24 */ /* 0x000fe2000f8e02ff */
[----:B------:R-:W-:Y:S02]  /*85b0*/  LEA.HI.X.SX32 R32, R138, R241, 0x1, P2 ;  /* 0x000000f18a207211 */ /* 0x000fe400010f0eff */
[----:B------:R-:W-:-:S02]  /*85c0*/  IADD3 R11, P5, PT, R10, R243, RZ ;  /* 0x000000f30a0b7210 */ /* 0x000fc40007fbe0ff */
[-C--:B------:R-:W-:Y:S02]  /*85d0*/  IADD3 R9, P4, PT, R8, R243.reuse, RZ ;  /* 0x000000f308097210 */ /* 0x080fe40007f9e0ff */
[-C--:B------:R-:W-:Y:S02]  /*85e0*/  IADD3 R92, P1, PT, R146, R243.reuse, RZ ;  /* 0x000000f3925c7210 */ /* 0x080fe40007f3e0ff */
[----:B------:R-:W-:Y:S02]  /*85f0*/  IADD3 R62, P2, PT, R145, R243, RZ ;  /* 0x000000f3913e7210 */ /* 0x000fe40007f5e0ff */
[----:B------:R-:W-:Y:S02]  /*8600*/  ISETP.LT.AND P0, PT, R124, R185, P0 ;  /* 0x000000b97c00720c */ /* 0x000fe40000701270 */
[-C--:B------:R-:W-:Y:S02]  /*8610*/  LEA.HI.X.SX32 R10, R10, R241.reuse, 0x1, P5 ;  /* 0x000000f10a0a7211 */ /* 0x080fe400028f0eff */
[----:B------:R-:W-:-:S02]  /*8620*/  LEA.HI.X.SX32 R8, R8, R241, 0x1, P4 ;  /* 0x000000f108087211 */ /* 0x000fc400020f0eff */
[-C--:B------:R-:W-:Y:S02]  /*8630*/  LEA.HI.X.SX32 R90, R146, R241.reuse, 0x1, P1 ;  /* 0x000000f1925a7211 */ /* 0x080fe400008f0eff */
[----:B------:R-:W-:Y:S02]  /*8640*/  LEA.HI.X.SX32 R60, R145, R241, 0x1, P2 ;  /* 0x000000f1913c7211 */ /* 0x000fe400010f0eff */
[-C--:B------:R-:W-:Y:S02]  /*8650*/  IADD3 R227, P1, PT, R143, R243.reuse, RZ ;  /* 0x000000f38fe37210 */ /* 0x080fe40007f3e0ff */
[-C--:B------:R-:W-:Y:S02]  /*8660*/  IADD3 R231, P2, PT, R142, R243.reuse, RZ ;  /* 0x000000f38ee77210 */ /* 0x080fe40007f5e0ff */
[-C--:B------:R-:W-:Y:S02]  /*8670*/  IADD3 R235, P4, PT, R141, R243.reuse, RZ ;  /* 0x000000f38deb7210 */ /* 0x080fe40007f9e0ff */
[----:B------:R-:W-:-:S02]  /*8680*/  IADD3 R239, P5, PT, R157, R243, RZ ;  /* 0x000000f39def7210 */ /* 0x000fc40007fbe0ff */
[----:B------:R-:W-:Y:S02]  /*8690*/  IADD3 R243, P6, PT, R121, R243, RZ ;  /* 0x000000f379f37210 */ /* 0x000fe40007fde0ff */
[-C--:B------:R-:W-:Y:S02]  /*86a0*/  LEA.HI.X.SX32 R225, R143, R241.reuse, 0x1, P1 ;  /* 0x000000f18fe17211 */ /* 0x080fe400008f0eff */
[-C--:B------:R-:W-:Y:S02]  /*86b0*/  LEA.HI.X.SX32 R229, R142, R241.reuse, 0x1, P2 ;  /* 0x000000f18ee57211 */ /* 0x080fe400010f0eff */
[-C--:B------:R-:W-:Y:S02]  /*86c0*/  LEA.HI.X.SX32 R233, R141, R241.reuse, 0x1, P4 ;  /* 0x000000f18de97211 */ /* 0x080fe400020f0eff */
[-C--:B------:R-:W-:Y:S02]  /*86d0*/  LEA.HI.X.SX32 R237, R157, R241.reuse, 0x1, P5 ;  /* 0x000000f19ded7211 */ /* 0x080fe400028f0eff */
[----:B------:R-:W-:Y:S01]  /*86e0*/  LEA.HI.X.SX32 R241, R121, R241, 0x1, P6 ;  /* 0x000000f179f17211 */ /* 0x000fe200030f0eff */
[----:B------:R-:W-:Y:S01]  /*86f0*/  @P0 IMAD.MOV.U32 R124, RZ, RZ, R243 ;  /* 0x000000ffff7c0224 */ /* 0x000fe200078e00f3 */
[----:B------:R-:W-:-:S03]  /*8700*/  PRMT R121, RZ, 0x7610, R121 ;  /* 0x00007610ff797816 */ /* 0x000fc60000000079 */
[----:B------:R-:W-:-:S05]  /*8710*/  @P0 IMAD.MOV.U32 R125, RZ, RZ, R241 ;  /* 0x000000ffff7d0224 */ /* 0x000fca00078e00f1 */
[----:B------:R0:W2:Y:S02]  /*8720*/  @P0 LDG.E.U8 R121, desc[UR26][R124.64] ;  /* 0x0000001a7c790981 */ /* 0x0000a4000c1e1100 */
[----:B0-----:R-:W-:-:S06]  /*8730*/  PRMT R124, RZ, 0x7610, R124 ;  /* 0x00007610ff7c7816 */ /* 0x001fcc000000007c */
[----:B------:R-:W3:Y:S01]  /*8740*/  @P0 LDG.E.U8 R124, desc[UR26][R118.64] ;  /* 0x0000001a767c0981 */ /* 0x000ee2000c1e1100 */
[----:B------:R-:W-:Y:S01]  /*8750*/  PRMT R126, RZ, 0x7610, R126 ;  /* 0x00007610ff7e7816 */ /* 0x000fe2000000007e */
[----:B------:R-:W-:Y:S02]  /*8760*/  @P0 IMAD.MOV.U32 R125, RZ, RZ, R115 ;  /* 0x000000ffff7d0224 */ /* 0x000fe400078e0073 */
[----:B---3--:R0:W-:Y:S02]  /*8770*/  STS.U8 [R188+UR13+0x2000], R124 ;  /* 0x0020007cbc007988 */ /* 0x0081e4000800000d */
[----:B0-----:R-:W-:-:S05]  /*8780*/  @P0 IMAD.MOV.U32 R124, RZ, RZ, R120 ;  /* 0x000000ffff7c0224 */ /* 0x001fca00078e0078 */
[----:B------:R0:W3:Y:S02]  /*8790*/  @P0 LDG.E.U8 R126, desc[UR26][R124.64] ;  /* 0x0000001a7c7e0981 */ /* 0x0000e4000c1e1100 */
[----:B0-----:R-:W-:Y:S02]  /*87a0*/  @P0 IMAD.MOV.U32 R124, RZ, RZ, R116 ;  /* 0x000000ffff7c0224 */ /* 0x001fe400078e0074 */
[----:B------:R-:W-:Y:S01]  /*87b0*/  @P0 IMAD.MOV.U32 R125, RZ, RZ, R113 ;  /* 0x000000ffff7d0224 */ /* 0x000fe200078e0071 */
[----:B---3--:R0:W-:Y:S02]  /*87c0*/  STS.U8 [R188+UR13+0x2200], R126 ;  /* 0x0022007ebc007988 */ /* 0x0081e4000800000d */
[----:B0-----:R-:W-:-:S06]  /*87d0*/  PRMT R126, RZ, 0x7610, R126 ;  /* 0x00007610ff7e7816 */ /* 0x001fcc000000007e */
        /* <DEDUP_REMOVED lines=228> */
[----:B---3--:R-:W-:Y:S04]  /*9620*/  STS.U8 [R129+UR13+0x3f00], R126 ;  /* 0x003f007e81007988 */ /* 0x008fe8000800000d */
[----:B--2---:R0:W-:Y:S02]  /*9630*/  STS.U8 [R128+UR13+0x3f80], R121 ;  /* 0x003f807980007988 */ /* 0x0041e4000800000d */
[----:B0-----:R-:W-:-:S06]  /*9640*/  PRMT R121, RZ, 0x7610, R121 ;  /* 0x00007610ff797816 */ /* 0x001fcc0000000079 */
[----:B------:R0:W2:Y:S02]  /*9650*/  @P0 LDG.E.U8 R121, desc[UR26][R124.64] ;  /* 0x0000001a7c790981 */ /* 0x0000a4000c1e1100 */
[----:B0-----:R-:W-:Y:S02]  /*9660*/  @P0 IMAD.MOV.U32 R124, RZ, RZ, R27 ;  /* 0x000000ffff7c0224 */ /* 0x001fe400078e001b */
[----:B------:R-:W-:Y:S01]  /*9670*/  @P0 IMAD.MOV.U32 R125, RZ, RZ, R26 ;  /* 0x000000ffff7d0224 */ /* 0x000fe200078e001a */
        /* <DEDUP_REMOVED lines=67> */
[----:B------:R-:W2:Y:S01]  /*9ab0*/  @P0 LDG.E.U8 R121, desc[UR26][R124.64] ;  /* 0x0000001a7c790981 */ /* 0x000ea2000c1e1100 */
[----:B------:R-:W-:-:S04]  /*9ac0*/  ISETP.NE.U32.AND P0, PT, RZ, UR8, PT ;  /* 0x00000008ff007c0c */ /* 0x000fc8000bf05070 */
[C---:B------:R-:W-:Y:S02]  /*9ad0*/  ISETP.LT.OR P1, PT, R127.reuse, 0x40, P0 ;  /* 0x000000407f00780c */ /* 0x040fe40000721670 */
[----:B------:R-:W-:Y:S01]  /*9ae0*/  ISETP.GE.AND P2, PT, R127, 0x80, PT ;  /* 0x000000807f00780c */ /* 0x000fe20003f46270 */
[----:B--2---:R0:W-:Y:S01]  /*9af0*/  STS.U8 [R128+UR13+0x3d80], R121 ;  /* 0x003d807980007988 */ /* 0x0041e2000800000d */
[----:B------:R1:W-:Y:S06]  /*9b00*/  MEMBAR.ALL.CTA ;  /* 0x0000000000007992 */ /* 0x0003ec0000008000 */
[----:B-1----:R-:W1:Y:S02]  /*9b10*/  FENCE.VIEW.ASYNC.S ;  /* 0x00000000000073c6 */ /* 0x002e640000000000 */
[----:B-1----:R-:W-:Y:S06]  /*9b20*/  BAR.SYNC.DEFER_BLOCKING 0x0 ;  /* 0x0000000000007b1d */ /* 0x002fec0000010000 */
[----:B------:R-:W-:Y:S05]  /*9b30*/  @P1 BRA `(.L_x_6) ;  /* 0x0000000000681947 */ /* 0x000fea0003800000 */
[----:B------:R-:W-:Y:S02]  /*9b40*/  UIADD3 UR4, UPT, UPT, UR13, 0x2000, URZ ;  /* 0x000020000d047890 */ /* 0x000fe4000fffe0ff */
[----:B------:R-:W-:Y:S02]  /*9b50*/  USHF.R.U32.HI UR6, URZ, 0x4, UR13 ;  /* 0x00000004ff067899 */ /* 0x000fe4000801160d */
[----:B------:R-:W-:Y:S02]  /*9b60*/  USHF.R.U32.HI UR4, URZ, 0x4, UR4 ;  /* 0x00000004ff047899 */ /* 0x000fe40008011604 */
[----:B------:R-:W-:Y:S02]  /*9b70*/  USGXT.U32 UR6, UR6, 0xe ;  /* 0x0000000e0606789a */ /* 0x000fe40008000000 */
[----:B------:R-:W-:Y:S01]  /*9b80*/  USGXT.U32 UR8, UR4, 0xe ;  /* 0x0000000e0408789a */ /* 0x000fe20008000000 */
[----:B------:R-:W-:Y:S01]  /*9b90*/  UMOV UR16, 0x100 ;  /* 0x0000010000107882 */ /* 0x000fe20000000000 */
[----:B------:R-:W-:Y:S01]  /*9ba0*/  UMOV UR17, 0x40004040 ;  /* 0x4000404000117882 */ /* 0x000fe20000000000 */
[----:B------:R-:W-:Y:S01]  /*9bb0*/  UMOV UR18, 0xfffffffe ;  /* 0xfffffffe00127882 */ /* 0x000fe20000000000 */
[----:B------:R-:W-:Y:S01]  /*9bc0*/  UMOV UR19, 0x7fffbfdf ;  /* 0x7fffbfdf00137882 */ /* 0x000fe20000000000 */
[----:B------:R-:W-:Y:S01]  /*9bd0*/  UMOV UR7, URZ ;  /* 0x000000ff00077c82 */ /* 0x000fe20008000000 */
[----:B------:R-:W-:Y:S01]  /*9be0*/  UMOV UR9, URZ ;  /* 0x000000ff00097c82 */ /* 0x000fe20008000000 */
[----:B------:R-:W-:-:S02]  /*9bf0*/  UIADD3.64 UR16, UPT, UPT, UR6, UR16, URZ ;  /* 0x0000001006107297 */ /* 0x000fc4000fffe0ff */
[----:B------:R-:W-:Y:S01]  /*9c00*/  UIADD3.64 UR18, UPT, UPT, UR8, -UR18, URZ ;  /* 0x8000001208127297 */ /* 0x000fe2000fffe0ff */
[----:B------:R-:W-:Y:S01]  /*9c10*/  UMOV UR22, 0x0 ;  /* 0x0000000000167882 */ /* 0x000fe20000000000 */
[----:B------:R-:W-:Y:S01]  /*9c20*/  UMOV UR23, 0x8208010 ;  /* 0x0820801000177882 */ /* 0x000fe20000000000 */
[----:B------:R-:W-:Y:S01]  /*9c30*/  UMOV UR4, UR10 ;  /* 0x0000000a00047c82 */ /* 0x000fe20008000000 */
[----:B------:R-:W-:Y:S01]  /*9c40*/  UMOV UR5, URZ ;  /* 0x000000ff00057c82 */ /* 0x000fe20008000000 */
[----:B------:R-:W-:Y:S01]  /*9c50*/  UMOV UR7, 0x40004040 ;  /* 0x4000404000077882 */ /* 0x000fe20000000000 */
[----:B------:R-:W-:Y:S01]  /*9c60*/  UMOV UR9, 0x80004020 ;  /* 0x8000402000097882 */ /* 0x000fe20000000000 */
[----:B------:R-:W-:Y:S01]  /*9c70*/  UMOV UR24, 0x0 ;  /* 0x0000000000187882 */ /* 0x000fe20000000000 */
[----:B------:R-:W-:Y:S01]  /*9c80*/  UMOV UR25, 0x8208010 ;  /* 0x0820801000197882 */ /* 0x000fe20000000000 */
[----:B------:R-:W-:Y:S01]  /*9c90*/  UMOV UR4, UR4 ;  /* 0x0000000400047c82 */ /* 0x000fe20008000000 */
[----:B------:R1:W-:Y:S01]  /*9ca0*/  UTCQMMA gdesc[UR6], gdesc[UR8], tmem[UR12], tmem[UR22], idesc[UR23], !UPT ;  /* 0x00ff1608060075ea */ /* 0x0003e2000f80030c */
[----:B------:R1:W-:Y:S01]  /*9cb0*/  UTCQMMA gdesc[UR16], gdesc[UR18], tmem[UR12], tmem[UR24], idesc[UR25], UPT ;  /* 0x00ff1812100075ea */ /* 0x0003e2000b80030c */
[----:B------:R1:W-:Y:S01]  /*9cc0*/  UTCBAR [UR4], URZ ;  /* 0x000000ff040073e9 */ /* 0x0003e200080000ff */
[----:B------:R-:W-:Y:S01]  /*9cd0*/  NOP ;  /* 0x0000000000007918 */ /* 0x000fe20000000000 */
.L_x_6:
[----:B-1----:R-:W-:Y:S01]  /*9ce0*/  UMOV UR4, URZ ;  /* 0x000000ff00047c82 */ /* 0x002fe20008000000 */
[----:B------:R-:W-:Y:S05]  /*9cf0*/  @!P2 BRA `(.L_x_7) ;  /* 0x000000440014a947 */ /* 0x000fea0003800000 */
[----:B0-----:R-:W-:Y:S01]  /*9d00*/  SHF.R.S32.HI R121, RZ, 0x1f, R127 ;  /* 0x0000001fff797819 */ /* 0x001fe2000001147f */
[----:B------:R-:W-:Y:S01]  /*9d10*/  IMAD.SHL.U32 R122, R122, 0x40, RZ ;  /* 0x000000407a7a7824 */ /* 0x000fe200078e00ff */
[----:B------:R-:W-:Y:S01]  /*9d20*/  UIADD3 UR4, UPT, UPT, UR13, 0x4000, URZ ;  /* 0x000040000d047890 */ /* 0x000fe2000fffe0ff */
[----:B------:R-:W-:Y:S01]  /*9d30*/  IMAD.SHL.U32 R123, R123, 0x40, RZ ;  /* 0x000000407b7b7824 */ /* 0x000fe200078e00ff */
[----:B------:R-:W-:Y:S01]  /*9d40*/  LEA.HI R121, R121, R127, RZ, 0x6 ;  /* 0x0000007f79797211 */ /* 0x000fe200078f30ff */
[----:B------:R-:W-:Y:S01]  /*9d50*/  UIADD3 UR5, UPT, UPT, UR13, 0x6000, URZ ;  /* 0x000060000d057890 */ /* 0x000fe2000fffe0ff */
[----:B------:R0:W-:Y:S01]  /*9d60*/  STL [R1+0x24], R122 ;  /* 0x0000247a01007387 */ /* 0x0001e20000100800 */
[----:B------:R-:W-:Y:S01]  /*9d70*/  USHF.R.U32.HI UR4, URZ, 0x4, UR4 ;  /* 0x00000004ff047899 */ /* 0x000fe20008011604 */
[----:B------:R-:W-:Y:S01]  /*9d80*/  SHF.R.S32.HI R121, RZ, 0x6, R121 ;  /* 0x00000006ff797819 */ /* 0x000fe20000011479 */
[----:B------:R-:W-:Y:S01]  /*9d90*/  USHF.R.U32.HI UR5, URZ, 0x4, UR5 ;  /* 0x00000004ff057899 */ /* 0x000fe20008011605 */
[----:B------:R-:W-:Y:S01]  /*9da0*/  IMAD.MOV.U32 R126, RZ, RZ, RZ ;  /* 0x000000ffff7e7224 */ /* 0x000fe200078e00ff */
[----:B------:R-:W-:Y:S01]  /*9db0*/  USGXT.U32 UR6, UR4, 0xe ;  /* 0x0000000e0406789a */ /* 0x000fe20008000000 */
[----:B------:R-:W-:Y:S01]  /*9dc0*/  VIMNMX R121, PT, PT, R121, 0x2, !PT ;  /* 0x0000000279797848 */ /* 0x000fe20007fe0100 */
[----:B------:R-:W-:Y:S01]  /*9dd0*/  USGXT.U32 UR8, UR5, 0xe ;  /* 0x0000000e0508789a */ /* 0x000fe20008000000 */
[----:B------:R-:W-:Y:S01]  /*9de0*/  SHF.R.S32.HI R124, RZ, 0x1f, R123 ;  /* 0x0000001fff7c7819 */ /* 0x000fe2000001147b */
[----:B------:R-:W-:Y:S01]  /*9df0*/  UMOV UR16, 0x100 ;  /* 0x0000010000107882 */ /* 0x000fe20000000000 */
[----:B------:R-:W-:Y:S01]  /*9e00*/  UMOV UR17, 0x40004040 ;  /* 0x4000404000117882 */ /* 0x000fe20000000000 */
[----:B------:R-:W-:Y:S01]  /*9e10*/  VIADD R121, R121, 0xffffffff ;  /* 0xffffffff79797836 */ /* 0x000fe20000000000 */
[----:B------:R-:W-:Y:S01]  /*9e20*/  UMOV UR18, 0xfffffffe ;  /* 0xfffffffe00127882 */ /* 0x000fe20000000000 */
[----:B------:R-:W-:Y:S01]  /*9e30*/  UMOV UR19, 0x7fffbfdf ;  /* 0x7fffbfdf00137882 */ /* 0x000fe20000000000 */
[----:B------:R-:W-:Y:S01]  /*9e40*/  UMOV UR7, URZ ;  /* 0x000000ff00077c82 */ /* 0x000fe20008000000 */
[----:B------:R-:W-:Y:S01]  /*9e50*/  UMOV UR9, URZ ;  /* 0x000000ff00097c82 */ /* 0x000fe20008000000 */
[----:B------:R-:W-:Y:S01]  /*9e60*/  R2UR UR28, R121 ;  /* 0x00000000791c72ca */ /* 0x000fe200000e0000 */
[----:B------:R-:W1:Y:S01]  /*9e70*/  LDCU UR29, c[0x0][0x3a8] ;  /* 0x00007500ff1d77ac */ /* 0x000e620008000800 */
[----:B------:R-:W-:-:S02]  /*9e80*/  IADD3 R121, P1, P2, R183, UR20, R122 ;  /* 0x00000014b7797c10 */ /* 0x000fc4000fa3e07a */
[----:B0-----:R-:W-:Y:S01]  /*9e90*/  SHF.R.S32.HI R122, RZ, 0x1f, R122 ;  /* 0x0000001fff7a7819 */ /* 0x001fe2000001147a */
[----:B------:R-:W-:Y:S02]  /*9ea0*/  UIADD3.64 UR16, UPT, UPT, UR6, UR16, URZ ;  /* 0x0000001006107297 */ /* 0x000fe4000fffe0ff */
[----:B------:R-:W-:Y:S02]  /*9eb0*/  UIADD3.64 UR18, UPT, UPT, UR8, -UR18, URZ ;  /* 0x8000001208127297 */ /* 0x000fe4000fffe0ff */
[----:B------:R0:W-:Y:S01]  /*9ec0*/  STL [R1+0x128], R122 ;  /* 0x0001287a01007387 */ /* 0x0001e20000100800 */
[----:B------:R-:W-:Y:S01]  /*9ed0*/  UMOV UR15, 0x1 ;  /* 0x00000001000f7882 */ /* 0x000fe20000000000 */
[----:B------:R-:W-:Y:S01]  /*9ee0*/  UMOV UR5, URZ ;  /* 0x000000ff00057c82 */ /* 0x000fe20008000000 */
[----:B01----:R-:W-:-:S07]  /*9ef0*/  IADD3.X R122, PT, PT, R184, UR21, R122, P1, P2 ;  /* 0x00000015b87a7c10 */ /* 0x003fce0008fe447a */
.L_x_10:
[----:B------:R-:W2:Y:S01]  /*9f00*/  LDL R127, [R1+0x120] ;  /* 0x00012000017f7983 */ /* 0x000ea20000100800 */
[----:B------:R-:W-:Y:S01]  /*9f10*/  IMAD.U32 R126, R126, -0x80000000, RZ ;  /* 0x800000007e7e7824 */ /* 0x000fe200078e00ff */
[----:B------:R-:W-:Y:S02]  /*9f20*/  PRMT R128, RZ, 0x7610, R128 ;  /* 0x00007610ff807816 */ /* 0x000fe40000000080 */
[----:B------:R-:W-:Y:S01]  /*9f30*/  IADD3 R124, P5, PT, R121, UR29, RZ ;  /* 0x0000001d797c7c10 */ /* 0x000fe2000ffbe0ff */
[----:B------:R-:W0:Y:S01]  /*9f40*/  SYNCS.PHASECHK.TRANS64.TRYWAIT P2, [UR10], R126 ;  /* 0x0000007eff0075a7 */ /* 0x000e22000804110a */
[C---:B------:R-:W-:Y:S01]  /*9f50*/  ISETP.GT.AND P4, PT, R117.reuse, 0x1, PT ;  /* 0x000000017500780c */ /* 0x040fe20003f84270 */
[----:B------:R1:W-:Y:S01]  /*9f60*/  STL.S16 [R1+0x20], R128 ;  /* 0x0000208001007387 */ /* 0x0003e20000100600 */
[----:B------:R-:W-:Y:S01]  /*9f70*/  ISETP.GT.AND P1, PT, R117, 0x2, PT ;  /* 0x000000027500780c */ /* 0x000fe20003f24270 */
[----:B--2---:R-:W-:Y:S01]  /*9f80*/  IMAD.X R125, R127, 0x1, R122, P5 ;  /* 0x000000017f7d7824 */ /* 0x004fe200028e067a */
[----:B01---5:R-:W-:Y:S11]  /*9f90*/  @!P2 BRA `(.L_x_8) ;  /* 0x000000880084a947 */ /* 0x023ff60003800000 */
.L_x_16:
[----:B------:R-:W2:Y:S04]  /*9fa0*/  LDL R127, [R1+0x11c] ;  /* 0x00011c00017f7983 */ /* 0x000ea80000100800 */
[----:B------:R0:W-:Y:S04]  /*9fb0*/  STL [R1+0x254], R5 ;  /* 0x0002540501007387 */ /* 0x0001e80000100800 */
[----:B0-----:R-:W3:Y:S01]  /*9fc0*/  LDL R5, [R1+0x20] ;  /* 0x0000200001057983 */ /* 0x001ee20000100800 */
[----:B------:R-:W-:-:S03]  /*9fd0*/  ISETP.GT.AND P2, PT, R117, 0x3, PT ;  /* 0x000000037500780c */ /* 0x000fc60003f44270 */
[----:B------:R0:W-:Y:S04]  /*9fe0*/  STL [R1+0x250], R4 ;  /* 0x0002500401007387 */ /* 0x0001e80000100800 */
[----:B------:R-:W-:Y:S04]  /*9ff0*/  STL [R1+0x24c], R248 ;  /* 0x00024cf801007387 */ /* 0x000fe80000100800 */
[----:B------:R-:W-:Y:S04]  /*a000*/  STL [R1+0x248], R3 ;  /* 0x0002480301007387 */ /* 0x000fe80000100800 */
[----:B------:R-:W-:Y:S04]  /*a010*/  STL [R1+0x244], R2 ;  /* 0x0002440201007387 */ /* 0x000fe80000100800 */
[----:B------:R-:W-:Y:S04]  /*a020*/  STL [R1+0x240], R250 ;  /* 0x000240fa01007387 */ /* 0x000fe80000100800 */
[----:B------:R-:W-:Y:S04]  /*a030*/  STL [R1+0x23c], R227 ;  /* 0x00023ce301007387 */ /* 0x000fe80000100800 */
[----:B------:R-:W-:Y:S04]  /*a040*/  STL [R1+0x238], R225 ;  /* 0x000238e101007387 */ /* 0x000fe80000100800 */
[----:B------:R-:W-:Y:S04]  /*a050*/  STL [R1+0x234], R252 ;  /* 0x000234fc01007387 */ /* 0x000fe80000100800 */
[----:B------:R-:W-:Y:S01]  /*a060*/  STL [R1+0x224], R0 ;  /* 0x0002240001007387 */ /* 0x000fe20000100800 */
[----:B--2---:R-:W-:-:S03]  /*a070*/  IADD3 R126, P6, PT, R127, R121, RZ ;  /* 0x000000797f7e7210 */ /* 0x004fc60007fde0ff */
[----:B------:R-:W2:Y:S04]  /*a080*/  LDL R127, [R1+0x220] ;  /* 0x00022000017f7983 */ /* 0x000ea80000100800 */
[----:B---3--:R-:W3:Y:S01]  /*a090*/  @P4 LDG.E.U8 R5, desc[UR26][R124.64] ;  /* 0x0000001a7c054981 */ /* 0x008ee2000c1e1100 */
[----:B0-----:R-:W-:Y:S01]  /*a0a0*/  PRMT R4, RZ, 0x7610, R4 ;  /* 0x00007610ff047816 */ /* 0x001fe20000000004 */
[----:B--2---:R-:W-:-:S05]  /*a0b0*/  IMAD.X R127, R127, 0x1, R122, P6 ;  /* 0x000000017f7f7824 */ /* 0x004fca00030e067a */
[----:B------:R-:W2:Y:S04]  /*a0c0*/  @P1 LDG.E.U8 R4, desc[UR26][R126.64] ;  /* 0x0000001a7e041981 */ /* 0x000ea8000c1e1100 */
[----:B---3--:R0:W-:Y:S04]  /*a0d0*/  @P4 STL [R1+0x20], R5 ;  /* 0x0000200501004387 */ /* 0x0081e80000100800 */
[----:B0-----:R-:W3:Y:S04]  /*a0e0*/  LDL.LU R5, [R1+0x254] ;  /* 0x0002540001057983 */ /* 0x001ee80000300800 */
[----:B------:R-:W4:Y:S02]  /*a0f0*/  LDL R125, [R1+0x118] ;  /* 0x00011800017d7983 */ /* 0x000f240000100800 */
[----:B----4-:R-:W-:-:S02]  /*a100*/  IADD3 R124, P5, PT, R125, R121, RZ ;  /* 0x000000797d7c7210 */ /* 0x010fc40007fbe0ff */
[----:B------:R-:W4:Y:S01]  /*a110*/  LDL R125, [R1+0x21c] ;  /* 0x00021c00017d7983 */ /* 0x000f220000100800 */
[----:B------:R-:W-:Y:S02]  /*a120*/  PRMT R248, RZ, 0x7610, R248 ;  /* 0x00007610fff87816 */ /* 0x000fe400000000f8 */
[----:B------:R-:W-:Y:S01]  /*a130*/  ISETP.GT.AND P4, PT, R117, 0x4, PT ;  /* 0x000000047500780c */ /* 0x000fe20003f84270 */
[----:B--2---:R0:W-:Y:S04]  /*a140*/  STL [R1+0x1c], R4 ;  /* 0x00001c0401007387 */ /* 0x0041e80000100800 */
[----:B0-----:R-:W2:Y:S04]  /*a150*/  LDL.LU R4, [R1+0x250] ;  /* 0x0002500001047983 */ /* 0x001ea80000300800 */
[----:B------:R-:W2:Y:S01]  /*a160*/  LDL R127, [R1+0x114] ;  /* 0x00011400017f7983 */ /* 0x000ea20000100800 */
[----:B----4-:R-:W-:-:S05]  /*a170*/  IMAD.X R125, R125, 0x1, R122, P5 ;  /* 0x000000017d7d7824 */ /* 0x010fca00028e067a */
[----:B------:R-:W4:Y:S01]  /*a180*/  @P2 LDG.E.U8 R248, desc[UR26][R124.64] ;  /* 0x0000001a7cf82981 */ /* 0x000f22000c1e1100 */
[----:B--2---:R-:W-:-:S03]  /*a190*/  IADD3 R126, P6, PT, R127, R121, RZ ;  /* 0x000000797f7e7210 */ /* 0x004fc60007fde0ff */
[----:B------:R-:W2:Y:S01]  /*a1a0*/  LDL R127, [R1+0x218] ;  /* 0x00021800017f7983 */ /* 0x000ea20000100800 */
[----:B------:R-:W-:-:S03]  /*a1b0*/  PRMT R3, RZ, 0x7610, R3 ;  /* 0x00007610ff037816 */ /* 0x000fc60000000003 */
[----:B----4-:R0:W-:Y:S04]  /*a1c0*/  STL [R1+0x18], R248 ;  /* 0x000018f801007387 */ /* 0x0101e80000100800 */
[----:B0-----:R-:W4:Y:S04]  /*a1d0*/  LDL.LU R248, [R1+0x24c] ;  /* 0x00024c0001f87983 */ /* 0x001f280000300800 */
[----:B------:R-:W3:Y:S01]  /*a1e0*/  LDL R125, [R1+0x110] ;  /* 0x00011000017d7983 */ /* 0x000ee20000100800 */
[----:B--2---:R-:W-:-:S05]  /*a1f0*/  IMAD.X R127, R127, 0x1, R122, P6 ;  /* 0x000000017f7f7824 */ /* 0x004fca00030e067a */
[----:B------:R-:W2:Y:S01]  /*a200*/  @P4 LDG.E.U8 R3, desc[UR26][R126.64] ;  /* 0x0000001a7e034981 */ /* 0x000ea2000c1e1100 */
[----:B------:R-:W-:Y:S02]  /*a210*/  ISETP.GT.AND P1, PT, R117, 0x5, PT ;  /* 0x000000057500780c */ /* 0x000fe40003f24270 */
[----:B---3--:R-:W-:Y:S02]  /*a220*/  IADD3 R124, P5, PT, R125, R121, RZ ;  /* 0x000000797d7c7210 */ /* 0x008fe40007fbe0ff */
[----:B------:R-:W3:Y:S04]  /*a230*/  LDL R125, [R1+0x214] ;  /* 0x00021400017d7983 */ /* 0x000ee80000100800 */
[----:B--2---:R0:W-:Y:S04]  /*a240*/  STL [R1+0x14], R3 ;  /* 0x0000140301007387 */ /* 0x0041e80000100800 */
[----:B0-----:R-:W2:Y:S04]  /*a250*/  LDL.LU R3, [R1+0x248] ;  /* 0x0002480001037983 */ /* 0x001ea80000300800 */
[----:B------:R-:W2:Y:S01]  /*a260*/  LDL R127, [R1+0x10c] ;  /* 0x00010c00017f7983 */ /* 0x000ea20000100800 */
[----:B------:R-:W-:Y:S01]  /*a270*/  PRMT R2, RZ, 0x7610, R2 ;  /* 0x00007610ff027816 */ /* 0x000fe20000000002 */
[----:B---3--:R-:W-:-:S05]  /*a280*/  IMAD.X R125, R125, 0x1, R122, P5 ;  /* 0x000000017d7d7824 */ /* 0x008fca00028e067a */
[----:B------:R-:W3:Y:S01]  /*a290*/  @P1 LDG.E.U8 R2, desc[UR26][R124.64] ;  /* 0x0000001a7c021981 */ /* 0x000ee2000c1e1100 */
[----:B--2---:R-:W-:-:S03]  /*a2a0*/  IADD3 R126, P6, PT, R127, R121, RZ ;  /* 0x000000797f7e7210 */ /* 0x004fc60007fde0ff */
[----:B------:R-:W2:Y:S01]  /*a2b0*/  LDL R127, [R1+0x210] ;  /* 0x00021000017f7983 */ /* 0x000ea20000100800 */
[----:B------:R-:W-:Y:S02]  /*a2c0*/  ISETP.GT.AND P2, PT, R117, 0x6, PT ;  /* 0x000000067500780c */ /* 0x000fe40003f44270 */
[----:B------:R-:W-:Y:S01]  /*a2d0*/  PRMT R250, RZ, 0x7610, R250 ;  /* 0x00007610fffa7816 */ /* 0x000fe200000000fa */
[----:B---3--:R0:W-:Y:S04]  /*a2e0*/  STL [R1+0x10], R2 ;  /* 0x0000100201007387 */ /* 0x0081e80000100800 */
[----:B0-----:R-:W3:Y:S04]  /*a2f0*/  LDL.LU R2, [R1+0x244] ;  /* 0x0002440001027983 */ /* 0x001ee80000300800 */
[----:B------:R-:W3:Y:S01]  /*a300*/  LDL R125, [R1+0x108] ;  /* 0x00010800017d7983 */ /* 0x000ee20000100800 */
[----:B--2---:R-:W-:-:S05]  /*a310*/  IMAD.X R127, R127, 0x1, R122, P6 ;  /* 0x000000017f7f7824 */ /* 0x004fca00030e067a */
[----:B------:R-:W2:Y:S01]  /*a320*/  @P2 LDG.E.U8 R250, desc[UR26][R126.64] ;  /* 0x0000001a7efa2981 */ /* 0x000ea2000c1e1100 */
[----:B---3--:R-:W-:-:S03]  /*a330*/  IADD3 R124, P5, PT, R125, R121, RZ ;  /* 0x000000797d7c7210 */ /* 0x008fc60007fbe0ff */
[----:B------:R-:W3:Y:S04]  /*a340*/  LDL R125, [R1+0x20c] ;  /* 0x00020c00017d7983 */ /* 0x000ee80000100800 */
[----:B--2---:R0:W-:Y:S04]  /*a350*/  STL [R1+0xc], R250 ;  /* 0x00000cfa01007387 */ /* 0x0041e80000100800 */
[----:B0-----:R-:W2:Y:S04]  /*a360*/  LDL.LU R250, [R1+0x240] ;  /* 0x0002400001fa7983 */ /* 0x001ea80000300800 */
[----:B------:R-:W2:Y:S01]  /*a370*/  LDL R127, [R1+0x104] ;  /* 0x00010400017f7983 */ /* 0x000ea20000100800 */
[----:B------:R-:W-:-:S02]  /*a380*/  ISETP.GT.AND P4, PT, R117, 0x7, PT ;  /* 0x000000077500780c */ /* 0x000fc40003f84270 */
[----:B------:R-:W-:Y:S02]  /*a390*/  ISETP.GT.AND P1, PT, R117, 0x8, PT ;  /* 0x000000087500780c */ /* 0x000fe40003f24270 */
[----:B------:R-:W-:Y:S02]  /*a3a0*/  PRMT R0, RZ, 0x7610, R0 ;  /* 0x00007610ff007816 */ /* 0x000fe40000000000 */
[----:B--2---:R-:W-:Y:S02]  /*a3b0*/  IADD3 R126, P6, PT, R127, R121, RZ ;  /* 0x000000797f7e7210 */ /* 0x004fe40007fde0ff */
[----:B------:R-:W2:Y:S01]  /*a3c0*/  LDL R127, [R1+0x208] ;  /* 0x00020800017f7983 */ /* 0x000ea20000100800 */
[----:B---3--:R-:W-:Y:S01]  /*a3d0*/  IMAD.X R125, R125, 0x1, R122, P5 ;  /* 0x000000017d7d7824 */ /* 0x008fe200028e067a */
[----:B------:R-:W-:-:S04]  /*a3e0*/  PRMT R227, RZ, 0x7610, R227 ;  /* 0x00007610ffe37816 */ /* 0x000fc800000000e3 */
[----:B------:R-:W3:Y:S04]  /*a3f0*/  @P4 LDG.E.U8 R0, desc[UR26][R124.64] ;  /* 0x0000001a7c004981 */ /* 0x000ee8000c1e1100 */
[----:B------:R-:W4:Y:S01]  /*a400*/  LDL R125, [R1+0x100] ;  /* 0x00010000017d7983 */ /* 0x000f220000100800 */
[----:B--2---:R-:W-:-:S05]  /*a410*/  IMAD.X R127, R127, 0x1, R122, P6 ;  /* 0x000000017f7f7824 */ /* 0x004fca00030e067a */
[----:B------:R-:W2:Y:S04]  /*a420*/  @P1 LDG.E.U8 R227, desc[UR26][R126.64] ;  /* 0x0000001a7ee31981 */ /* 0x000ea8000c1e1100 */
[----:B---3--:R-:W-:Y:S01]  /*a430*/  STL [R1+0x228], R0 ;  /* 0x0002280001007387 */ /* 0x008fe20000100800 */
[----:B----4-:R-:W-:-:S03]  /*a440*/  IADD3 R124, P5, PT, R125, R121, RZ ;  /* 0x000000797d7c7210 */ /* 0x010fc60007fbe0ff */
[----:B------:R-:W3:Y:S04]  /*a450*/  LDL R125, [R1+0x200] ;  /* 0x00020000017d7983 */ /* 0x000ee80000100800 */
[----:B--2---:R0:W-:Y:S04]  /*a460*/  STL [R1+0x8], R227 ;  /* 0x000008e301007387 */ /* 0x0041e80000100800 */
[----:B0-----:R-:W2:Y:S04]  /*a470*/  LDL.LU R227, [R1+0x23c] ;  /* 0x00023c0001e37983 */ /* 0x001ea80000300800 */
[----:B------:R-:W4:Y:S01]  /*a480*/  LDL R127, [R1+0xfc] ;  /* 0x0000fc00017f7983 */ /* 0x000f220000100800 */
[----:B------:R-:W-:Y:S01]  /*a490*/  ISETP.GT.AND P2, PT, R117, 0x9, PT ;  /* 0x000000097500780c */ /* 0x000fe20003f44270 */
[----:B---3--:R-:W-:Y:S01]  /*a4a0*/  IMAD.X R125, R125, 0x1, R122, P5 ;  /* 0x000000017d7d7824 */ /* 0x008fe200028e067a */
[----:B------:R-:W-:-:S11]  /*a4b0*/  PRMT R225, RZ, 0x7610, R225 ;  /* 0x00007610ffe17816 */ /* 0x000fd600000000e1 */
[----:B------:R-:W3:Y:S01]  /*a4c0*/  @P2 LDG.E.U8 R225, desc[UR26][R124.64] ;  /* 0x0000001a7ce12981 */ /* 0x000ee2000c1e1100 */
[----:B----4-:R-:W-:-:S03]  /*a4d0*/  IADD3 R126, P6, PT, R127, R121, RZ ;  /* 0x000000797f7e7210 */ /* 0x010fc60007fde0ff */
[----:B------:R-:W4:Y:S01]  /*a4e0*/  LDL R127, [R1+0x1fc] ;  /* 0x0001fc00017f7983 */ /* 0x000f220000100800 */
[----:B------:R-:W-:Y:S02]  /*a4f0*/  ISETP.GT.AND P4, PT, R117, 0xa, PT ;  /* 0x0000000a7500780c */ /* 0x000fe40003f84270 */
[----:B------:R-:W-:Y:S01]  /*a500*/  PRMT R252, RZ, 0x7610, R252 ;  /* 0x00007610fffc7816 */ /* 0x000fe200000000fc */
[----:B---3--:R0:W-:Y:S04]  /*a510*/  STL [R1+0x4], R225 ;  /* 0x000004e101007387 */ /* 0x0081e80000100800 */
[----:B0-----:R-:W3:Y:S04]  /*a520*/  LDL.LU R225, [R1+0x238] ;  /* 0x0002380001e17983 */ /* 0x001ee80000300800 */
[----:B------:R-:W2:Y:S01]  /*a530*/  LDL R125, [R1+0xf8] ;  /* 0x0000f800017d7983 */ /* 0x000ea20000100800 */
[----:B----4-:R-:W-:-:S05]  /*a540*/  IMAD.X R127, R127, 0x1, R122, P6 ;  /* 0x000000017f7f7824 */ /* 0x010fca00030e067a */
[----:B------:R-:W4:Y:S01]  /*a550*/  @P4 LDG.E.U8 R252, desc[UR26][R126.64] ;  /* 0x0000001a7efc4981 */ /* 0x000f22000c1e1100 */
[----:B--2---:R-:W-:-:S03]  /*a560*/  IADD3 R124, P5, PT, R125, R121, RZ ;  /* 0x000000797d7c7210 */ /* 0x004fc60007fbe0ff */
[----:B------:R-:W2:Y:S04]  /*a570*/  LDL R125, [R1+0x1f4] ;  /* 0x0001f400017d7983 */ /* 0x000ea80000100800 */
[----:B----4-:R0:W-:Y:S04]  /*a580*/  STL [R1], R252 ;  /* 0x000000fc01007387 */ /* 0x0101e80000100800 */
[----:B0-----:R-:W4:Y:S04]  /*a590*/  LDL.LU R252, [R1+0x234] ;  /* 0x0002340001fc7983 */ /* 0x001f280000300800 */
[----:B------:R-:W3:Y:S01]  /*a5a0*/  LDL R127, [R1+0xf4] ;  /* 0x0000f400017f7983 */ /* 0x000ee20000100800 */
[----:B------:R-:W-:-:S02]  /*a5b0*/  ISETP.GT.AND P1, PT, R117, 0xb, PT ;  /* 0x0000000b7500780c */ /* 0x000fc40003f24270 */
[----:B------:R-:W-:Y:S01]  /*a5c0*/  PRMT R0, RZ, 0x7610, R0 ;  /* 0x00007610ff007816 */ /* 0x000fe20000000000 */
[----:B--2---:R-:W-:-:S10]  /*a5d0*/  IMAD.X R125, R125, 0x1, R122, P5 ;  /* 0x000000017d7d7824 */ /* 0x004fd400028e067a */
[----:B------:R-:W2:Y:S04]  /*a5e0*/  @P1 LDG.E.U8 R0, desc[UR26][R124.64] ;  /* 0x0000001a7c001981 */ /* 0x000ea8000c1e1100 */
[----:B------:R-:W4:Y:S01]  /*a5f0*/  LDL R125, [R1+0xf0] ;  /* 0x0000f000017d7983 */ /* 0x000f220000100800 */
[----:B---3--:R-:W-:-:S03]  /*a600*/  IADD3 R126, P6, PT, R127, R121, RZ ;  /* 0x000000797f7e7210 */ /* 0x008fc60007fde0ff */
[----:B------:R-:W3:Y:S01]  /*a610*/  LDL R127, [R1+0x1f0] ;  /* 0x0001f000017f7983 */ /* 0x000ee20000100800 */
[----:B------:R-:W-:Y:S02]  /*a620*/  ISETP.GT.AND P2, PT, R117, 0xc, PT ;  /* 0x0000000c7500780c */ /* 0x000fe40003f44270 */
[----:B------:R-:W-:Y:S01]  /*a630*/  PRMT R251, RZ, 0x7610, R251 ;  /* 0x00007610fffb7816 */ /* 0x000fe200000000fb */
[----:B--2---:R0:W-:Y:S01]  /*a640*/  STL [R1+0x22c], R0 ;  /* 0x00022c0001007387 */ /* 0x0041e20000100800 */
[----:B----4-:R-:W-:-:S03]  /*a650*/  IADD3 R124, P5, PT, R125, R121, RZ ;  /* 0x000000797d7c7210 */ /* 0x010fc60007fbe0ff */
[----:B0-----:R-:W2:Y:S04]  /*a660*/  LDL R0, [R1+0xe4] ;  /* 0x0000e40001007983 */ /* 0x001ea80000100800 */
[----:B------:R-:W4:Y:S01]  /*a670*/  LDL R125, [R1+0x1e4] ;  /* 0x0001e400017d7983 */ /* 0x000f220000100800 */
[----:B---3--:R-:W-:-:S05]  /*a680*/  IMAD.X R127, R127, 0x1, R122, P6 ;  /* 0x000000017f7f7824 */ /* 0x008fca00030e067a */
[----:B------:R-:W3:Y:S04]  /*a690*/  @P2 LDG.E.U8 R251, desc[UR26][R126.64] ;  /* 0x0000001a7efb2981 */ /* 0x000ee8000c1e1100 */
[----:B------:R-:W2:Y:S01]  /*a6a0*/  LDL R127, [R1+0xec] ;  /* 0x0000ec00017f7983 */ /* 0x000ea20000100800 */
[----:B------:R-:W-:Y:S02]  /*a6b0*/  ISETP.GT.AND P4, PT, R117, 0xd, PT ;  /* 0x0000000d7500780c */ /* 0x000fe40003f84270 */
[----:B------:R-:W-:Y:S01]  /*a6c0*/  PRMT R249, RZ, 0x7610, R249 ;  /* 0x00007610fff97816 */ /* 0x000fe200000000f9 */
[----:B----4-:R-:W-:-:S10]  /*a6d0*/  IMAD.X R125, R125, 0x1, R122, P5 ;  /* 0x000000017d7d7824 */ /* 0x010fd400028e067a */
[----:B------:R0:W4:Y:S04]  /*a6e0*/  @P4 LDG.E.U8 R249, desc[UR26][R124.64] ;  /* 0x0000001a7cf94981 */ /* 0x000128000c1e1100 */
[----:B---3--:R1:W-:Y:S04]  /*a6f0*/  STL [R1+0x230], R251 ;  /* 0x000230fb01007387 */ /* 0x0083e80000100800 */
[----:B------:R-:W0:Y:S01]  /*a700*/  LDL R125, [R1+0xe8] ;  /* 0x0000e800017d7983 */ /* 0x000e220000100800 */
[----:B--2---:R-:W-:-:S03]  /*a710*/  IADD3 R126, P6, PT, R127, R121, RZ ;  /* 0x000000797f7e7210 */ /* 0x004fc60007fde0ff */
[----:B-1----:R-:W2:Y:S04]  /*a720*/  LDL R251, [R1+0x1cc] ;  /* 0x0001cc0001fb7983 */ /* 0x002ea80000100800 */
[----:B------:R-:W3:Y:S01]  /*a730*/  LDL R127, [R1+0x1dc] ;  /* 0x0001dc00017f7983 */ /* 0x000ee20000100800 */
[----:B------:R-:W-:Y:S02]  /*a740*/  ISETP.GT.AND P1, PT, R117, 0xe, PT ;  /* 0x0000000e7500780c */ /* 0x000fe40003f24270 */
[----:B------:R-:W-:Y:S02]  /*a750*/  PRMT R247, RZ, 0x7610, R247 ;  /* 0x00007610fff77816 */ /* 0x000fe400000000f7 */
[----:B0-----:R-:W-:Y:S02]  /*a760*/  IADD3 R124, P5, PT, R125, R121, RZ ;  /* 0x000000797d7c7210 */ /* 0x001fe40007fbe0ff */
[----:B------:R-:W2:Y:S01]  /*a770*/  LDL R125, [R1+0x1d8] ;  /* 0x0001d800017d7983 */ /* 0x000ea20000100800 */
[----:B---3--:R-:W-:-:S06]  /*a780*/  IMAD.X R127, R127, 0x1, R122, P6 ;  /* 0x000000017f7f7824 */ /* 0x008fcc00030e067a */
[----:B------:R0:W3:Y:S04]  /*a790*/  @P1 LDG.E.U8 R247, desc[UR26][R126.64] ;  /* 0x0000001a7ef71981 */ /* 0x0000e8000c1e1100 */
[----:B------:R-:W3:Y:S01]  /*a7a0*/  LDL R127, [R1+0xe0] ;  /* 0x0000e000017f7983 */ /* 0x000ee20000100800 */
[C---:B------:R-:W-:Y:S02]  /*a7b0*/  ISETP.GT.AND P2, PT, R117.reuse, 0xf, PT ;  /* 0x0000000f7500780c */ /* 0x040fe40003f44270 */
[----:B------:R-:W-:Y:S02]  /*a7c0*/  ISETP.GT.AND P4, PT, R117, 0x10, PT ;  /* 0x000000107500780c */ /* 0x000fe40003f84270 */
[----:B------:R-:W-:Y:S02]  /*a7d0*/  PRMT R245, RZ, 0x7610, R245 ;  /* 0x00007610fff57816 */ /* 0x000fe400000000f5 */
[----:B0-----:R-:W-:-:S02]  /*a7e0*/  IADD3 R126, P6, PT, R0, R121, RZ ;  /* 0x00000079007e7210 */ /* 0x001fc40007fde0ff */
[----:B------:R-:W-:Y:S01]  /*a7f0*/  PRMT R223, RZ, 0x7610, R223 ;  /* 0x00007610ffdf7816 */ /* 0x000fe200000000df */
[----:B------:R-:W4:Y:S01]  /*a800*/  LDL R0, [R1+0x1c8] ;  /* 0x0001c80001007983 */ /* 0x000f220000100800 */
[----:B--2---:R-:W-:-:S05]  /*a810*/  IMAD.X R125, R125, 0x1, R122, P5 ;  /* 0x000000017d7d7824 */ /* 0x004fca00028e067a */
[----:B------:R3:W2:Y:S04]  /*a820*/  @P2 LDG.E.U8 R245, desc[UR26][R124.64] ;  /* 0x0000001a7cf52981 */ /* 0x0006a8000c1e1100 */
[----:B------:R-:W2:Y:S01]  /*a830*/  LDL R125, [R1+0x1d4] ;  /* 0x0001d400017d7983 */ /* 0x000ea20000100800 */
[----:B---3--:R-:W-:Y:S01]  /*a840*/  IADD3 R124, P5, PT, R127, R121, RZ ;  /* 0x000000797f7c7210 */ /* 0x008fe20007fbe0ff */
[----:B------:R-:W-:Y:S01]  /*a850*/  IMAD.X R127, R251, 0x1, R122, P6 ;  /* 0x00000001fb7f7824 */ /* 0x000fe200030e067a */
[----:B------:R-:W-:Y:S01]  /*a860*/  ISETP.GT.AND P1, PT, R117, 0x11, PT ;  /* 0x000000117500780c */ /* 0x000fe20003f24270 */
[----:B------:R-:W3:Y:S04]  /*a870*/  LDL R251, [R1+0xd4] ;  /* 0x0000d40001fb7983 */ /* 0x000ee80000100800 */
[----:B------:R0:W2:Y:S04]  /*a880*/  @P4 LDG.E.U8 R223, desc[UR26][R126.64] ;  /* 0x0000001a7edf4981 */ /* 0x0000a8000c1e1100 */
[----:B------:R-:W0:Y:S01]  /*a890*/  LDL R127, [R1+0xdc] ;  /* 0x0000dc00017f7983 */ /* 0x000e220000100800 */
[----:B------:R-:W-:-:S02]  /*a8a0*/  PRMT R221, RZ, 0x7610, R221 ;  /* 0x00007610ffdd7816 */ /* 0x000fc400000000dd */
[----:B------:R-:W-:Y:S02]  /*a8b0*/  ISETP.GT.AND P2, PT, R117, 0x12, PT ;  /* 0x000000127500780c */ /* 0x000fe40003f44270 */
[----:B0-----:R-:W-:Y:S02]  /*a8c0*/  IADD3 R126, P6, PT, R127, R121, RZ ;  /* 0x000000797f7e7210 */ /* 0x001fe40007fde0ff */
[----:B------:R-:W3:Y:S01]  /*a8d0*/  LDL R127, [R1+0x1d0] ;  /* 0x0001d000017f7983 */ /* 0x000ee20000100800 */
[----:B--2---:R-:W-:-:S05]  /*a8e0*/  IMAD.X R125, R125, 0x1, R122, P5 ;  /* 0x000000017d7d7824 */ /* 0x004fca00028e067a */
[----:B------:R0:W2:Y:S01]  /*a8f0*/  @P1 LDG.E.U8 R221, desc[UR26][R124.64] ;  /* 0x0000001a7cdd1981 */ /* 0x0000a2000c1e1100 */
[----:B------:R-:W-:-:S03]  /*a900*/  PRMT R219, RZ, 0x7610, R219 ;  /* 0x00007610ffdb7816 */ /* 0x000fc600000000db */
[----:B------:R-:W0:Y:S01]  /*a910*/  LDL R125, [R1+0xd8] ;  /* 0x0000d800017d7983 */ /* 0x000e220000100800 */
[----:B---3--:R-:W-:-:S05]  /*a920*/  IMAD.X R127, R127, 0x1, R122, P6 ;  /* 0x000000017f7f7824 */ /* 0x008fca00030e067a */
[----:B------:R1:W3:Y:S04]  /*a930*/  @P2 LDG.E.U8 R219, desc[UR26][R126.64] ;  /* 0x0000001a7edb2981 */ /* 0x0002e8000c1e1100 */
[----:B------:R-:W2:Y:S01]  /*a940*/  LDL R127, [R1+0x1c4] ;  /* 0x0001c400017f7983 */ /* 0x000ea20000100800 */
[----:B------:R-:W-:Y:S02]  /*a950*/  ISETP.GT.AND P4, PT, R117, 0x13, PT ;  /* 0x000000137500780c */ /* 0x000fe40003f84270 */
[-C--:B0-----:R-:W-:Y:S02]  /*a960*/  IADD3 R124, P5, PT, R125, R121.reuse, RZ ;  /* 0x000000797d7c7210 */ /* 0x081fe40007fbe0ff */
[----:B------:R-:W-:Y:S02]  /*a970*/  ISETP.GT.AND P1, PT, R117, 0x14, PT ;  /* 0x000000147500780c */ /* 0x000fe40003f24270 */
[----:B------:R-:W-:Y:S01]  /*a980*/  PRMT R217, RZ, 0x7610, R217 ;  /* 0x00007610ffd97816 */ /* 0x000fe200000000d9 */
[----:B----4-:R-:W-:Y:S01]  /*a990*/  IMAD.X R125, R0, 0x1, R122, P5 ;  /* 0x00000001007d7824 */ /* 0x010fe200028e067a */
[----:B-1----:R-:W-:Y:S01]  /*a9a0*/  IADD3 R126, P6, PT, R251, R121, RZ ;  /* 0x00000079fb7e7210 */ /* 0x002fe20007fde0ff */
[----:B------:R-:W4:Y:S01]  /*a9b0*/  LDL R0, [R1+0x1bc] ;  /* 0x0001bc0001007983 */ /* 0x000f220000100800 */
[----:B------:R-:W-:-:S03]  /*a9c0*/  PRMT R215, RZ, 0x7610, R215 ;  /* 0x00007610ffd77816 */ /* 0x000fc600000000d7 */
[----:B------:R0:W3:Y:S01]  /*a9d0*/  @P4 LDG.E.U8 R217, desc[UR26][R124.64] ;  /* 0x0000001a7cd94981 */ /* 0x0000e2000c1e1100 */
[----:B------:R-:W-:Y:S02]  /*a9e0*/  ISETP.GT.AND P2, PT, R117, 0x15, PT ;  /* 0x000000157500780c */ /* 0x000fe40003f44270 */
[----:B------:R-:W-:Y:S01]  /*a9f0*/  PRMT R213, RZ, 0x7610, R213 ;  /* 0x00007610ffd57816 */ /* 0x000fe200000000d5 */
[----:B------:R-:W3:Y:S04]  /*aa00*/  LDL R251, [R1+0x1b8] ;  /* 0x0001b80001fb7983 */ /* 0x000ee80000100800 */
[----:B------:R-:W0:Y:S01]  /*aa10*/  LDL R125, [R1+0xd0] ;  /* 0x0000d000017d7983 */ /* 0x000e220000100800 */
[----:B--2---:R-:W-:-:S05]  /*aa20*/  IMAD.X R127, R127, 0x1, R122, P6 ;  /* 0x000000017f7f7824 */ /* 0x004fca00030e067a */
[----:B------:R1:W2:Y:S04]  /*aa30*/  @P1 LDG.E.U8 R215, desc[UR26][R126.64] ;  /* 0x0000001a7ed71981 */ /* 0x0002a8000c1e1100 */
[----:B------:R-:W1:Y:S01]  /*aa40*/  LDL R127, [R1+0xcc] ;  /* 0x0000cc00017f7983 */ /* 0x000e620000100800 */
[----:B0-----:R-:W-:-:S03]  /*aa50*/  IADD3 R124, P5, PT, R125, R121, RZ ;  /* 0x000000797d7c7210 */ /* 0x001fc60007fbe0ff */
[----:B------:R-:W2:Y:S01]  /*aa60*/  LDL R125, [R1+0x1c0] ;  /* 0x0001c000017d7983 */ /* 0x000ea20000100800 */
[----:B-1----:R-:W-:-:S03]  /*aa70*/  IADD3 R126, P6, PT, R127, R121, RZ ;  /* 0x000000797f7e7210 */ /* 0x002fc60007fde0ff */
[----:B------:R-:W3:Y:S01]  /*aa80*/  LDL R127, [R1+0xc8] ;  /* 0x0000c800017f7983 */ /* 0x000ee20000100800 */
[----:B------:R-:W-:Y:S02]  /*aa90*/  ISETP.GT.AND P4, PT, R117, 0x16, PT ;  /* 0x000000167500780c */ /* 0x000fe40003f84270 */
[----:B------:R-:W-:Y:S01]  /*aaa0*/  PRMT R211, RZ, 0x7610, R211 ;  /* 0x00007610ffd37816 */ /* 0x000fe200000000d3 */
[----:B--2---:R-:W-:-:S05]  /*aab0*/  IMAD.X R125, R125, 0x1, R122, P5 ;  /* 0x000000017d7d7824 */ /* 0x004fca00028e067a */
[----:B------:R3:W2:Y:S02]  /*aac0*/  @P2 LDG.E.U8 R213, desc[UR26][R124.64] ;  /* 0x0000001a7cd52981 */ /* 0x0006a4000c1e1100 */
[-C--:B---3--:R-:W-:Y:S01]  /*aad0*/  IADD3 R124, P5, PT, R127, R121.reuse, RZ ;  /* 0x000000797f7c7210 */ /* 0x088fe20007fbe0ff */
[----:B----4-:R-:W-:Y:S01]  /*aae0*/  IMAD.X R127, R0, 0x1, R122, P6 ;  /* 0x00000001007f7824 */ /* 0x010fe200030e067a */
[----:B------:R-:W-:Y:S01]  /*aaf0*/  ISETP.GT.AND P1, PT, R117, 0x17, PT ;  /* 0x000000177500780c */ /* 0x000fe20003f24270 */
[----:B------:R-:W3:Y:S04]  /*ab00*/  LDL R0, [R1+0xbc] ;  /* 0x0000bc0001007983 */ /* 0x000ee80000100800 */
[----:B------:R0:W4:Y:S04]  /*ab10*/  @P4 LDG.E.U8 R211, desc[UR26][R126.64] ;  /* 0x0000001a7ed34981 */ /* 0x000128000c1e1100 */
[----:B------:R-:W0:Y:S01]  /*ab20*/  LDL R127, [R1+0xc4] ;  /* 0x0000c400017f7983 */ /* 0x000e220000100800 */
[----:B------:R-:W-:Y:S01]  /*ab30*/  PRMT R210, RZ, 0x7610, R210 ;  /* 0x00007610ffd27816 */ /* 0x000fe200000000d2 */
[----:B------:R-:W-:Y:S01]  /*ab40*/  IMAD.X R125, R251, 0x1, R122, P5 ;  /* 0x00000001fb7d7824 */ /* 0x000fe200028e067a */
[----:B------:R-:W-:Y:S01]  /*ab50*/  ISETP.GT.AND P2, PT, R117, 0x18, PT ;  /* 0x000000187500780c */ /* 0x000fe20003f44270 */
[----:B------:R-:W2:Y:S04]  /*ab60*/  LDL R251, [R1+0x1b0] ;  /* 0x0001b00001fb7983 */ /* 0x000ea80000100800 */
[----:B------:R1:W2:Y:S04]  /*ab70*/  @P1 LDG.E.U8 R210, desc[UR26][R124.64] ;  /* 0x0000001a7cd21981 */ /* 0x0002a8000c1e1100 */
[----:B------:R-:W1:Y:S01]  /*ab80*/  LDL R125, [R1+0xc0] ;  /* 0x0000c000017d7983 */ /* 0x000e620000100800 */
[----:B0-----:R-:W-:-:S03]  /*ab90*/  IADD3 R126, P6, PT, R127, R121, RZ ;  /* 0x000000797f7e7210 */ /* 0x001fc60007fde0ff */
[----:B------:R-:W2:Y:S01]  /*aba0*/  LDL R127, [R1+0x204] ;  /* 0x00020400017f7983 */ /* 0x000ea20000100800 */
[----:B------:R-:W-:Y:S02]  /*abb0*/  PRMT R209, RZ, 0x7610, R209 ;  /* 0x00007610ffd17816 */ /* 0x000fe400000000d1 */
[----:B-1----:R-:W-:Y:S02]  /*abc0*/  IADD3 R124, P5, PT, R125, R121, RZ ;  /* 0x000000797d7c7210 */ /* 0x002fe40007fbe0ff */
[----:B------:R-:W3:Y:S01]  /*abd0*/  LDL R125, [R1+0x1b4] ;  /* 0x0001b400017d7983 */ /* 0x000ee20000100800 */
[----:B--2---:R-:W-:-:S05]  /*abe0*/  IMAD.X R127, R127, 0x1, R122, P6 ;  /* 0x000000017f7f7824 */ /* 0x004fca00030e067a */
[----:B------:R0:W2:Y:S04]  /*abf0*/  @P2 LDG.E.U8 R209, desc[UR26][R126.64] ;  /* 0x0000001a7ed12981 */ /* 0x0000a8000c1e1100 */
[----:B------:R-:W2:Y:S01]  /*ac00*/  LDL R127, [R1+0xb8] ;  /* 0x0000b800017f7983 */ /* 0x000ea20000100800 */
[C---:B------:R-:W-:Y:S02]  /*ac10*/  ISETP.GT.AND P4, PT, R117.reuse, 0x19, PT ;  /* 0x000000197500780c */ /* 0x040fe40003f84270 */
[----:B------:R-:W-:Y:S01]  /*ac20*/  ISETP.GT.AND P1, PT, R117, 0x1a, PT ;  /* 0x0000001a7500780c */ /* 0x000fe20003f24270 */
[----:B---3--:R-:W-:Y:S01]  /*ac30*/  IMAD.X R125, R125, 0x1, R122, P5 ;  /* 0x000000017d7d7824 */ /* 0x008fe200028e067a */
[----:B------:R-:W-:Y:S02]  /*ac40*/  PRMT R206, RZ, 0x7610, R206 ;  /* 0x00007610ffce7816 */ /* 0x000fe400000000ce */
[----:B0-----:R-:W-:-:S02]  /*ac50*/  IADD3 R126, P6, PT, R0, R121, RZ ;  /* 0x00000079007e7210 */ /* 0x001fc40007fde0ff */
[----:B------:R-:W-:Y:S01]  /*ac60*/  PRMT R205, RZ, 0x7610, R205 ;  /* 0x00007610ffcd7816 */ /* 0x000fe200000000cd */
[----:B------:R-:W3:Y:S04]  /*ac70*/  LDL R0, [R1+0x1a4] ;  /* 0x0001a40001007983 */ /* 0x000ee80000100800 */
[----:B------:R2:W3:Y:S04]  /*ac80*/  @P4 LDG.E.U8 R206, desc[UR26][R124.64] ;  /* 0x0000001a7cce4981 */ /* 0x0004e8000c1e1100 */
[----:B------:R-:W3:Y:S01]  /*ac90*/  LDL R125, [R1+0x1ac] ;  /* 0x0001ac00017d7983 */ /* 0x000ee20000100800 */
[----:B--2---:R-:W-:Y:S01]  /*aca0*/  IADD3 R124, P5, PT, R127, R121, RZ ;  /* 0x000000797f7c7210 */ /* 0x004fe20007fbe0ff */
[----:B------:R-:W-:Y:S01]  /*acb0*/  IMAD.X R127, R251, 0x1, R122, P6 ;  /* 0x00000001fb7f7824 */ /* 0x000fe200030e067a */
[----:B------:R-:W-:Y:S01]  /*acc0*/  ISETP.GT.AND P2, PT, R117, 0x1b, PT ;  /* 0x0000001b7500780c */ /* 0x000fe20003f44270 */
[----:B------:R-:W2:Y:S04]  /*acd0*/  LDL R251, [R1+0xac] ;  /* 0x0000ac0001fb7983 */ /* 0x000ea80000100800 */
[----:B------:R0:W2:Y:S04]  /*ace0*/  @P1 LDG.E.U8 R205, desc[UR26][R126.64] ;  /* 0x0000001a7ecd1981 */ /* 0x0000a8000c1e1100 */
[----:B------:R-:W0:Y:S01]  /*acf0*/  LDL R127, [R1+0xb4] ;  /* 0x0000b400017f7983 */ /* 0x000e220000100800 */
[----:B------:R-:W-:-:S02]  /*ad00*/  PRMT R203, RZ, 0x7610, R203 ;  /* 0x00007610ffcb7816 */ /* 0x000fc400000000cb */
[----:B------:R-:W-:Y:S01]  /*ad10*/  ISETP.GT.AND P4, PT, R117, 0x1c, PT ;  /* 0x0000001c7500780c */ /* 0x000fe20003f84270 */
[----:B---3--:R-:W-:-:S05]  /*ad20*/  IMAD.X R125, R125, 0x1, R122, P5 ;  /* 0x000000017d7d7824 */ /* 0x008fca00028e067a */
[----:B------:R1:W3:Y:S01]  /*ad30*/  @P2 LDG.E.U8 R203, desc[UR26][R124.64] ;  /* 0x0000001a7ccb2981 */ /* 0x0002e2000c1e1100 */
[----:B------:R-:W-:-:S03]  /*ad40*/  PRMT R200, RZ, 0x7610, R200 ;  /* 0x00007610ffc87816 */ /* 0x000fc600000000c8 */
[----:B------:R-:W1:Y:S01]  /*ad50*/  LDL R125, [R1+0xb0] ;  /* 0x0000b000017d7983 */ /* 0x000e620000100800 */
[----:B0-----:R-:W-:-:S03]  /*ad60*/  IADD3 R126, P6, PT, R127, R121, RZ ;  /* 0x000000797f7e7210 */ /* 0x001fc60007fde0ff */
[----:B------:R-:W2:Y:S01]  /*ad70*/  LDL R127, [R1+0x1a8] ;  /* 0x0001a800017f7983 */ /* 0x000ea20000100800 */
[----:B------:R-:W-:Y:S01]  /*ad80*/  ISETP.GT.AND P1, PT, R117, 0x1d, PT ;  /* 0x0000001d7500780c */ /* 0x000fe20003f24270 */
[----:B--2---:R-:W-:-:S05]  /*ad90*/  IMAD.X R127, R127, 0x1, R122, P6 ;  /* 0x000000017f7f7824 */ /* 0x004fca00030e067a */
[----:B------:R0:W2:Y:S04]  /*ada0*/  @P4 LDG.E.U8 R200, desc[UR26][R126.64] ;  /* 0x0000001a7ec84981 */ /* 0x0000a8000c1e1100 */
[----:B------:R-:W2:Y:S01]  /*adb0*/  LDL R127, [R1+0x1a0] ;  /* 0x0001a000017f7983 */ /* 0x000ea20000100800 */
[-C--:B-1----:R-:W-:Y:S02]  /*adc0*/  IADD3 R124, P5, PT, R125, R121.reuse, RZ ;  /* 0x000000797d7c7210 */ /* 0x082fe40007fbe0ff */
[----:B------:R-:W-:Y:S02]  /*add0*/  ISETP.GT.AND P2, PT, R117, 0x1e, PT ;  /* 0x0000001e7500780c */ /* 0x000fe40003f44270 */
[----:B------:R-:W-:Y:S01]  /*ade0*/  PRMT R199, RZ, 0x7610, R199 ;  /* 0x00007610ffc77816 */ /* 0x000fe200000000c7 */
[----:B------:R-:W-:Y:S01]  /*adf0*/  IMAD.X R125, R0, 0x1, R122, P5 ;  /* 0x00000001007d7824 */ /* 0x000fe200028e067a */
[----:B0-----:R-:W-:Y:S01]  /*ae00*/  IADD3 R126, P6, PT, R251, R121, RZ ;  /* 0x00000079fb7e7210 */ /* 0x001fe20007fde0ff */
[----:B------:R-:W3:Y:S01]  /*ae10*/  LDL R0, [R1+0x1f8] ;  /* 0x0001f80001007983 */ /* 0x000ee20000100800 */
        /* <DEDUP_REMOVED lines=13> */
[----:B------:R-:W-:Y:S01]  /*aef0*/  ISETP.GT.AND P1, PT, R117, 0x20, PT ;  /* 0x000000207500780c */ /* 0x000fe20003f24270 */
[----:B--2---:R-:W-:Y:S01]  /*af00*/  IMAD.X R125, R125, 0x1, R122, P5 ;  /* 0x000000017d7d7824 */ /* 0x004fe200028e067a */
[----:B------:R-:W-:-:S04]  /*af10*/  PRMT R193, RZ, 0x7610, R193 ;  /* 0x00007610ffc17816 */ /* 0x000fc800000000c1 */
[----:B------:R3:W2:Y:S02]  /*af20*/  @P4 LDG.E.U8 R194, desc[UR26][R124.64] ;  /* 0x0000001a7cc24981 */ /* 0x0006a4000c1e1100 */
[-C--:B---3--:R-:W-:Y:S01]  /*af30*/  IADD3 R124, P5, PT, R127, R121.reuse, RZ ;  /* 0x000000797f7c7210 */ /* 0x088fe20007fbe0ff */
[--C-:B------:R-:W-:Y:S01]  /*af40*/  IMAD.X R127, R0, 0x1, R122.reuse, P6 ;  /* 0x00000001007f7824 */ /* 0x100fe200030e067a */
[----:B------:R-:W-:Y:S01]  /*af50*/  ISETP.GT.AND P2, PT, R117, 0x21, PT ;  /* 0x000000217500780c */ /* 0x000fe20003f44270 */
[----:B------:R-:W3:Y:S04]  /*af60*/  LDL R0, [R1+0x94] ;  /* 0x0000940001007983 */ /* 0x000ee80000100800 */
[----:B------:R0:W2:Y:S04]  /*af70*/  @P1 LDG.E.U8 R193, desc[UR26][R126.64] ;  /* 0x0000001a7ec11981 */ /* 0x0000a8000c1e1100 */
        /* <DEDUP_REMOVED lines=66> */
[----:B------:R-:W-:Y:S01]  /*b3a0*/  IMAD.X R127, R0, 0x1, R122, P6 ;  /* 0x00000001007f7824 */ /* 0x000fe200030e067a */
        /* <DEDUP_REMOVED lines=98> */
[--C-:B------:R-:W-:Y:S01]  /*b9d0*/  IMAD.X R127, R251, 0x1, R122.reuse, P6 ;  /* 0x00000001fb7f7824 */ /* 0x100fe200030e067a */
[----:B------:R-:W-:Y:S01]  /*b9e0*/  ISETP.GT.AND P2, PT, R117, 0x39, PT ;  /* 0x000000397500780c */ /* 0x000fe20003f44270 */
[----:B------:R-:W2:Y:S04]  /*b9f0*/  LDL R251, [R1+0x34] ;  /* 0x0000340001fb7983 */ /* 0x000ea80000100800 */
[----:B------:R0:W2:Y:S04]  /*ba00*/  @P1 LDG.E.U8 R145, desc[UR26][R126.64] ;  /* 0x0000001a7e911981 */ /* 0x0000a8000c1e1100 */
[----:B------:R-:W0:Y:S01]  /*ba10*/  LDL R127, [R1+0x3c] ;  /* 0x00003c00017f7983 */ /* 0x000e220000100800 */
[----:B------:R-:W-:Y:S01]  /*ba20*/  PRMT R143, RZ, 0x7610, R143 ;  /* 0x00007610ff8f7816 */ /* 0x000fe2000000008f */
[----:B---3--:R-:W-:-:S05]  /*ba30*/  IMAD.X R125, R125, 0x1, R122, P5 ;  /* 0x000000017d7d7824 */ /* 0x008fca00028e067a */
[----:B------:R1:W3:Y:S04]  /*ba40*/  @P2 LDG.E.U8 R143, desc[UR26][R124.64] ;  /* 0x0000001a7c8f2981 */ /* 0x0002e8000c1e1100 */
[----:B------:R-:W1:Y:S01]  /*ba50*/  LDL R125, [R1+0x38] ;  /* 0x00003800017d7983 */ /* 0x000e620000100800 */
[----:B0-----:R-:W-:-:S03]  /*ba60*/  IADD3 R126, P6, PT, R127, R121, RZ ;  /* 0x000000797f7e7210 */ /* 0x001fc60007fde0ff */
[----:B------:R-:W2:Y:S01]  /*ba70*/  LDL R127, [R1+0x140] ;  /* 0x00014000017f7983 */ /* 0x000ea20000100800 */
[C---:B------:R-:W-:Y:S02]  /*ba80*/  ISETP.GT.AND P4, PT, R117.reuse, 0x3a, PT ;  /* 0x0000003a7500780c */ /* 0x040fe40003f84270 */
[----:B------:R-:W-:Y:S02]  /*ba90*/  ISETP.GT.AND P1, PT, R117, 0x3b, PT ;  /* 0x0000003b7500780c */ /* 0x000fe40003f24270 */
[----:B------:R-:W-:Y:S02]  /*baa0*/  PRMT R140, RZ, 0x7610, R140 ;  /* 0x00007610ff8c7816 */ /* 0x000fe4000000008c */
[----:B------:R-:W-:Y:S02]  /*bab0*/  PRMT R139, RZ, 0x7610, R139 ;  /* 0x00007610ff8b7816 */ /* 0x000fe4000000008b */
[----:B-1----:R-:W-:-:S05]  /*bac0*/  IADD3 R124, P5, PT, R125, R121, RZ ;  /* 0x000000797d7c7210 */ /* 0x002fca0007fbe0ff */
[--C-:B------:R-:W-:Y:S01]  /*bad0*/  IMAD.X R125, R0, 0x1, R122.reuse, P5 ;  /* 0x00000001007d7824 */ /* 0x100fe200028e067a */
[----:B------:R-:W-:Y:S01]  /*bae0*/  ISETP.GT.AND P2, PT, R117, 0x3c, PT ;  /* 0x0000003c7500780c */ /* 0x000fe20003f44270 */
[----:B------:R-:W3:Y:S04]  /*baf0*/  LDL R0, [R1+0x130] ;  /* 0x0001300001007983 */ /* 0x000ee80000100800 */
[----:B------:R-:W3:Y:S04]  /*bb00*/  @P1 LDG.E.U8 R139, desc[UR26][R124.64] ;  /* 0x0000001a7c8b1981 */ /* 0x000ee8000c1e1100 */
[----:B------:R-:W3:Y:S01]  /*bb10*/  LDL R125, [R1+0x30] ;  /* 0x00003000017d7983 */ /* 0x000ee20000100800 */
[----:B--2---:R-:W-:-:S05]  /*bb20*/  IMAD.X R127, R127, 0x1, R122, P6 ;  /* 0x000000017f7f7824 */ /* 0x004fca00030e067a */
[----:B------:R0:W2:Y:S04]  /*bb30*/  @P4 LDG.E.U8 R140, desc[UR26][R126.64] ;  /* 0x0000001a7e8c4981 */ /* 0x0000a8000c1e1100 */
[----:B------:R-:W2:Y:S01]  /*bb40*/  LDL R127, [R1+0x138] ;  /* 0x00013800017f7983 */ /* 0x000ea20000100800 */
[-C--:B0-----:R-:W-:Y:S02]  /*bb50*/  IADD3 R126, P6, PT, R251, R121.reuse, RZ ;  /* 0x00000079fb7e7210 */ /* 0x081fe40007fde0ff */
[----:B------:R-:W-:Y:S01]  /*bb60*/  PRMT R137, RZ, 0x7610, R137 ;  /* 0x00007610ff897816 */ /* 0x000fe20000000089 */
[----:B------:R-:W4:Y:S01]  /*bb70*/  LDL R251, [R1+0x12c] ;  /* 0x00012c0001fb7983 */ /* 0x000f220000100800 */
[----:B---3--:R-:W-:-:S03]  /*bb80*/  IADD3 R124, P5, PT, R125, R121, RZ ;  /* 0x000000797d7c7210 */ /* 0x008fc60007fbe0ff */
[----:B------:R-:W3:Y:S01]  /*bb90*/  LDL R125, [R1+0x134] ;  /* 0x00013400017d7983 */ /* 0x000ee20000100800 */
[----:B--2---:R-:W-:-:S05]  /*bba0*/  IMAD.X R127, R127, 0x1, R122, P6 ;  /* 0x000000017f7f7824 */ /* 0x004fca00030e067a */
[----:B------:R0:W2:Y:S04]  /*bbb0*/  @P2 LDG.E.U8 R137, desc[UR26][R126.64] ;  /* 0x0000001a7e892981 */ /* 0x0000a8000c1e1100 */
[----:B------:R-:W0:Y:S01]  /*bbc0*/  LDL R127, [R1+0x2c] ;  /* 0x00002c00017f7983 */ /* 0x000e220000100800 */
[----:B---3--:R-:W-:Y:S01]  /*bbd0*/  IMAD.X R125, R125, 0x1, R122, P5 ;  /* 0x000000017d7d7824 */ /* 0x008fe200028e067a */
[----:B0-----:R-:W-:Y:S02]  /*bbe0*/  IADD3 R126, P5, PT, R127, R121, RZ ;  /* 0x000000797f7e7210 */ /* 0x001fe40007fbe0ff */
[----:B------:R-:W3:Y:S01]  /*bbf0*/  LDL R127, [R1+0x28] ;  /* 0x00002800017f7983 */ /* 0x000ee20000100800 */
[----:B------:R-:W-:Y:S02]  /*bc00*/  ISETP.GT.AND P4, PT, R117, 0x3d, PT ;  /* 0x0000003d7500780c */ /* 0x000fe40003f84270 */
[----:B------:R-:W-:-:S11]  /*bc10*/  PRMT R134, RZ, 0x7610, R134 ;  /* 0x00007610ff867816 */ /* 0x000fd60000000086 */
[----:B------:R3:W2:Y:S01]  /*bc20*/  @P4 LDG.E.U8 R134, desc[UR26][R124.64] ;  /* 0x0000001a7c864981 */ /* 0x0006a2000c1e1100 */
[C---:B------:R-:W-:Y:S02]  /*bc30*/  ISETP.GT.AND P1, PT, R117.reuse, 0x3e, PT ;  /* 0x0000003e7500780c */ /* 0x040fe40003f24270 */
[----:B------:R-:W-:Y:S02]  /*bc40*/  ISETP.GT.AND P2, PT, R117, 0x3f, PT ;  /* 0x0000003f7500780c */ /* 0x000fe40003f44270 */
[----:B------:R-:W-:Y:S02]  /*bc50*/  PRMT R133, RZ, 0x7610, R133 ;  /* 0x00007610ff857816 */ /* 0x000fe40000000085 */
[----:B------:R-:W-:Y:S02]  /*bc60*/  PRMT R131, RZ, 0x7610, R131 ;  /* 0x00007610ff837816 */ /* 0x000fe40000000083 */
[----:B------:R-:W-:Y:S02]  /*bc70*/  PRMT R128, RZ, 0x7610, R128 ;  /* 0x00007610ff807816 */ /* 0x000fe40000000080 */
        /* <DEDUP_REMOVED lines=28> */
[----:B---3--:R-:W-:Y:S01]  /*be40*/  IADD3 R124, P4, PT, R127, R121, RZ ;  /* 0x000000797f7c7210 */ /* 0x008fe20007f9e0ff */
[--C-:B------:R-:W-:Y:S02]  /*be50*/  IMAD.X R127, R0, 0x1, R122.reuse, P5 ;  /* 0x00000001007f7824 */ /* 0x100fe400028e067a */
[----:B------:R-:W0:Y:S01]  /*be60*/  S2R R0, SR_TID.X ;  /* 0x0000000000007919 */ /* 0x000e220000002100 */
[----:B------:R-:W-:Y:S01]  /*be70*/  ISETP.GT.AND P5, PT, R117, RZ, PT ;  /* 0x000000ff7500720c */ /* 0x000fe20003fa4270 */
[----:B----4-:R-:W-:Y:S01]  /*be80*/  IMAD.X R125, R251, 0x1, R122, P4 ;  /* 0x00000001fb7d7824 */ /* 0x010fe200020e067a */
[----:B------:R-:W-:Y:S01]  /*be90*/  SHF.R.S32.HI R251, RZ, 0x1f, R123 ;  /* 0x0000001ffffb7819 */ /* 0x000fe2000001147b */
[----:B------:R-:W3:Y:S01]  /*bea0*/  @P1 LDG.E.U8 R133, desc[UR26][R126.64] ;  /* 0x0000001a7e851981 */ /* 0x000ee2000c1e1100 */
[----:B------:R-:W-:-:S03]  /*beb0*/  IADD3 R243, P1, PT, R123, R243, RZ ;  /* 0x000000f37bf37210 */ /* 0x000fc60007f3e0ff */
[----:B------:R1:W4:Y:S02]  /*bec0*/  @P2 LDG.E.U8 R131, desc[UR26][R124.64] ;  /* 0x0000001a7c832981 */ /* 0x000324000c1e1100 */
[----:B------:R-:W-:Y:S01]  /*bed0*/  IMAD.X R241, R251, 0x1, R241, P1 ;  /* 0x00000001fbf17824 */ /* 0x000fe200008e06f1 */
[----:B------:R-:W-:-:S03]  /*bee0*/  IADD3 R120, P1, PT, R123, R120, RZ ;  /* 0x000000787b787210 */ /* 0x000fc60007f3e0ff */
[----:B-1----:R-:W-:Y:S02]  /*bef0*/  @P5 IMAD.MOV.U32 R124, RZ, RZ, R121 ;  /* 0x000000ffff7c5224 */ /* 0x002fe400078e0079 */
[----:B------:R-:W-:-:S05]  /*bf00*/  @P5 IMAD.MOV.U32 R125, RZ, RZ, R122 ;  /* 0x000000ffff7d5224 */ /* 0x000fca00078e007a */
[----:B------:R1:W2:Y:S01]  /*bf10*/  @P5 LDG.E.U8 R128, desc[UR26][R124.64] ;  /* 0x0000001a7c805981 */ /* 0x0002a2000c1e1100 */
[----:B------:R-:W-:Y:S01]  /*bf20*/  IMAD.X R115, R251, 0x1, R115, P1 ;  /* 0x00000001fb737824 */ /* 0x000fe200008e0673 */
[----:B------:R-:W-:Y:S02]  /*bf30*/  IADD3 R114, P1, PT, R123, R114, RZ ;  /* 0x000000727b727210 */ /* 0x000fe40007f3e0ff */
[----:B0-----:R-:W-:-:S03]  /*bf40*/  LOP3.LUT R0, R0, 0x3f, RZ, 0xc0, !PT ;  /* 0x0000003f00007812 */ /* 0x001fc600078ec0ff */
[----:B------:R-:W-:Y:S01]  /*bf50*/  IMAD.X R112, R251, 0x1, R112, P1 ;  /* 0x00000001fb707824 */ /* 0x000fe200008e0670 */
[----:B------:R-:W-:Y:S02]  /*bf60*/  ISETP.GE.AND P4, PT, R0, R117, PT ;  /* 0x000000750000720c */ /* 0x000fe40003f86270 */
[C---:B------:R-:W-:Y:S01]  /*bf70*/  IADD3 R111, P1, PT, R123.reuse, R111, RZ ;  /* 0x0000006f7b6f7210 */ /* 0x040fe20007f3e0ff */
[----:B------:R-:W2:Y:S01]  /*bf80*/  LDL.LU R0, [R1+0x8] ;  /* 0x0000080001007983 */ /* 0x000ea20000300800 */
[----:B------:R-:W-:-:S03]  /*bf90*/  IADD3 R118, P2, PT, R123, R118, RZ ;  /* 0x000000767b767210 */ /* 0x000fc60007f5e0ff */
[----:B------:R-:W-:Y:S01]  /*bfa0*/  IMAD.X R109, R251, 0x1, R109, P1 ;  /* 0x00000001fb6d7824 */ /* 0x000fe200008e066d */
[----:B------:R-:W-:Y:S02]  /*bfb0*/  IADD3 R108, P1, PT, R123, R108, RZ ;  /* 0x0000006c7b6c7210 */ /* 0x000fe40007f3e0ff */
[----:B-1----:R-:W-:Y:S01]  /*bfc0*/  PRMT R124, RZ, 0x7610, R124 ;  /* 0x00007610ff7c7816 */ /* 0x002fe2000000007c */
[C---:B------:R-:W-:Y:S02]  /*bfd0*/  IMAD.X R119, R251.reuse, 0x1, R119, P2 ;  /* 0x00000001fb777824 */ /* 0x040fe400010e0677 */
[----:B------:R-:W-:Y:S02]  /*bfe0*/  @!P4 IMAD.MOV.U32 R126, RZ, RZ, R243 ;  /* 0x000000ffff7ec224 */ /* 0x000fe400078e00f3 */
[----:B------:R-:W-:Y:S01]  /*bff0*/  @!P4 IMAD.MOV.U32 R127, RZ, RZ, R241 ;  /* 0x000000ffff7fc224 */ /* 0x000fe200078e00f1 */
[----:B------:R-:W-:Y:S01]  /*c000*/  BAR.SYNC.DEFER_BLOCKING 0x0 ;  /* 0x0000000000007b1d */ /* 0x000fe20000010000 */
[----:B------:R-:W-:Y:S01]  /*c010*/  IMAD.X R106, R251, 0x1, R106, P1 ;  /* 0x00000001fb6a7824 */ /* 0x000fe200008e066a */
[----:B------:R-:W-:-:S02]  /*c020*/  IADD3 R116, P2, PT, R123, R116, RZ ;  /* 0x000000747b747210 */ /* 0x000fc40007f5e0ff */
[----:B------:R-:W-:-:S03]  /*c030*/  IADD3 R105, P1, PT, R123, R105, RZ ;  /* 0x000000697b697210 */ /* 0x000fc60007f3e0ff */
[C---:B------:R-:W-:Y:S02]  /*c040*/  IMAD.X R113, R251.reuse, 0x1, R113, P2 ;  /* 0x00000001fb717824 */ /* 0x040fe400010e0671 */
[----:B------:R-:W-:Y:S01]  /*c050*/  IMAD.X R103, R251, 0x1, R103, P1 ;  /* 0x00000001fb677824 */ /* 0x000fe200008e0667 */
[----:B------:R-:W-:-:S05]  /*c060*/  IADD3 R102, P1, PT, R123, R102, RZ ;  /* 0x000000667b667210 */ /* 0x000fca0007f3e0ff */
[----:B------:R-:W-:Y:S01]  /*c070*/  IMAD.X R100, R251, 0x1, R100, P1 ;  /* 0x00000001fb647824 */ /* 0x000fe200008e0664 */
[----:B------:R0:W2:Y:S01]  /*c080*/  @!P4 LDG.E.U8 R124, desc[UR26][R126.64] ;  /* 0x0000001a7e7cc981 */ /* 0x0000a2000c1e1100 */
[----:B------:R-:W-:Y:S01]  /*c090*/  IADD3 R99, P1, PT, R123, R99, RZ ;  /* 0x000000637b637210 */ /* 0x000fe20007f3e0ff */
[----:B0-----:R-:W-:Y:S02]  /*c0a0*/  @!P4 IMAD.MOV.U32 R126, RZ, RZ, R120 ;  /* 0x000000ffff7ec224 */ /* 0x001fe400078e0078 */
[----:B------:R-:W-:-:S05]  /*c0b0*/  @!P4 IMAD.MOV.U32 R127, RZ, RZ, R115 ;  /* 0x000000ffff7fc224 */ /* 0x000fca00078e0073 */
[----:B------:R0:W2:Y:S01]  /*c0c0*/  @!P4 LDG.E.U8 R129, desc[UR26][R126.64] ;  /* 0x0000001a7e81c981 */ /* 0x0000a2000c1e1100 */
[----:B------:R-:W-:Y:S02]  /*c0d0*/  IMAD.X R97, R251, 0x1, R97, P1 ;  /* 0x00000001fb617824 */ /* 0x000fe400008e0661 */
[----:B0-----:R-:W-:Y:S02]  /*c0e0*/  @!P4 IMAD.MOV.U32 R126, RZ, RZ, R116 ;  /* 0x000000ffff7ec224 */ /* 0x001fe400078e0074 */
[----:B------:R-:W-:Y:S01]  /*c0f0*/  @!P4 IMAD.MOV.U32 R127, RZ, RZ, R113 ;  /* 0x000000ffff7fc224 */ /* 0x000fe200078e0071 */
[----:B------:R-:W-:-:S04]  /*c100*/  IADD3 R110, P2, PT, R123, R110, RZ ;  /* 0x0000006e7b6e7210 */ /* 0x000fc80007f5e0ff */
[----:B------:R0:W2:Y:S01]  /*c110*/  @!P4 LDG.E.U8 R130, desc[UR26][R126.64] ;  /* 0x0000001a7e82c981 */ /* 0x0000a2000c1e1100 */
[----:B------:R-:W-:Y:S01]  /*c120*/  IADD3 R96, P1, PT, R123, R96, RZ ;  /* 0x000000607b607210 */ /* 0x000fe20007f3e0ff */
[C---:B------:R-:W-:Y:S02]  /*c130*/  IMAD.X R107, R251.reuse, 0x1, R107, P2 ;  /* 0x00000001fb6b7824 */ /* 0x040fe400010e066b */
[----:B0-----:R-:W-:Y:S02]  /*c140*/  @!P4 IMAD.MOV.U32 R126, RZ, RZ, R114 ;  /* 0x000000ffff7ec224 */ /* 0x001fe400078e0072 */
[----:B------:R-:W-:Y:S02]  /*c150*/  @!P4 IMAD.MOV.U32 R127, RZ, RZ, R112 ;  /* 0x000000ffff7fc224 */ /* 0x000fe400078e0070 */
[----:B------:R-:W-:-:S03]  /*c160*/  IMAD.X R94, R251, 0x1, R94, P1 ;  /* 0x00000001fb5e7824 */ /* 0x000fc600008e065e */
[----:B------:R0:W2:Y:S01]  /*c170*/  @!P4 LDG.E.U8 R132, desc[UR26][R126.64] ;  /* 0x0000001a7e84c981 */ /* 0x0000a2000c1e1100 */
[----:B------:R-:W-:Y:S01]  /*c180*/  IADD3 R93, P1, PT, R123, R93, RZ ;  /* 0x0000005d7b5d7210 */ /* 0x000fe20007f3e0ff */
[----:B0-----:R-:W-:Y:S02]  /*c190*/  @!P4 IMAD.MOV.U32 R126, RZ, RZ, R111 ;  /* 0x000000ffff7ec224 */ /* 0x001fe400078e006f */
[----:B------:R-:W-:Y:S02]  /*c1a0*/  @!P4 IMAD.MOV.U32 R127, RZ, RZ, R109 ;  /* 0x000000ffff7fc224 */ /* 0x000fe400078e006d */
[----:B------:R-:W-:-:S03]  /*c1b0*/  IMAD.X R91, R251, 0x1, R91, P1 ;  /* 0x00000001fb5b7824 */ /* 0x000fc600008e065b */
[----:B------:R0:W2:Y:S01]  /*c1c0*/  @!P4 LDG.E.U8 R135, desc[UR26][R126.64] ;  /* 0x0000001a7e87c981 */ /* 0x0000a2000c1e1100 */
[C---:B------:R-:W-:Y:S01]  /*c1d0*/  IADD3 R231, P1, PT, R123.reuse, R231, RZ ;  /* 0x000000e77be77210 */ /* 0x040fe20007f3e0ff */
[----:B0-----:R-:W-:Y:S02]  /*c1e0*/  @!P4 IMAD.MOV.U32 R126, RZ, RZ, R110 ;  /* 0x000000ffff7ec224 */ /* 0x001fe400078e006e */
[----:B------:R-:W-:Y:S01]  /*c1f0*/  @!P4 IMAD.MOV.U32 R127, RZ, RZ, R107 ;  /* 0x000000ffff7fc224 */ /* 0x000fe200078e006b */
[----:B------:R-:W-:Y:S01]  /*c200*/  IADD3 R104, P2, PT, R123, R104, RZ ;  /* 0x000000687b687210 */ /* 0x000fe20007f5e0ff */
[----:B------:R-:W-:-:S03]  /*c210*/  IMAD.X R229, R251, 0x1, R229, P1 ;  /* 0x00000001fbe57824 */ /* 0x000fc600008e06e5 */
        /* <DEDUP_REMOVED lines=126> */
[----:B------:R-:W-:Y:S02]  /*ca00*/  IADD3 R239, P1, PT, R123, R239, RZ ;  /* 0x000000ef7bef7210 */ /* 0x000fe40007f3e0ff */
[----:B------:R-:W-:Y:S01]  /*ca10*/  PRMT R184, RZ, 0x7610, R184 ;  /* 0x00007610ffb87816 */ /* 0x000fe200000000b8 */
[----:B0-----:R-:W-:Y:S02]  /*ca20*/  @!P4 IMAD.MOV.U32 R126, RZ, RZ, R65 ;  /* 0x000000ffff7ec224 */ /* 0x001fe400078e0041 */
[----:B------:R-:W-:Y:S02]  /*ca30*/  @!P4 IMAD.MOV.U32 R127, RZ, RZ, R63 ;  /* 0x000000ffff7fc224 */ /* 0x000fe400078e003f */
[----:B------:R-:W-:-:S03]  /*ca40*/  IMAD.X R237, R251, 0x1, R237, P1 ;  /* 0x00000001fbed7824 */ /* 0x000fc600008e06ed */
[----:B------:R0:W2:Y:S01]  /*ca50*/  @!P4 LDG.E.U8 R183, desc[UR26][R126.64] ;  /* 0x0000001a7eb7c981 */ /* 0x0000a2000c1e1100 */
[C---:B------:R-:W-:Y:S02]  /*ca60*/  IADD3 R29, P1, PT, R123.reuse, R29, RZ ;  /* 0x0000001d7b1d7210 */ /* 0x040fe40007f3e0ff */
[----:B------:R-:W-:Y:S01]  /*ca70*/  PRMT R186, RZ, 0x7610, R186 ;  /* 0x00007610ffba7816 */ /* 0x000fe200000000ba */
[----:B0-----:R-:W-:Y:S02]  /*ca80*/  @!P4 IMAD.MOV.U32 R126, RZ, RZ, R64 ;  /* 0x000000ffff7ec224 */ /* 0x001fe400078e0040 */
[----:B------:R-:W-:Y:S01]  /*ca90*/  @!P4 IMAD.MOV.U32 R127, RZ, RZ, R61 ;  /* 0x000000ffff7fc224 */ /* 0x000fe200078e003d */
[----:B------:R-:W-:Y:S01]  /*caa0*/  IADD3 R59, P2, PT, R123, R59, RZ ;  /* 0x0000003b7b3b7210 */ /* 0x000fe20007f5e0ff */
        /* <DEDUP_REMOVED lines=8> */
[----:B------:R-:W-:Y:S01]  /*cb30*/  IMAD.X R26, R251, 0x1, R26, P1 ;  /* 0x00000001fb1a7824 */ /* 0x000fe200008e061a */
        /* <DEDUP_REMOVED lines=12> */
[----:B------:R0:W3:Y:S01]  /*cc00*/  @!P4 LDG.E.U8 R190, desc[UR26][R126.64] ;  /* 0x0000001a7ebec981 */ /* 0x0000e2000c1e1100 */
[----:B------:R-:W-:Y:S02]  /*cc10*/  IADD3 R21, P1, PT, R123, R21, RZ ;  /* 0x000000157b157210 */ /* 0x000fe40007f3e0ff */
[----:B------:R-:W-:Y:S01]  /*cc20*/  PRMT R195, RZ, 0x7610, R195 ;  /* 0x00007610ffc37816 */ /* 0x000fe200000000c3 */
[----:B0-----:R-:W-:Y:S02]  /*cc30*/  @!P4 IMAD.MOV.U32 R126, RZ, RZ, R58 ;  /* 0x000000ffff7ec224 */ /* 0x001fe400078e003a */
[----:B------:R-:W-:Y:S02]  /*cc40*/  @!P4 IMAD.MOV.U32 R127, RZ, RZ, R56 ;  /* 0x000000ffff7fc224 */ /* 0x000fe400078e0038 */
[----:B------:R-:W-:-:S03]  /*cc50*/  IMAD.X R51, R251, 0x1, R51, P2 ;  /* 0x00000001fb337824 */ /* 0x000fc600010e0633 */
[----:B------:R0:W3:Y:S01]  /*cc60*/  @!P4 LDG.E.U8 R192, desc[UR26][R126.64] ;  /* 0x0000001a7ec0c981 */ /* 0x0000e2000c1e1100 */
[----:B------:R-:W-:Y:S01]  /*cc70*/  IMAD.X R20, R251, 0x1, R20, P1 ;  /* 0x00000001fb147824 */ /* 0x000fe200008e0614 */
[----:B------:R-:W-:Y:S02]  /*cc80*/  IADD3 R19, P1, PT, R123, R19, RZ ;  /* 0x000000137b137210 */ /* 0x000fe40007f3e0ff */
[----:B------:R-:W-:Y:S01]  /*cc90*/  PRMT R196, RZ, 0x7610, R196 ;  /* 0x00007610ffc47816 */ /* 0x000fe200000000c4 */
[----:B0-----:R-:W-:Y:S02]  /*cca0*/  @!P4 IMAD.MOV.U32 R126, RZ, RZ, R55 ;  /* 0x000000ffff7ec224 */ /* 0x001fe400078e0037 */
[----:B------:R-:W-:Y:S02]  /*ccb0*/  @!P4 IMAD.MOV.U32 R127, RZ, RZ, R53 ;  /* 0x000000ffff7fc224 */ /* 0x000fe400078e0035 */
[----:B------:R-:W-:-:S03]  /*ccc0*/  IMAD.X R18, R251, 0x1, R18, P1 ;  /* 0x00000001fb127824 */ /* 0x000fc600008e0612 */
[----:B------:R0:W3:Y:S01]  /*ccd0*/  @!P4 LDG.E.U8 R195, desc[UR26][R126.64] ;  /* 0x0000001a7ec3c981 */ /* 0x0000e2000c1e1100 */
        /* <DEDUP_REMOVED lines=58> */
[----:B------:R-:W-:Y:S01]  /*d080*/  PRMT R218, RZ, 0x7610, R218 ;  /* 0x00007610ffda7816 */ /* 0x000fe200000000da */
[----:B------:R-:W1:Y:S01]  /*d090*/  S2R R251, SR_TID.X ;  /* 0x0000000000fb7919 */ /* 0x000e620000002100 */
[----:B0-----:R-:W-:Y:S02]  /*d0a0*/  @!P4 IMAD.MOV.U32 R126, RZ, RZ, R35 ;  /* 0x000000ffff7ec224 */ /* 0x001fe400078e0023 */
[----:B------:R-:W-:-:S05]  /*d0b0*/  @!P4 IMAD.MOV.U32 R127, RZ, RZ, R34 ;  /* 0x000000ffff7fc224 */ /* 0x000fca00078e0022 */
[----:B------:R0:W3:Y:S01]  /*d0c0*/  @!P4 LDG.E.U8 R216, desc[UR26][R126.64] ;  /* 0x0000001a7ed8c981 */ /* 0x0000e2000c1e1100 */
[----:B------:R-:W-:Y:S01]  /*d0d0*/  PRMT R220, RZ, 0x7610, R220 ;  /* 0x00007610ffdc7816 */ /* 0x000fe200000000dc */
        /* <DEDUP_REMOVED lines=15> */
[----:B------:R-:W-:Y:S02]  /*d1d0*/  PRMT R228, RZ, 0x7610, R228 ;  /* 0x00007610ffe47816 */ /* 0x000fe400000000e4 */
[----:B-1----:R-:W-:Y:S01]  /*d1e0*/  LOP3.LUT R251, R251, 0x7f, RZ, 0xc0, !PT ;  /* 0x0000007ffbfb7812 */ /* 0x002fe200078ec0ff */
[----:B0-----:R-:W-:Y:S02]  /*d1f0*/  @!P4 IMAD.MOV.U32 R126, RZ, RZ, R27 ;  /* 0x000000ffff7ec224 */ /* 0x001fe400078e001b */
[----:B------:R-:W-:-:S05]  /*d200*/  @!P4 IMAD.MOV.U32 R127, RZ, RZ, R26 ;  /* 0x000000ffff7fc224 */ /* 0x000fca00078e001a */
[----:B------:R0:W3:Y:S01]  /*d210*/  @!P4 LDG.E.U8 R226, desc[UR26][R126.64] ;  /* 0x0000001a7ee2c981 */ /* 0x0000e2000c1e1100 */
[----:B------:R-:W-:-:S03]  /*d220*/  PRMT R230, RZ, 0x7610, R230 ;  /* 0x00007610ffe67816 */ /* 0x000fc600000000e6 */
[----:B--2---:R1:W-:Y:S01]  /*d230*/  STS.U8 [R251+UR13+0x4000], R128 ;  /* 0x00400080fb007988 */ /* 0x0043e2000800000d */
[----:B0-----:R-:W-:Y:S02]  /*d240*/  @!P4 IMAD.MOV.U32 R126, RZ, RZ, R25 ;  /* 0x000000ffff7ec224 */ /* 0x001fe400078e0019 */
[----:B------:R-:W-:Y:S01]  /*d250*/  @!P4 IMAD.MOV.U32 R127, RZ, RZ, R24 ;  /* 0x000000ffff7fc224 */ /* 0x000fe200078e0018 */
[----:B-1----:R-:W0:Y:S04]  /*d260*/  S2R R128, SR_TID.X ;  /* 0x0000000000807919 */ /* 0x002e280000002100 */
[----:B------:R1:W2:Y:S01]  /*d270*/  @!P4 LDG.E.U8 R228, desc[UR26][R126.64] ;  /* 0x0000001a7ee4c981 */ /* 0x0002a2000c1e1100 */
[----:B------:R-:W-:Y:S01]  /*d280*/  PRMT R232, RZ, 0x7610, R232 ;  /* 0x00007610ffe87816 */ /* 0x000fe200000000e8 */
[----:B-1----:R-:W-:-:S02]  /*d290*/  @!P4 IMAD.MOV.U32 R126, RZ, RZ, R23 ;  /* 0x000000ffff7ec224 */ /* 0x002fc400078e0017 */
[----:B------:R-:W-:-:S05]  /*d2a0*/  @!P4 IMAD.MOV.U32 R127, RZ, RZ, R22 ;  /* 0x000000ffff7fc224 */ /* 0x000fca00078e0016 */
[----:B------:R1:W2:Y:S01]  /*d2b0*/  @!P4 LDG.E.U8 R230, desc[UR26][R126.64] ;  /* 0x0000001a7ee6c981 */ /* 0x0002a2000c1e1100 */
[----:B------:R-:W-:Y:S01]  /*d2c0*/  PRMT R234, RZ, 0x7610, R234 ;  /* 0x00007610ffea7816 */ /* 0x000fe200000000ea */
[----:B-1----:R-:W-:Y:S02]  /*d2d0*/  @!P4 IMAD.MOV.U32 R126, RZ, RZ, R21 ;  /* 0x000000ffff7ec224 */ /* 0x002fe400078e0015 */
        /* <DEDUP_REMOVED lines=10> */
[----:B------:R-:W-:Y:S02]  /*d380*/  PRMT R240, RZ, 0x7610, R240 ;  /* 0x00007610fff07816 */ /* 0x000fe400000000f0 */
[----:B0-----:R-:W-:Y:S01]  /*d390*/  LOP3.LUT R128, R128, 0x7f, RZ, 0xc0, !PT ;  /* 0x0000007f80807812 */ /* 0x001fe200078ec0ff */
[----:B-1----:R-:W-:Y:S02]  /*d3a0*/  @!P4 IMAD.MOV.U32 R126, RZ, RZ, R15 ;  /* 0x000000ffff7ec224 */ /* 0x002fe400078e000f */
[----:B------:R-:W-:-:S05]  /*d3b0*/  @!P4 IMAD.MOV.U32 R127, RZ, RZ, R14 ;  /* 0x000000ffff7fc224 */ /* 0x000fca00078e000e */
[----:B------:R0:W2:Y:S01]  /*d3c0*/  @!P4 LDG.E.U8 R238, desc[UR26][R126.64] ;  /* 0x0000001a7eeec981 */ /* 0x0000a2000c1e1100 */
[----:B------:R-:W-:-:S03]  /*d3d0*/  PRMT R242, RZ, 0x7610, R242 ;  /* 0x00007610fff27816 */ /* 0x000fc600000000f2 */
[----:B------:R-:W-:Y:S01]  /*d3e0*/  STS.U8 [R128+UR13+0x4400], R0 ;  /* 0x0044000080007988 */ /* 0x000fe2000800000d */
[----:B0-----:R-:W-:Y:S02]  /*d3f0*/  @!P4 IMAD.MOV.U32 R126, RZ, RZ, R13 ;  /* 0x000000ffff7ec224 */ /* 0x001fe400078e000d */
[----:B------:R-:W-:Y:S01]  /*d400*/  @!P4 IMAD.MOV.U32 R127, RZ, RZ, R12 ;  /* 0x000000ffff7fc224 */ /* 0x000fe200078e000c */
[----:B------:R0:W-:Y:S04]  /*d410*/  STS.U8 [R128+UR13+0x4800], R223 ;  /* 0x004800df80007988 */ /* 0x0001e8000800000d */
[----:B------:R1:W2:Y:S01]  /*d420*/  @!P4 LDG.E.U8 R240, desc[UR26][R126.64] ;  /* 0x0000001a7ef0c981 */ /* 0x0002a2000c1e1100 */
[----:B------:R-:W-:Y:S01]  /*d430*/  PRMT R244, RZ, 0x7610, R244 ;  /* 0x00007610fff47816 */ /* 0x000fe200000000f4 */
[----:B0-----:R-:W0:Y:S01]  /*d440*/  S2R R223, SR_TID.X ;  /* 0x0000000000df7919 */ /* 0x001e220000002100 */
        /* <DEDUP_REMOVED lines=19> */
[----:B0-----:R-:W-:Y:S01]  /*d580*/  LOP3.LUT R223, R223, 0x7f, RZ, 0xc0, !PT ;  /* 0x0000007fdfdf7812 */ /* 0x001fe200078ec0ff */
[----:B-1----:R-:W-:Y:S02]  /*d590*/  @!P4 IMAD.MOV.U32 R126, RZ, RZ, R227 ;  /* 0x000000ffff7ec224 */ /* 0x002fe400078e00e3 */
[----:B------:R-:W-:Y:S02]  /*d5a0*/  @!P4 IMAD.MOV.U32 R127, RZ, RZ, R225 ;  /* 0x000000ffff7fc224 */ /* 0x000fe400078e00e1 */
[----:B------:R0:W-:Y:S04]  /*d5b0*/  STS.U8 [R223+UR13+0x4c00], R209 ;  /* 0x004c00d1df007988 */ /* 0x0001e8000800000d */
[----:B------:R1:W2:Y:S04]  /*d5c0*/  @!P4 LDG.E.U8 R252, desc[UR26][R126.64] ;  /* 0x0000001a7efcc981 */ /* 0x0002a8000c1e1100 */
[----:B------:R-:W2:Y:S04]  /*d5d0*/  LDL.LU R127, [R1+0x4] ;  /* 0x00000400017f7983 */ /* 0x000ea80000300800 */
[----:B------:R-:W2:Y:S04]  /*d5e0*/  LDL.LU R126, [R1] ;  /* 0x00000000017e7983 */ /* 0x000ea80000300800 */
[----:B------:R-:W2:Y:S04]  /*d5f0*/  LDL.LU R251, [R1+0x230] ;  /* 0x0002300001fb7983 */ /* 0x000ea80000300800 */
[----:B------:R-:W2:Y:S04]  /*d600*/  LDL.LU R0, [R1+0x22c] ;  /* 0x00022c0001007983 */ /* 0x000ea80000300800 */
[----:B0-----:R-:W2:Y:S04]  /*d610*/  LDL.LU R209, [R1+0x20] ;  /* 0x0000200001d17983 */ /* 0x001ea80000300800 */
[----:B------:R0:W-:Y:S04]  /*d620*/  STS.U8 [R223+UR13+0x5000], R193 ;  /* 0x005000c1df007988 */ /* 0x0001e8000800000d */
[----:B0-----:R-:W3:Y:S04]  /*d630*/  LDL.LU R193, [R1+0x1c] ;  /* 0x00001c0001c17983 */ /* 0x001ee80000300800 */
[----:B------:R0:W-:Y:S04]  /*d640*/  STS.U8 [R223+UR13+0x5400], R176 ;  /* 0x005400b0df007988 */ /* 0x0001e8000800000d */
[----:B0-----:R-:W3:Y:S04]  /*d650*/  LDL.LU R176, [R1+0x18] ;  /* 0x0000180001b07983 */ /* 0x001ee80000300800 */
[----:B------:R-:W-:Y:S01]  /*d660*/  STS.U8 [R223+UR13+0x5800], R161 ;  /* 0x005800a1df007988 */ /* 0x000fe2000800000d */
[----:B------:R-:W-:-:S03]  /*d670*/  LOP3.LUT R128, R223, 0x10, RZ, 0x3c, !PT ;  /* 0x00000010df807812 */ /* 0x000fc600078e3cff */
[----:B------:R0:W-:Y:S04]  /*d680*/  STS.U8 [R223+UR13+0x5c00], R145 ;  /* 0x005c0091df007988 */ /* 0x0001e8000800000d */
[----:B0-----:R-:W4:Y:S01]  /*d690*/  LDL.LU R145, [R1+0x14] ;  /* 0x0000140001917983 */ /* 0x001f220000300800 */
[----:B------:R-:W-:-:S06]  /*d6a0*/  PRMT R125, RZ, 0x7610, R125 ;  /* 0x00007610ff7d7816 */ /* 0x000fcc000000007d */
[----:B------:R-:W4:Y:S04]  /*d6b0*/  @!P4 LDG.E.U8 R125, desc[UR26][R118.64] ;  /* 0x0000001a767dc981 */ /* 0x000f28000c1e1100 */
[----:B--2---:R0:W-:Y:S04]  /*d6c0*/  STS.U8 [R128+UR13+0x4080], R209 ;  /* 0x004080d180007988 */ /* 0x0041e8000800000d */
[----:B0-----:R-:W2:Y:S04]  /*d6d0*/  LDL.LU R209, [R1+0x10] ;  /* 0x0000100001d17983 */ /* 0x001ea80000300800 */
[----:B------:R1:W-:Y:S04]  /*d6e0*/  STS.U8 [R128+UR13+0x4480], R127 ;  /* 0x0044807f80007988 */ /* 0x0003e8000800000d */
[----:B------:R-:W-:Y:S04]  /*d6f0*/  STS.U8 [R128+UR13+0x4880], R221 ;  /* 0x004880dd80007988 */ /* 0x000fe8000800000d */
[----:B------:R-:W-:Y:S01]  /*d700*/  STS.U8 [R128+UR13+0x4c80], R206 ;  /* 0x004c80ce80007988 */ /* 0x000fe2000800000d */
[----:B-1----:R-:W-:-:S03]  /*d710*/  LOP3.LUT R127, R223, 0x20, RZ, 0x3c, !PT ;  /* 0x00000020df7f7812 */ /* 0x002fc600078e3cff */
[----:B------:R-:W-:Y:S04]  /*d720*/  STS.U8 [R128+UR13+0x5080], R191 ;  /* 0x005080bf80007988 */ /* 0x000fe8000800000d */
[----:B------:R-:W-:Y:S04]  /*d730*/  STS.U8 [R128+UR13+0x5480], R175 ;  /* 0x005480af80007988 */ /* 0x000fe8000800000d */
[----:B------:R-:W-:Y:S04]  /*d740*/  STS.U8 [R128+UR13+0x5880], R158 ;  /* 0x0058809e80007988 */ /* 0x000fe8000800000d */
[----:B------:R-:W-:Y:S04]  /*d750*/  STS.U8 [R128+UR13+0x5c80], R143 ;  /* 0x005c808f80007988 */ /* 0x000fe8000800000d */
[----:B---3--:R0:W-:Y:S04]  /*d760*/  STS.U8 [R127+UR13+0x4100], R193 ;  /* 0x004100c17f007988 */ /* 0x0081e8000800000d */
[----:B------:R1:W-:Y:S04]  /*d770*/  STS.U8 [R127+UR13+0x4500], R126 ;  /* 0x0045007e7f007988 */ /* 0x0003e8000800000d */
[----:B------:R-:W-:Y:S04]  /*d780*/  STS.U8 [R127+UR13+0x4900], R219 ;  /* 0x004900db7f007988 */ /* 0x000fe8000800000d */
[----:B0-----:R-:W3:Y:S01]  /*d790*/  LDL.LU R193, [R1+0xc] ;  /* 0x00000c0001c17983 */ /* 0x001ee20000300800 */
[----:B-1----:R-:W-:-:S03]  /*d7a0*/  LOP3.LUT R126, R223, 0x30, RZ, 0x3c, !PT ;  /* 0x00000030df7e7812 */ /* 0x002fc600078e3cff */
[----:B------:R-:W-:Y:S04]  /*d7b0*/  STS.U8 [R127+UR13+0x4d00], R205 ;  /* 0x004d00cd7f007988 */ /* 0x000fe8000800000d */
[----:B------:R-:W-:Y:S04]  /*d7c0*/  STS.U8 [R127+UR13+0x5100], R188 ;  /* 0x005100bc7f007988 */ /* 0x000fe8000800000d */
[----:B------:R-:W-:Y:S04]  /*d7d0*/  STS.U8 [R127+UR13+0x5500], R173 ;  /* 0x005500ad7f007988 */ /* 0x000fe8000800000d */
[----:B------:R-:W-:Y:S04]  /*d7e0*/  STS.U8 [R127+UR13+0x5900], R157 ;  /* 0x0059009d7f007988 */ /* 0x000fe8000800000d */
[----:B------:R-:W-:Y:S04]  /*d7f0*/  STS.U8 [R127+UR13+0x5d00], R140 ;  /* 0x005d008c7f007988 */ /* 0x000fe8000800000d */
[----:B------:R-:W-:Y:S04]  /*d800*/  STS.U8 [R126+UR13+0x4180], R176 ;  /* 0x004180b07e007988 */ /* 0x000fe8000800000d */
[----:B------:R0:W-:Y:S04]  /*d810*/  STS.U8 [R126+UR13+0x4580], R0 ;  /* 0x004580007e007988 */ /* 0x0001e8000800000d */
[----:B0-----:R-:W3:Y:S01]  /*d820*/  LDL.LU R0, [R1+0x228] ;  /* 0x0002280001007983 */ /* 0x001ee20000300800 */
[----:B------:R-:W0:Y:S03]  /*d830*/  S2R R176, SR_TID.X ;  /* 0x0000000000b07919 */ /* 0x000e260000002100 */
[----:B------:R-:W-:Y:S04]  /*d840*/  STS.U8 [R126+UR13+0x4980], R217 ;  /* 0x004980d97e007988 */ /* 0x000fe8000800000d */
[----:B------:R-:W-:Y:S04]  /*d850*/  STS.U8 [R126+UR13+0x4d80], R203 ;  /* 0x004d80cb7e007988 */ /* 0x000fe8000800000d */
[----:B------:R-:W-:Y:S04]  /*d860*/  STS.U8 [R126+UR13+0x5180], R187 ;  /* 0x005180bb7e007988 */ /* 0x000fe8000800000d */
[----:B------:R-:W-:Y:S04]  /*d870*/  STS.U8 [R126+UR13+0x5580], R170 ;  /* 0x005580aa7e007988 */ /* 0x000fe8000800000d */
[----:B------:R-:W-:Y:S04]  /*d880*/  STS.U8 [R126+UR13+0x5980], R155 ;  /* 0x0059809b7e007988 */ /* 0x000fe8000800000d */
[----:B------:R-:W-:Y:S01]  /*d890*/  STS.U8 [R126+UR13+0x5d80], R139 ;  /* 0x005d808b7e007988 */ /* 0x000fe2000800000d */
[----:B0-----:R-:W-:-:S04]  /*d8a0*/  LOP3.LUT R176, R176, 0x7f, RZ, 0xc0, !PT ;  /* 0x0000007fb0b07812 */ /* 0x001fc800078ec0ff */
[----:B------:R-:W-:-:S05]  /*d8b0*/  LOP3.LUT R161, R176, 0x40, RZ, 0x3c, !PT ;  /* 0x00000040b0a17812 */ /* 0x000fca00078e3cff */
[----:B----4-:R0:W-:Y:S04]  /*d8c0*/  STS.U8 [R161+UR13+0x4200], R145 ;  /* 0x00420091a1007988 */ /* 0x0101e8000800000d */
[----:B------:R-:W-:Y:S04]  /*d8d0*/  STS.U8 [R161+UR13+0x4600], R251 ;  /* 0x004600fba1007988 */ /* 0x000fe8000800000d */
[----:B------:R-:W-:Y:S01]  /*d8e0*/  STS.U8 [R161+UR13+0x4a00], R215 ;  /* 0x004a00d7a1007988 */ /* 0x000fe2000800000d */
[----:B0-----:R-:W-:-:S03]  /*d8f0*/  LOP3.LUT R145, R176, 0x50, RZ, 0x3c, !PT ;  /* 0x00000050b0917812 */ /* 0x001fc600078e3cff */
[----:B------:R-:W-:Y:S04]  /*d900*/  STS.U8 [R161+UR13+0x4e00], R200 ;  /* 0x004e00c8a1007988 */ /* 0x000fe8000800000d */
[----:B------:R-:W-:Y:S04]  /*d910*/  STS.U8 [R161+UR13+0x5200], R185 ;  /* 0x005200b9a1007988 */ /* 0x000fe8000800000d */
[----:B------:R-:W-:Y:S04]  /*d920*/  STS.U8 [R161+UR13+0x5600], R169 ;  /* 0x005600a9a1007988 */ /* 0x000fe8000800000d */
[----:B------:R-:W-:Y:S04]  /*d930*/  STS.U8 [R161+UR13+0x5a00], R152 ;  /* 0x005a0098a1007988 */ /* 0x000fe8000800000d */
[----:B------:R-:W-:Y:S04]  /*d940*/  STS.U8 [R161+UR13+0x5e00], R137 ;  /* 0x005e0089a1007988 */ /* 0x000fe8000800000d */
[----:B--2---:R0:W-:Y:S02]  /*d950*/  STS.U8 [R145+UR13+0x4280], R209 ;  /* 0x004280d191007988 */ /* 0x0041e4000800000d */
[----:B0-----:R-:W0:Y:S02]  /*d960*/  S2R R209, SR_TID.X ;  /* 0x0000000000d17919 */ /* 0x001e240000002100 */
[----:B------:R-:W-:Y:S04]  /*d970*/  STS.U8 [R145+UR13+0x4680], R249 ;  /* 0x004680f991007988 */ /* 0x000fe8000800000d */
[----:B------:R-:W-:Y:S04]  /*d980*/  STS.U8 [R145+UR13+0x4a80], R213 ;  /* 0x004a80d591007988 */ /* 0x000fe8000800000d */
[----:B------:R-:W-:Y:S04]  /*d990*/  STS.U8 [R145+UR13+0x4e80], R199 ;  /* 0x004e80c791007988 */ /* 0x000fe8000800000d */
[----:B------:R-:W-:Y:S04]  /*d9a0*/  STS.U8 [R145+UR13+0x5280], R182 ;  /* 0x005280b691007988 */ /* 0x000fe8000800000d */
[----:B------:R-:W-:Y:S04]  /*d9b0*/  STS.U8 [R145+UR13+0x5680], R167 ;  /* 0x005680a791007988 */ /* 0x000fe8000800000d */
[----:B------:R-:W-:Y:S01]  /*d9c0*/  STS.U8 [R145+UR13+0x5a80], R151 ;  /* 0x005a809791007988 */ /* 0x000fe2000800000d */
[----:B0-----:R-:W-:-:S04]  /*d9d0*/  LOP3.LUT R209, R209, 0x7f, RZ, 0xc0, !PT ;  /* 0x0000007fd1d17812 */ /* 0x001fc800078ec0ff */
[C---:B------:R-:W-:Y:S01]  /*d9e0*/  LOP3.LUT R143, R209.reuse, 0x60, RZ, 0x3c, !PT ;  /* 0x00000060d18f7812 */ /* 0x040fe200078e3cff */
[----:B------:R-:W-:Y:S01]  /*d9f0*/  STS.U8 [R145+UR13+0x5e80], R134 ;  /* 0x005e808691007988 */ /* 0x000fe2000800000d */
[----:B------:R-:W-:-:S03]  /*da00*/  LOP3.LUT R140, R209, 0x70, RZ, 0x3c, !PT ;  /* 0x00000070d18c7812 */ /* 0x000fc600078e3cff */
[----:B---3--:R-:W-:Y:S04]  /*da10*/  STS.U8 [R143+UR13+0x4300], R193 ;  /* 0x004300c18f007988 */ /* 0x008fe8000800000d */
[----:B------:R-:W-:Y:S04]  /*da20*/  STS.U8 [R143+UR13+0x4700], R247 ;  /* 0x004700f78f007988 */ /* 0x000fe8000800000d */
[----:B------:R-:W-:Y:S04]  /*da30*/  STS.U8 [R143+UR13+0x4b00], R211 ;  /* 0x004b00d38f007988 */ /* 0x000fe8000800000d */
[----:B------:R-:W-:Y:S04]  /*da40*/  STS.U8 [R143+UR13+0x4f00], R197 ;  /* 0x004f00c58f007988 */ /* 0x000fe8000800000d */
[----:B------:R-:W-:Y:S04]  /*da50*/  STS.U8 [R143+UR13+0x5300], R181 ;  /* 0x005300b58f007988 */ /* 0x000fe8000800000d */
[----:B------:R-:W-:Y:S04]  /*da60*/  STS.U8 [R143+UR13+0x5700], R164 ;  /* 0x005700a48f007988 */ /* 0x000fe8000800000d */
[----:B------:R-:W-:Y:S04]  /*da70*/  STS.U8 [R143+UR13+0x5b00], R149 ;  /* 0x005b00958f007988 */ /* 0x000fe8000800000d */
[----:B------:R-:W-:Y:S04]  /*da80*/  STS.U8 [R143+UR13+0x5f00], R133 ;  /* 0x005f00858f007988 */ /* 0x000fe8000800000d */
[----:B------:R0:W-:Y:S04]  /*da90*/  STS.U8 [R140+UR13+0x4380], R0 ;  /* 0x004380008c007988 */ /* 0x0001e8000800000d */
[----:B0-----:R0:W5:Y:S04]  /*daa0*/  LDL.LU R0, [R1+0x224] ;  /* 0x0002240001007983 */ /* 0x0011680000300800 */
[----:B------:R0:W-:Y:S04]  /*dab0*/  STS.U8 [R140+UR13+0x4780], R245 ;  /* 0x004780f58c007988 */ /* 0x0001e8000800000d */
        /* <DEDUP_REMOVED lines=69> */
[----:B------:R0:W-:Y:S01]  /*df10*/  STS.U8 [R126+UR13+0x7d80], R252 ;  /* 0x007d80fc7e007988 */ /* 0x0001e2000800000d */
[----:B------:R1:W-:Y:S06]  /*df20*/  MEMBAR.ALL.CTA ;  /* 0x0000000000007992 */ /* 0x0003ec0000008000 */
[----:B-1----:R-:W1:Y:S01]  /*df30*/  FENCE.VIEW.ASYNC.S ;  /* 0x00000000000073c6 */ /* 0x002e620000000000 */
[----:B------:R-:W-:Y:S01]  /*df40*/  ULEA UR10, UR15, UR13, 0x3 ;  /* 0x0000000d0f0a7291 */ /* 0x000fe2000f8e18ff */
[----:B------:R-:W-:-:S03]  /*df50*/  UMOV UR4, UR5 ;  /* 0x0000000500047c82 */ /* 0x000fc60008000000 */
[----:B------:R-:W-:Y:S01]  /*df60*/  UIADD3 UR10, UPT, UPT, UR10, 0x8000, URZ ;  /* 0x000080000a0a7890 */ /* 0x000fe2000fffe0ff */
[----:B-1----:R-:W-:Y:S06]  /*df70*/  BAR.SYNC.DEFER_BLOCKING 0x0 ;  /* 0x0000000000007b1d */ /* 0x002fec0000010000 */
[----:B0-----:R-:W-:Y:S05]  /*df80*/  @P0 BRA `(.L_x_9) ;  /* 0x0000000000380947 */ /* 0x001fea0003800000 */
[----:B------:R-:W-:Y:S01]  /*df90*/  UMOV UR20, UR6 ;  /* 0x0000000600147c82 */ /* 0x000fe20008000000 */
[----:B------:R-:W-:Y:S01]  /*dfa0*/  UMOV UR21, 0x40004040 ;  /* 0x4000404000157882 */ /* 0x000fe20000000000 */
[----:B------:R-:W-:Y:S01]  /*dfb0*/  UMOV UR22, UR8 ;  /* 0x0000000800167c82 */ /* 0x000fe20008000000 */
[----:B------:R-:W-:Y:S01]  /*dfc0*/  UMOV UR23, 0x80004020 ;  /* 0x8000402000177882 */ /* 0x000fe20000000000 */
[----:B------:R-:W-:Y:S01]  /*dfd0*/  UMOV UR24, 0x0 ;  /* 0x0000000000187882 */ /* 0x000fe20000000000 */
[----:B------:R-:W-:Y:S01]  /*dfe0*/  UMOV UR25, 0x8208010 ;  /* 0x0820801000197882 */ /* 0x000fe20000000000 */
[----:B------:R-:W-:Y:S01]  /*dff0*/  UMOV UR11, URZ ;  /* 0x000000ff000b7c82 */ /* 0x000fe20008000000 */
[----:B------:R-:W-:Y:S01]  /*e000*/  UMOV UR30, 0x0 ;  /* 0x00000000001e7882 */ /* 0x000fe20000000000 */
[----:B------:R-:W-:Y:S01]  /*e010*/  UMOV UR31, 0x8208010 ;  /* 0x08208010001f7882 */ /* 0x000fe20000000000 */
[----:B------:R0:W-:Y:S01]  /*e020*/  UTCQMMA gdesc[UR20], gdesc[UR22], tmem[UR12], tmem[UR24], idesc[UR25], UPT ;  /* 0x00ff1816140075ea */ /* 0x0001e2000b80030c */
[----:B------:R-:W-:Y:S01]  /*e030*/  UMOV UR5, UR10 ;  /* 0x0000000a00057c82 */ /* 0x000fe20008000000 */
[----:B------:R0:W-:Y:S01]  /*e040*/  UTCQMMA gdesc[UR16], gdesc[UR18], tmem[UR12], tmem[UR30], idesc[UR31], UPT ;  /* 0x00ff1e12100075ea */ /* 0x0001e2000b80030c */
[----:B------:R0:W-:Y:S01]  /*e050*/  UTCBAR [UR5], URZ ;  /* 0x000000ff050073e9 */ /* 0x0001e200080000ff */
[----:B------:R-:W-:-:S02]  /*e060*/  NOP ;  /* 0x0000000000007918 */ /* 0x000fc40000000000 */
.L_x_9:
[----:B------:R-:W2:Y:S04]  /*e070*/  LDL R125, [R1+0x24] ;  /* 0x00002400017d7983 */ /* 0x000ea80000100800 */
[----:B------:R-:W3:Y:S01]  /*e080*/  LDL R124, [R1+0x128] ;  /* 0x00012800017c7983 */ /* 0x000ee20000100800 */
[----:B------:R-:W-:Y:S01]  /*e090*/  UIADD3 UR15, UPT, UPT, UR15, 0x1, URZ ;  /* 0x000000010f0f7890 */ /* 0x000fe2000fffe0ff */
[----:B------:R-:W-:Y:S01]  /*e0a0*/  VIADD R117, R117, 0xffffffc0 ;  /* 0xffffffc075757836 */ /* 0x000fe20000000000 */
[----:B------:R-:W-:Y:S01]  /*e0b0*/  UIADD3 UR28, UPT, UPT, UR28, -0x1, URZ ;  /* 0xffffffff1c1c7890 */ /* 0x000fe2000fffe0ff */
[----:B------:R-:W-:Y:S01]  /*e0c0*/  IMAD.U32 R126, RZ, RZ, UR4 ;  /* 0x00000004ff7e7e24 */ /* 0x000fe2000f8e00ff */
[----:B------:R-:W-:-:S04]  /*e0d0*/  UISETP.GT.AND UP1, UPT, UR15, 0x1, UPT ;  /* 0x000000010f00788c */ /* 0x000fc8000bf24270 */
[----:B0-----:R-:W-:Y:S02]  /*e0e0*/  USEL UR5, URZ, 0x1, !UP1 ;  /* 0x00000001ff057887 */ /* 0x001fe4000c800000 */
[----:B------:R-:W-:Y:S02]  /*e0f0*/  USEL UR15, UR15, URZ, !UP1 ;  /* 0x000000ff0f0f7287 */ /* 0x000fe4000c800000 */
[----:B------:R-:W-:Y:S02]  /*e100*/  UISETP.NE.U32.AND UP1, UPT, UR28, URZ, UPT ;  /* 0x000000ff1c00728c */ /* 0x000fe4000bf25070 */
[----:B------:R-:W-:Y:S01]  /*e110*/  ULOP3.LUT UR5, UR4, UR5, URZ, 0x3c, !UPT ;  /* 0x0000000504057292 */ /* 0x000fe2000f8e3cff */
[----:B--2---:R-:W-:-:S05]  /*e120*/  IADD3 R121, P1, PT, R125, R121, RZ ;  /* 0x000000797d797210 */ /* 0x004fca0007f3e0ff */
[----:B---3--:R-:W-:Y:S01]  /*e130*/  IMAD.X R122, R124, 0x1, R122, P1 ;  /* 0x000000017c7a7824 */ /* 0x008fe200008e067a */
[----:B------:R-:W-:Y:S07]  /*e140*/  BRA.U UP1, `(.L_x_10) ;  /* 0xffffffbd016c7547 */ /* 0x000fee000b83ffff */
.L_x_7:
[----:B------:R-:W1:Y:S01]  /*e150*/  LDC R124, c[0x0][0x3a0] ;  /* 0x0000e800ff7c7b82 */ /* 0x000e620000000800 */
[----:B------:R-:W2:Y:S01]  /*e160*/  LDCU UR5, c[0x0][0x3b8] ;  /* 0x00007700ff0577ac */ /* 0x000ea20008000800 */
[----:B------:R-:W3:Y:S01]  /*e170*/  LDCU UR6, c[0x0][0x3b4] ;  /* 0x00007680ff0677ac */ /* 0x000ee20008000800 */
[----:B------:R-:W4:Y:S01]  /*e180*/  LDCU.128 UR16, c[0x0][0x390] ;  /* 0x00007200ff1077ac */ /* 0x000f220008000c00 */
[----:B--2--5:R-:W-:-:S04]  /*e190*/  IMAD R133, R0, UR5, RZ ;  /* 0x0000000500857c24 */ /* 0x024fc8000f8e02ff */
[----:B------:R-:W-:Y:S02]  /*e1a0*/  VIADD R135, R133, UR5 ;  /* 0x0000000585877c36 */ /* 0x000fe40008000000 */
[----:B-1----:R-:W-:Y:S02]  /*e1b0*/  VIADD R124, R124, 0x3f ;  /* 0x0000003f7c7c7836 */ /* 0x002fe40000000000 */
[----:B------:R-:W-:-:S03]  /*e1c0*/  VIADD R137, R135, UR5 ;  /* 0x0000000587897c36 */ /* 0x000fc60008000000 */
[----:B------:R-:W-:-:S13]  /*e1d0*/  ISETP.GE.AND P0, PT, R124, 0x40, PT ;  /* 0x000000407c00780c */ /* 0x000fda0003f06270 */
[----:B---34-:R-:W-:Y:S05]  /*e1e0*/  @!P0 BRA `(.L_x_11) ;  /* 0x0000000000108947 */ /* 0x018fea0003800000 */
[----:B------:R-:W-:-:S06]  /*e1f0*/  USHF.L.U32 UR4, UR4, 0x1f, URZ ;  /* 0x0000001f04047899 */ /* 0x000fcc00080006ff */
[----:B------:R-:W-:-:S04]  /*e200*/  IMAD.U32 R2, RZ, RZ, UR4 ;  /* 0x00000004ff027e24 */ /* 0x000fc8000f8e00ff */
[----:B------:R-:W1:Y:S02]  /*e210*/  SYNCS.PHASECHK.TRANS64.TRYWAIT P0, [UR10], R2 ;  /* 0x00000002ff0075a7 */ /* 0x000e64000800110a */
[----:B-1----:R-:W-:Y:S05]  /*e220*/  @!P0 BRA `(.L_x_12) ;  /* 0x0000004400ec8947 */ /* 0x002fea0003800000 */
.L_x_11:
[----:B------:R-:W2:Y:S01]  /*e230*/  LDL.LU R3, [R1+0x124] ;  /* 0x0001240001037983 */ /* 0x000ea20000300800 */
[----:B------:R-:W-:Y:S01]  /*e240*/  VIADD R139, R137, UR5 ;  /* 0x00000005898b7c36 */ /* 0x000fe20008000000 */
[----:B------:R-:W1:Y:S01]  /*e250*/  LDCU UR4, c[0x0][0x39c] ;  /* 0x00007380ff0477ac */ /* 0x000e620008000800 */
[C---:B------:R-:W-:Y:S01]  /*e260*/  VIADD R2, R0.reuse, 0x2 ;  /* 0x0000000200027836 */ /* 0x040fe20000000000 */
[----:B------:R-:W-:Y:S01]  /*e270*/  BAR.SYNC.DEFER_BLOCKING 0x0 ;  /* 0x0000000000007b1d */ /* 0x000fe20000010000 */
[----:B------:R-:W-:Y:S02]  /*e280*/  VIADD R140, R139, UR5 ;  /* 0x000000058b8c7c36 */ /* 0x000fe40008000000 */
[----:B------:R-:W-:Y:S02]  /*e290*/  VIADD R132, R0, 0x1 ;  /* 0x0000000100847836 */ /* 0x000fe40000000000 */
[----:B------:R-:W-:Y:S01]  /*e2a0*/  VIADD R141, R140, UR5 ;  /* 0x000000058c8d7c36 */ /* 0x000fe20008000000 */
[----:B------:R-:W3:Y:S01]  /*e2b0*/  LDCU UR7, c[0x0][0x39c] ;  /* 0x00007380ff0777ac */ /* 0x000ee20008000800 */
[----:B------:R-:W-:-:S02]  /*e2c0*/  VIADD R195, R0, 0x4 ;  /* 0x0000000400c37836 */ /* 0x000fc40000000000 */
[----:B------:R-:W-:Y:S02]  /*e2d0*/  VIADD R143, R141, UR5 ;  /* 0x000000058d8f7c36 */ /* 0x000fe40008000000 */
[----:B------:R-:W-:Y:S02]  /*e2e0*/  VIADD R194, R0, 0x5 ;  /* 0x0000000500c27836 */ /* 0x000fe40000000000 */
[----:B------:R-:W-:-:S04]  /*e2f0*/  VIADD R146, R143, UR5 ;  /* 0x000000058f927c36 */ /* 0x000fc80008000000 */
[----:B------:R-:W-:-:S04]  /*e300*/  VIADD R147, R146, UR5 ;  /* 0x0000000592937c36 */ /* 0x000fc80008000000 */
[----:B------:R-:W-:Y:S01]  /*e310*/  VIADD R149, R147, UR5 ;  /* 0x0000000593957c36 */ /* 0x000fe20008000000 */
[----:B------:R-:W4:Y:S02]  /*e320*/  @!P3 SYNCS.CCTL.IV [UR13+0x8000] ;  /* 0x00800000ff00b9b1 */ /* 0x000f24000800000d */
[----:B----4-:R-:W-:Y:S01]  /*e330*/  BAR.SYNC.DEFER_BLOCKING 0x0 ;  /* 0x0000000000007b1d */ /* 0x010fe20000010000 */
[----:B------:R-:W-:-:S04]  /*e340*/  VIADD R150, R149, UR5 ;  /* 0x0000000595967c36 */ /* 0x000fc80008000000 */
[----:B------:R-:W-:Y:S01]  /*e350*/  VIADD R151, R150, UR5 ;  /* 0x0000000596977c36 */ /* 0x000fe20008000000 */
[----:B0-----:R-:W0:Y:S03]  /*e360*/  LDTM.x128 R4, tmem[UR14] ;  /* 0x0000000e000479ee */ /* 0x001e2600083c0000 */
[----:B------:R-:W-:-:S04]  /*e370*/  VIADD R155, R151, UR5 ;  /* 0x00000005979b7c36 */ /* 0x000fc80008000000 */
[----:B------:R-:W-:-:S04]  /*e380*/  VIADD R158, R155, UR5 ;  /* 0x000000059b9e7c36 */ /* 0x000fc80008000000 */
[----:B------:R-:W-:-:S04]  /*e390*/  VIADD R159, R158, UR5 ;  /* 0x000000059e9f7c36 */ /* 0x000fc80008000000 */
[----:B------:R-:W-:Y:S01]  /*e3a0*/  VIADD R161, R159, UR5 ;  /* 0x000000059fa17c36 */ /* 0x000fe20008000000 */
[----:B------:R-:W4:Y:S03]  /*e3b0*/  @!P3 SYNCS.CCTL.IV [UR13+0x8008] ;  /* 0x00800800ff00b9b1 */ /* 0x000f26000800000d */
[----:B------:R-:W-:Y:S01]  /*e3c0*/  VIADD R162, R161, UR5 ;  /* 0x00000005a1a27c36 */ /* 0x000fe20008000000 */
[----:B------:R-:W-:-:S03]  /*e3d0*/  NOP ;  /* 0x0000000000007918 */ /* 0x000fc60000000000 */
[----:B------:R-:W-:Y:S01]  /*e3e0*/  VIADD R163, R162, UR5 ;  /* 0x00000005a2a37c36 */ /* 0x000fe20008000000 */
[----:B0-----:R-:W-:-:S03]  /*e3f0*/  F2FP.SATFINITE.E4M3.F32.PACK_AB_MERGE_C R193, R5, R4, RZ ;  /* 0x0000000405c1723e */ /* 0x001fc600048070ff */
[----:B------:R-:W-:Y:S01]  /*e400*/  VIADD R167, R163, UR5 ;  /* 0x00000005a3a77c36 */ /* 0x000fe20008000000 */
[----:B------:R-:W-:Y:S01]  /*e410*/  F2FP.SATFINITE.E4M3.F32.PACK_AB_MERGE_C R7, R7, R6, RZ ;  /* 0x000000060707723e */ /* 0x000fe200048070ff */
[C---:B------:R-:W-:Y:S01]  /*e420*/  VIADD R6, R0.reuse, 0x6 ;  /* 0x0000000600067836 */ /* 0x040fe20000000000 */
[----:B------:R-:W-:Y:S01]  /*e430*/  F2FP.SATFINITE.E4M3.F32.PACK_AB_MERGE_C R9, R9, R8, RZ ;  /* 0x000000080909723e */ /* 0x000fe200048070ff */
[----:B------:R-:W-:Y:S01]  /*e440*/  VIADD R170, R167, UR5 ;  /* 0x00000005a7aa7c36 */ /* 0x000fe20008000000 */
[----:B------:R-:W-:Y:S01]  /*e450*/  F2FP.SATFINITE.E4M3.F32.PACK_AB_MERGE_C R11, R11, R10, RZ ;  /* 0x0000000a0b0b723e */ /* 0x000fe200048070ff */
[----:B------:R-:W-:Y:S01]  /*e460*/  VIADD R8, R0, 0x8 ;  /* 0x0000000800087836 */ /* 0x000fe20000000000 */
[----:B------:R-:W-:Y:S01]  /*e470*/  F2FP.SATFINITE.E4M3.F32.PACK_AB_MERGE_C R13, R13, R12, RZ ;  /* 0x0000000c0d0d723e */ /* 0x000fe200048070ff */
        /* <DEDUP_REMOVED lines=9> */
[----:B------:R-:W-:-:S02]  /*e510*/  F2FP.SATFINITE.E4M3.F32.PACK_AB_MERGE_C R23, R23, R22, RZ ;  /* 0x000000161717723e */ /* 0x000fc400048070ff */
[----:B------:R-:W-:Y:S01]  /*e520*/  F2FP.SATFINITE.E4M3.F32.PACK_AB_MERGE_C R25, R25, R24, RZ ;  /* 0x000000181919723e */ /* 0x000fe200048070ff */
[----:B------:R-:W-:Y:S01]  /*e530*/  VIADD R175, R174, UR5 ;  /* 0x00000005aeaf7c36 */ /* 0x000fe20008000000 */
[----:B------:R-:W-:Y:S02]  /*e540*/  F2FP.SATFINITE.E4M3.F32.PACK_AB_MERGE_C R27, R27, R26, RZ ;  /* 0x0000001a1b1b723e */ /* 0x000fe400048070ff */
[----:B------:R-:W-:Y:S01]  /*e550*/  F2FP.SATFINITE.E4M3.F32.PACK_AB_MERGE_C R29, R29, R28, RZ ;  /* 0x0000001c1d1d723e */ /* 0x000fe200048070ff */
[----:B------:R-:W-:Y:S01]  /*e560*/  VIADD R179, R175, UR5 ;  /* 0x00000005afb37c36 */ /* 0x000fe20008000000 */
[----:B------:R-:W-:Y:S02]  /*e570*/  F2FP.SATFINITE.E4M3.F32.PACK_AB_MERGE_C R31, R31, R30, RZ ;  /* 0x0000001e1f1f723e */ /* 0x000fe400048070ff */
[----:B------:R-:W-:Y:S01]  /*e580*/  F2FP.SATFINITE.E4M3.F32.PACK_AB_MERGE_C R33, R33, R32, RZ ;  /* 0x000000202121723e */ /* 0x000fe200048070ff */
[----:B------:R-:W-:Y:S01]  /*e590*/  VIADD R182, R179, UR5 ;  /* 0x00000005b3b67c36 */ /* 0x000fe20008000000 */
[----:B------:R-:W-:-:S02]  /*e5a0*/  F2FP.SATFINITE.E4M3.F32.PACK_AB_MERGE_C R35, R35, R34, RZ ;  /* 0x000000222323723e */ /* 0x000fc400048070ff */
[----:B------:R-:W-:Y:S01]  /*e5b0*/  F2FP.SATFINITE.E4M3.F32.PACK_AB_MERGE_C R37, R37, R36, RZ ;  /* 0x000000242525723e */ /* 0x000fe200048070ff */
[----:B------:R-:W-:Y:S01]  /*e5c0*/  VIADD R183, R182, UR5 ;  /* 0x00000005b6b77c36 */ /* 0x000fe20008000000 */
[----:B------:R-:W-:Y:S02]  /*e5d0*/  F2FP.SATFINITE.E4M3.F32.PACK_AB_MERGE_C R39, R39, R38, RZ ;  /* 0x000000262727723e */ /* 0x000fe400048070ff */
[----:B------:R-:W-:Y:S01]  /*e5e0*/  PRMT R12, R37, 0x9910, RZ ;  /* 0x00009910250c7816 */ /* 0x000fe200000000ff */
        /* <DEDUP_REMOVED lines=11> */
[----:B------:R-:W-:Y:S02]  /*e6a0*/  F2FP.SATFINITE.E4M3.F32.PACK_AB_MERGE_C R55, R55, R54, RZ ;  /* 0x000000363737723e */ /* 0x000fe400048070ff */
[----:B------:R-:W-:-:S02]  /*e6b0*/  F2FP.SATFINITE.E4M3.F32.PACK_AB_MERGE_C R57, R57, R56, RZ ;  /* 0x000000383939723e */ /* 0x000fc400048070ff */
[----:B------:R-:W-:Y:S02]  /*e6c0*/  F2FP.SATFINITE.E4M3.F32.PACK_AB_MERGE_C R59, R59, R58, RZ ;  /* 0x0000003a3b3b723e */ /* 0x000fe400048070ff */
[----:B------:R-:W-:Y:S02]  /*e6d0*/  F2FP.SATFINITE.E4M3.F32.PACK_AB_MERGE_C R61, R61, R60, RZ ;  /* 0x0000003c3d3d723e */ /* 0x000fe400048070ff */
[----:B------:R-:W-:Y:S02]  /*e6e0*/  F2FP.SATFINITE.E4M3.F32.PACK_AB_MERGE_C R63, R63, R62, RZ ;  /* 0x0000003e3f3f723e */ /* 0x000fe400048070ff */
        /* <DEDUP_REMOVED lines=34> */
[C---:B--2---:R-:W-:Y:S01]  /*e910*/  ISETP.GE.AND P0, PT, R3.reuse, UR18, PT ;  /* 0x0000001203007c0c */ /* 0x044fe2000bf06270 */
[----:B------:R-:W-:Y:S01]  /*e920*/  IMAD R3, R3, UR6, RZ ;  /* 0x0000000603037c24 */ /* 0x000fe2000f8e02ff */
[----:B------:R-:W0:Y:S02]  /*e930*/  LDCU UR6, c[0x0][0x39c] ;  /* 0x00007380ff0677ac */ /* 0x000e240008000800 */
[----:B------:R-:W-:Y:S02]  /*e940*/  ISETP.LT.AND P4, PT, R2, UR19, !P0 ;  /* 0x0000001302007c0c */ /* 0x000fe4000c781270 */
[C---:B------:R-:W-:Y:S02]  /*e950*/  IADD3 R2, P5, PT, R3.reuse, UR16, RZ ;  /* 0x0000001003027c10 */ /* 0x040fe4000ffbe0ff */
[----:B------:R-:W-:Y:S01]  /*e960*/  ISETP.LT.AND P2, PT, R132, UR19, !P0 ;  /* 0x0000001384007c0c */ /* 0x000fe2000c741270 */
[----:B------:R-:W-:Y:S01]  /*e970*/  VIADD R132, R0, 0x3 ;  /* 0x0000000300847836 */ /* 0x000fe20000000000 */
[----:B------:R-:W-:-:S02]  /*e980*/  LEA.HI.X.SX32 R3, R3, UR17, 0x1, P5 ;  /* 0x0000001103037c11 */ /* 0x000fc4000a8f0eff */
[-C--:B------:R-:W-:Y:S02]  /*e990*/  IADD3 R4, P5, PT, R133, R2.reuse, RZ ;  /* 0x0000000285047210 */ /* 0x080fe40007fbe0ff */
[----:B------:R-:W-:Y:S02]  /*e9a0*/  ISETP.LT.AND P1, PT, R132, UR19, !P0 ;  /* 0x0000001384007c0c */ /* 0x000fe4000c721270 */
[-C--:B------:R-:W-:Y:S02]  /*e9b0*/  IADD3 R132, P6, PT, R135, R2.reuse, RZ ;  /* 0x0000000287847210 */ /* 0x080fe40007fde0ff */
[-C--:B------:R-:W-:Y:S02]  /*e9c0*/  LEA.HI.X.SX32 R5, R133, R3.reuse, 0x1, P5 ;  /* 0x0000000385057211 */ /* 0x080fe400028f0eff */
[----:B------:R-:W-:Y:S02]  /*e9d0*/  IADD3 R134, P5, PT, R137, R2, RZ ;  /* 0x0000000289867210 */ /* 0x000fe40007fbe0ff */
[----:B------:R-:W-:-:S02]  /*e9e0*/  LEA.HI.X.SX32 R133, R135, R3, 0x1, P6 ;  /* 0x0000000387857211 */ /* 0x000fc400030f0eff */
[-C--:B------:R-:W-:Y:S02]  /*e9f0*/  IADD3 R136, P6, PT, R139, R2.reuse, RZ ;  /* 0x000000028b887210 */ /* 0x080fe40007fde0ff */
[-C--:B------:R-:W-:Y:S02]  /*ea00*/  LEA.HI.X.SX32 R135, R137, R3.reuse, 0x1, P5 ;  /* 0x0000000389877211 */ /* 0x080fe400028f0eff */
[CC--:B------:R-:W-:Y:S02]  /*ea10*/  IADD3 R138, P5, PT, R140.reuse, R2.reuse, RZ ;  /* 0x000000028c8a7210 */ /* 0x0c0fe40007fbe0ff */
[-C--:B------:R-:W-:Y:S02]  /*ea20*/  LEA.HI.X.SX32 R137, R139, R3.reuse, 0x1, P6 ;  /* 0x000000038b897211 */ /* 0x080fe400030f0eff */
[----:B------:R-:W-:Y:S02]  /*ea30*/  LEA.HI.X.SX32 R139, R140, R3, 0x1, P5 ;  /* 0x000000038c8b7211 */ /* 0x000fe400028f0eff */
[----:B------:R-:W-:-:S02]  /*ea40*/  IADD3 R140, P3, PT, R141, R2, RZ ;  /* 0x000000028d8c7210 */ /* 0x000fc40007f7e0ff */
[-C--:B------:R-:W-:Y:S02]  /*ea50*/  IADD3 R144, P5, PT, R143, R2.reuse, RZ ;  /* 0x000000028f907210 */ /* 0x080fe40007fbe0ff */
[CC--:B------:R-:W-:Y:S02]  /*ea60*/  IADD3 R142, P6, PT, R146.reuse, R2.reuse, RZ ;  /* 0x00000002928e7210 */ /* 0x0c0fe40007fde0ff */
[-C--:B------:R-:W-:Y:S02]  /*ea70*/  LEA.HI.X.SX32 R141, R141, R3.reuse, 0x1, P3 ;  /* 0x000000038d8d7211 */ /* 0x080fe400018f0eff */
        /* <DEDUP_REMOVED lines=40> */
[----:B------:R-:W-:Y:S02]  /*ed00*/  ISETP.LT.AND P6, PT, R0, UR19, !P0 ;  /* 0x0000001300007c0c */ /* 0x000fe4000c7c1270 */
[-C--:B------:R-:W-:Y:S02]  /*ed10*/  LEA.HI.X.SX32 R185, R183, R3.reuse, 0x1, P3 ;  /* 0x00000003b7b97211 */ /* 0x080fe400018f0eff */
[----:B------:R-:W-:Y:S02]  /*ed20*/  LEA.HI.X.SX32 R183, R186, R3, 0x1, P5 ;  /* 0x00000003bab77211 */ /* 0x000fe400028f0eff */
[-C--:B------:R-:W-:Y:S02]  /*ed30*/  IADD3 R188, P5, PT, R189, R2.reuse, RZ ;  /* 0x00000002bdbc7210 */ /* 0x080fe40007fbe0ff */
[----:B------:R-:W-:-:S02]  /*ed40*/  IADD3 R190, P3, PT, R187, R2, RZ ;  /* 0x00000002bbbe7210 */ /* 0x000fc40007f7e0ff */
[-C--:B------:R-:W-:Y:S02]  /*ed50*/  LEA.HI.X.SX32 R189, R189, R3.reuse, 0x1, P5 ;  /* 0x00000003bdbd7211 */ /* 0x080fe400028f0eff */
[-C--:B------:R-:W-:Y:S01]  /*ed60*/  LEA.HI.X.SX32 R191, R187, R3.reuse, 0x1, P3 ;  /* 0x00000003bbbf7211 */ /* 0x080fe200018f0eff */
[----:B------:R2:W-:Y:S01]  /*ed70*/  @P6 STG.E.U8 desc[UR26][R4.64], R193 ;  /* 0x000000c104006986 */ /* 0x0005e2000c10111a */
[----:B------:R-:W-:Y:S02]  /*ed80*/  ISETP.LT.AND P5, PT, R195, UR19, !P0 ;  /* 0x00000013c3007c0c */ /* 0x000fe4000c7a1270 */
[C---:B------:R-:W-:Y:S02]  /*ed90*/  IADD3 R186, P3, PT, R192.reuse, R2, RZ ;  /* 0x00000002c0ba7210 */ /* 0x040fe40007f7e0ff */
[----:B------:R-:W-:Y:S02]  /*eda0*/  PRMT R195, R193, 0x9910, RZ ;  /* 0x00009910c1c37816 */ /* 0x000fe400000000ff */
[C---:B------:R-:W-:Y:S01]  /*edb0*/  LEA.HI.X.SX32 R187, R192.reuse, R3, 0x1, P3 ;  /* 0x00000003c0bb7211 */ /* 0x040fe200018f0eff */
[----:B------:R-:W-:Y:S01]  /*edc0*/  VIADD R192, R192, UR5 ;  /* 0x00000005c0c07c36 */ /* 0x000fe20008000000 */
[----:B------:R-:W-:-:S02]  /*edd0*/  SHF.R.S32.HI R195, RZ, 0x8, R195 ;  /* 0x00000008ffc37819 */ /* 0x000fc400000114c3 */
[----:B------:R-:W-:Y:S01]  /*ede0*/  ISETP.LT.AND P6, PT, R6, UR19, !P0 ;  /* 0x0000001306007c0c */ /* 0x000fe2000c7c1270 */
[----:B------:R-:W-:Y:S01]  /*edf0*/  VIADD R6, R0, 0x7 ;  /* 0x0000000700067836 */ /* 0x000fe20000000000 */
[----:B------:R-:W-:Y:S01]  /*ee00*/  ISETP.LT.AND P3, PT, R194, UR19, !P0 ;  /* 0x00000013c2007c0c */ /* 0x000fe2000c761270 */
[----:B------:R-:W-:Y:S01]  /*ee10*/  @P2 STG.E.U8 desc[UR26][R132.64], R195 ;  /* 0x000000c384002986 */ /* 0x000fe2000c10111a */
[----:B------:R-:W-:Y:S01]  /*ee20*/  PRMT R194, R7, 0x9910, RZ ;  /* 0x0000991007c27816 */ /* 0x000fe200000000ff */
[----:B--2---:R-:W-:Y:S01]  /*ee30*/  VIADD R4, R0, 0x9 ;  /* 0x0000000900047836 */ /* 0x004fe20000000000 */
[----:B------:R-:W-:Y:S01]  /*ee40*/  ISETP.LT.AND P2, PT, R6, UR19, !P0 ;  /* 0x0000001306007c0c */ /* 0x000fe2000c741270 */
[----:B------:R2:W-:Y:S01]  /*ee50*/  @P4 STG.E.U8 desc[UR26][R134.64], R7 ;  /* 0x0000000786004986 */ /* 0x0005e2000c10111a */
[----:B------:R-:W-:Y:S01]  /*ee60*/  ISETP.LT.AND P4, PT, R8, UR19, !P0 ;  /* 0x0000001308007c0c */ /* 0x000fe2000c781270 */
[----:B------:R-:W-:-:S05]  /*ee70*/  IMAD.MOV.U32 R6, RZ, RZ, R194 ;  /* 0x000000ffff067224 */ /* 0x000fca00078e00c2 */
[----:B------:R-:W-:Y:S02]  /*ee80*/  SHF.R.S32.HI R5, RZ, 0x8, R6 ;  /* 0x00000008ff057819 */ /* 0x000fe40000011406 */
[----:B------:R-:W-:-:S03]  /*ee90*/  PRMT R6, R9, 0x9910, RZ ;  /* 0x0000991009067816 */ /* 0x000fc600000000ff */
[----:B------:R5:W-:Y:S01]  /*eea0*/  @P1 STG.E.U8 desc[UR26][R136.64], R5 ;  /* 0x0000000588001986 */ /* 0x000be2000c10111a */
[----:B------:R-:W-:Y:S01]  /*eeb0*/  ISETP.LT.AND P1, PT, R4, UR19, !P0 ;  /* 0x0000001304007c0c */ /* 0x000fe2000c721270 */
[----:B------:R-:W-:Y:S02]  /*eec0*/  IMAD.MOV.U32 R4, RZ, RZ, R6 ;  /* 0x000000ffff047224 */ /* 0x000fe400078e0006 */
[C---:B------:R-:W-:Y:S01]  /*eed0*/  VIADD R6, R0.reuse, 0xa ;  /* 0x0000000a00067836 */ /* 0x040fe20000000000 */
[----:B------:R-:W-:Y:S02]  /*eee0*/  @P5 STG.E.U8 desc[UR26][R138.64], R9 ;  /* 0x000000098a005986 */ /* 0x000fe4000c10111a */
[----:B--2---:R-:W-:Y:S01]  /*eef0*/  SHF.R.S32.HI R7, RZ, 0x8, R4 ;  /* 0x00000008ff077819 */ /* 0x004fe20000011404 */
[----:B------:R-:W-:Y:S01]  /*ef00*/  VIADD R4, R0, 0xb ;  /* 0x0000000b00047836 */ /* 0x000fe20000000000 */
[----:B------:R-:W-:Y:S02]  /*ef10*/  ISETP.LT.AND P5, PT, R6, UR19, !P0 ;  /* 0x0000001306007c0c */ /* 0x000fe4000c7a1270 */
[----:B------:R-:W-:Y:S01]  /*ef20*/  PRMT R6, R11, 0x9910, RZ ;  /* 0x000099100b067816 */ /* 0x000fe200000000ff */
[----:B------:R2:W-:Y:S01]  /*ef30*/  @P3 STG.E.U8 desc[UR26][R140.64], R7 ;  /* 0x000000078c003986 */ /* 0x0005e2000c10111a */
[----:B------:R-:W-:Y:S01]  /*ef40*/  ISETP.LT.AND P3, PT, R4, UR19, !P0 ;  /* 0x0000001304007c0c */ /* 0x000fe2000c761270 */
[----:B------:R-:W-:-:S02]  /*ef50*/  VIADD R4, R0, 0xc ;  /* 0x0000000c00047836 */ /* 0x000fc40000000000 */
[----:B-----5:R-:W-:Y:S01]  /*ef60*/  IMAD.MOV.U32 R5, RZ, RZ, R6 ;  /* 0x000000ffff057224 */ /* 0x020fe200078e0006 */
[----:B------:R5:W-:Y:S01]  /*ef70*/  @P6 STG.E.U8 desc[UR26][R144.64], R11 ;  /* 0x0000000b90006986 */ /* 0x000be2000c10111a */
[----:B------:R-:W-:Y:S02]  /*ef80*/  PRMT R6, R13, 0x9910, RZ ;  /* 0x000099100d067816 */ /* 0x000fe400000000ff */
[----:B------:R-:W-:Y:S01]  /*ef90*/  ISETP.LT.AND P6, PT, R4, UR19, !P0 ;  /* 0x0000001304007c0c */ /* 0x000fe2000c7c1270 */
[----:B------:R-:W-:Y:S01]  /*efa0*/  VIADD R4, R0, 0xd ;  /* 0x0000000d00047836 */ /* 0x000fe20000000000 */
[----:B------:R-:W-:Y:S01]  /*efb0*/  SHF.R.S32.HI R5, RZ, 0x8, R5 ;  /* 0x00000008ff057819 */ /* 0x000fe20000011405 */
[----:B--2---:R-:W-:Y:S01]  /*efc0*/  IMAD.MOV.U32 R7, RZ, RZ, R6 ;  /* 0x000000ffff077224 */ /* 0x004fe200078e0006 */
[----:B------:R-:W-:-:S03]  /*efd0*/  PRMT R6, R15, 0x9910, RZ ;  /* 0x000099100f067816 */ /* 0x000fc600000000ff */
[----:B------:R2:W-:Y:S01]  /*efe0*/  @P2 STG.E.U8 desc[UR26][R142.64], R5 ;  /* 0x000000058e002986 */ /* 0x0005e2000c10111a */
[----:B------:R-:W-:Y:S01]  /*eff0*/  ISETP.LT.AND P2, PT, R4, UR19, !P0 ;  /* 0x0000001304007c0c */ /* 0x000fe2000c741270 */
[----:B------:R-:W-:Y:S01]  /*f000*/  VIADD R4, R0, 0xe ;  /* 0x0000000e00047836 */ /* 0x000fe20000000000 */
[----:B------:R-:W-:Y:S01]  /*f010*/  SHF.R.S32.HI R7, RZ, 0x8, R7 ;  /* 0x00000008ff077819 */ /* 0x000fe20000011407 */
[----:B------:R0:W-:Y:S01]  /*f020*/  @P4 STG.E.U8 desc[UR26][R152.64], R13 ;  /* 0x0000000d98004986 */ /* 0x0001e2000c10111a */
[----:B-----5:R-:W-:Y:S02]  /*f030*/  PRMT R11, R35, 0x9910, RZ ;  /* 0x00009910230b7816 */ /* 0x020fe400000000ff */
[----:B------:R-:W-:Y:S01]  /*f040*/  ISETP.LT.AND P4, PT, R4, UR19, !P0 ;  /* 0x0000001304007c0c */ /* 0x000fe2000c781270 */
[----:B------:R-:W-:Y:S01]  /*f050*/  VIADD R4, R0, 0xf ;  /* 0x0000000f00047836 */ /* 0x000fe20000000000 */
[----:B------:R5:W-:Y:S01]  /*f060*/  @P1 STG.E.U8 desc[UR26][R148.64], R7 ;  /* 0x0000000794001986 */ /* 0x000be2000c10111a */
[----:B------:R-:W-:Y:S01]  /*f070*/  SHF.R.S32.HI R11, RZ, 0x8, R11 ;  /* 0x00000008ff0b7819 */ /* 0x000fe2000001140b */
[----:B--2---:R-:W-:-:S02]  /*f080*/  IMAD.MOV.U32 R5, RZ, RZ, R6 ;  /* 0x000000ffff057224 */ /* 0x004fc400078e0006 */
[----:B------:R-:W-:Y:S01]  /*f090*/  ISETP.LT.AND P1, PT, R4, UR19, !P0 ;  /* 0x0000001304007c0c */ /* 0x000fe2000c721270 */
[C---:B------:R-:W-:Y:S01]  /*f0a0*/  VIADD R4, R0.reuse, 0x10 ;  /* 0x0000001000047836 */ /* 0x040fe20000000000 */
[----:B------:R-:W-:Y:S01]  /*f0b0*/  @P5 STG.E.U8 desc[UR26][R146.64], R15 ;  /* 0x0000000f92005986 */ /* 0x000fe2000c10111a */
[C---:B------:R-:W-:Y:S01]  /*f0c0*/  VIADD R6, R0.reuse, 0x24 ;  /* 0x0000002400067836 */ /* 0x040fe20000000000 */
[----:B------:R-:W-:Y:S01]  /*f0d0*/  SHF.R.S32.HI R5, RZ, 0x8, R5 ;  /* 0x00000008ff057819 */ /* 0x000fe20000011405 */
[----:B0-----:R-:W-:Y:S01]  /*f0e0*/  VIADD R13, R0, 0x25 ;  /* 0x00000025000d7836 */ /* 0x001fe20000000000 */
[----:B------:R-:W-:Y:S01]  /*f0f0*/  ISETP.LT.AND P5, PT, R4, UR19, !P0 ;  /* 0x0000001304007c0c */ /* 0x000fe2000c7a1270 */
[----:B------:R-:W-:Y:S01]  /*f100*/  VIADD R4, R0, 0x11 ;  /* 0x0000001100047836 */ /* 0x000fe20000000000 */
[----:B-----5:R-:W-:Y:S01]  /*f110*/  PRMT R7, R17, 0x9910, RZ ;  /* 0x0000991011077816 */ /* 0x020fe200000000ff */
[----:B------:R0:W-:Y:S03]  /*f120*/  @P3 STG.E.U8 desc[UR26][R156.64], R5 ;  /* 0x000000059c003986 */ /* 0x0001e6000c10111a */
[----:B------:R-:W-:Y:S01]  /*f130*/  ISETP.LT.AND P3, PT, R4, UR19, !P0 ;  /* 0x0000001304007c0c */ /* 0x000fe2000c761270 */
[----:B------:R-:W-:Y:S01]  /*f140*/  VIADD R4, R0, 0x12 ;  /* 0x0000001200047836 */ /* 0x000fe20000000000 */
[----:B------:R2:W-:Y:S01]  /*f150*/  @P6 STG.E.U8 desc[UR26][R154.64], R17 ;  /* 0x000000119a006986 */ /* 0x0005e2000c10111a */
[----:B------:R-:W-:-:S03]  /*f160*/  SHF.R.S32.HI R7, RZ, 0x8, R7 ;  /* 0x00000008ff077819 */ /* 0x000fc60000011407 */
[----:B-1----:R-:W-:Y:S01]  /*f170*/  ISETP.LT.AND P6, PT, R4, UR4, !P0 ;  /* 0x0000000404007c0c */ /* 0x002fe2000c7c1270 */
[----:B------:R-:W1:Y:S01]  /*f180*/  LDCU UR4, c[0x0][0x39c] ;  /* 0x00007380ff0477ac */ /* 0x000e620008000800 */
[----:B------:R-:W-:Y:S01]  /*f190*/  VIADD R4, R0, 0x13 ;  /* 0x0000001300047836 */ /* 0x000fe20000000000 */
[----:B------:R5:W-:Y:S01]  /*f1a0*/  @P2 STG.E.U8 desc[UR26][R150.64], R7 ;  /* 0x0000000796002986 */ /* 0x000be2000c10111a */
[----:B0-----:R-:W-:-:S03]  /*f1b0*/  PRMT R5, R19, 0x9910, RZ ;  /* 0x0000991013057816 */ /* 0x001fc600000000ff */
[----:B------:R-:W-:Y:S01]  /*f1c0*/  ISETP.LT.AND P2, PT, R4, UR6, !P0 ;  /* 0x0000000604007c0c */ /* 0x000fe2000c741270 */
[----:B------:R-:W0:Y:S01]  /*f1d0*/  LDCU UR6, c[0x0][0x39c] ;  /* 0x00007380ff0677ac */ /* 0x000e220008000800 */
[----:B------:R-:W-:Y:S01]  /*f1e0*/  VIADD R4, R0, 0x14 ;  /* 0x0000001400047836 */ /* 0x000fe20000000000 */
[----:B------:R0:W-:Y:S01]  /*f1f0*/  @P4 STG.E.U8 desc[UR26][R164.64], R19 ;  /* 0x00000013a4004986 */ /* 0x0001e2000c10111a */
[----:B------:R-:W-:Y:S02]  /*f200*/  SHF.R.S32.HI R5, RZ, 0x8, R5 ;  /* 0x00000008ff057819 */ /* 0x000fe40000011405 */
[----:B--2---:R-:W-:Y:S02]  /*f210*/  PRMT R17, R125, 0x9910, RZ ;  /* 0x000099107d117816 */ /* 0x004fe400000000ff */
[----:B---3--:R-:W-:Y:S01]  /*f220*/  ISETP.LT.AND P4, PT, R4, UR7, !P0 ;  /* 0x0000000704007c0c */ /* 0x008fe2000c781270 */
[----:B------:R-:W2:Y:S01]  /*f230*/  LDCU UR7, c[0x0][0x39c] ;  /* 0x00007380ff0777ac */ /* 0x000ea20008000800 */
[----:B------:R-:W-:Y:S01]  /*f240*/  VIADD R4, R0, 0x15 ;  /* 0x0000001500047836 */ /* 0x000fe20000000000 */
[----:B------:R3:W-:Y:S01]  /*f250*/  @P1 STG.E.U8 desc[UR26][R160.64], R5 ;  /* 0x00000005a0001986 */ /* 0x0007e2000c10111a */
[----:B-----5:R-:W-:-:S02]  /*f260*/  PRMT R7, R21, 0x9910, RZ ;  /* 0x0000991015077816 */ /* 0x020fc400000000ff */
[----:B------:R-:W-:Y:S01]  /*f270*/  SHF.R.S32.HI R17, RZ, 0x8, R17 ;  /* 0x00000008ff117819 */ /* 0x000fe20000011411 */
[----:B------:R-:W-:Y:S01]  /*f280*/  @P5 STG.E.U8 desc[UR26][R158.64], R21 ;  /* 0x000000159e005986 */ /* 0x000fe2000c10111a */
[----:B-1----:R-:W-:Y:S01]  /*f290*/  ISETP.LT.AND P1, PT, R4, UR4, !P0 ;  /* 0x0000000404007c0c */ /* 0x002fe2000c721270 */
[----:B------:R-:W1:Y:S01]  /*f2a0*/  LDCU UR4, c[0x0][0x39c] ;  /* 0x00007380ff0477ac */ /* 0x000e620008000800 */
[----:B------:R-:W-:Y:S01]  /*f2b0*/  VIADD R4, R0, 0x16 ;  /* 0x0000001600047836 */ /* 0x000fe20000000000 */
[----:B------:R-:W-:Y:S02]  /*f2c0*/  SHF.R.S32.HI R7, RZ, 0x8, R7 ;  /* 0x00000008ff077819 */ /* 0x000fe40000011407 */
[----:B0-----:R-:W-:Y:S02]  /*f2d0*/  PRMT R19, R131, 0x9910, RZ ;  /* 0x0000991083137816 */ /* 0x001fe400000000ff */
[----:B------:R-:W-:Y:S01]  /*f2e0*/  ISETP.LT.AND P5, PT, R4, UR6, !P0 ;  /* 0x0000000604007c0c */ /* 0x000fe2000c7a1270 */
[----:B------:R-:W0:Y:S01]  /*f2f0*/  LDCU UR6, c[0x0][0x39c] ;  /* 0x00007380ff0677ac */ /* 0x000e220008000800 */
[----:B------:R-:W-:Y:S01]  /*f300*/  VIADD R4, R0, 0x17 ;  /* 0x0000001700047836 */ /* 0x000fe20000000000 */
[----:B------:R5:W-:Y:S01]  /*f310*/  @P3 STG.E.U8 desc[UR26][R168.64], R7 ;  /* 0x00000007a8003986 */ /* 0x000be2000c10111a */
[----:B---3--:R-:W-:-:S02]  /*f320*/  PRMT R5, R23, 0x9910, RZ ;  /* 0x0000991017057816 */ /* 0x008fc400000000ff */
[----:B------:R-:W-:Y:S01]  /*f330*/  SHF.R.S32.HI R19, RZ, 0x8, R19 ;  /* 0x00000008ff137819 */ /* 0x000fe20000011413 */
[----:B------:R-:W-:Y:S01]  /*f340*/  @P6 STG.E.U8 desc[UR26][R166.64], R23 ;  /* 0x00000017a6006986 */ /* 0x000fe2000c10111a */
[----:B--2---:R-:W-:Y:S01]  /*f350*/  ISETP.LT.AND P3, PT, R4, UR7, !P0 ;  /* 0x0000000704007c0c */ /* 0x004fe2000c761270 */
[----:B------:R-:W2:Y:S01]  /*f360*/  LDCU UR7, c[0x0][0x39c] ;  /* 0x00007380ff0777ac */ /* 0x000ea20008000800 */
[----:B------:R-:W-:Y:S01]  /*f370*/  VIADD R4, R0, 0x18 ;  /* 0x0000001800047836 */ /* 0x000fe20000000000 */
[----:B------:R-:W-:-:S04]  /*f380*/  SHF.R.S32.HI R5, RZ, 0x8, R5 ;  /* 0x00000008ff057819 */ /* 0x000fc80000011405 */
[----:B-1----:R-:W-:Y:S01]  /*f390*/  ISETP.LT.AND P6, PT, R4, UR4, !P0 ;  /* 0x0000000404007c0c */ /* 0x002fe2000c7c1270 */
[----:B------:R-:W1:Y:S01]  /*f3a0*/  LDCU UR4, c[0x0][0x39c] ;  /* 0x00007380ff0477ac */ /* 0x000e620008000800 */
[----:B------:R-:W-:Y:S01]  /*f3b0*/  VIADD R4, R0, 0x19 ;  /* 0x0000001900047836 */ /* 0x000fe20000000000 */
[----:B------:R3:W-:Y:S01]  /*f3c0*/  @P2 STG.E.U8 desc[UR26][R162.64], R5 ;  /* 0x00000005a2002986 */ /* 0x0007e2000c10111a */
[----:B-----5:R-:W-:-:S03]  /*f3d0*/  PRMT R7, R25, 0x9910, RZ ;  /* 0x0000991019077816 */ /* 0x020fc600000000ff */
[----:B0-----:R-:W-:Y:S01]  /*f3e0*/  ISETP.LT.AND P2, PT, R4, UR6, !P0 ;  /* 0x0000000604007c0c */ /* 0x001fe2000c741270 */
[----:B------:R-:W0:Y:S01]  /*f3f0*/  LDCU UR6, c[0x0][0x39c] ;  /* 0x00007380ff0677ac */ /* 0x000e220008000800 */
[----:B------:R-:W-:Y:S01]  /*f400*/  VIADD R4, R0, 0x1a ;  /* 0x0000001a00047836 */ /* 0x000fe20000000000 */
[----:B------:R-:W-:Y:S01]  /*f410*/  @P4 STG.E.U8 desc[UR26][R176.64], R25 ;  /* 0x00000019b0004986 */ /* 0x000fe2000c10111a */
[----:B------:R-:W-:-:S03]  /*f420*/  SHF.R.S32.HI R7, RZ, 0x8, R7 ;  /* 0x00000008ff077819 */ /* 0x000fc60000011407 */
[----:B--2---:R-:W-:Y:S01]  /*f430*/  ISETP.LT.AND P4, PT, R4, UR7, !P0 ;  /* 0x0000000704007c0c */ /* 0x004fe2000c781270 */
[----:B------:R-:W2:Y:S01]  /*f440*/  LDCU UR7, c[0x0][0x39c] ;  /* 0x00007380ff0777ac */ /* 0x000ea20008000800 */
[----:B------:R-:W-:Y:S01]  /*f450*/  VIADD R4, R0, 0x1b ;  /* 0x0000001b00047836 */ /* 0x000fe20000000000 */
[----:B------:R5:W-:Y:S01]  /*f460*/  @P1 STG.E.U8 desc[UR26][R172.64], R7 ;  /* 0x00000007ac001986 */ /* 0x000be2000c10111a */
[----:B---3--:R-:W-:-:S03]  /*f470*/  PRMT R5, R27, 0x9910, RZ ;  /* 0x000099101b057816 */ /* 0x008fc600000000ff */
[----:B-1----:R-:W-:Y:S01]  /*f480*/  ISETP.LT.AND P1, PT, R4, UR4, !P0 ;  /* 0x0000000404007c0c */ /* 0x002fe2000c721270 */
[----:B------:R-:W1:Y:S01]  /*f490*/  LDCU UR4, c[0x0][0x39c] ;  /* 0x00007380ff0477ac */ /* 0x000e620008000800 */
[----:B------:R-:W-:Y:S01]  /*f4a0*/  VIADD R4, R0, 0x1c ;  /* 0x0000001c00047836 */ /* 0x000fe20000000000 */
[----:B------:R-:W-:Y:S01]  /*f4b0*/  @P5 STG.E.U8 desc[UR26][R170.64], R27 ;  /* 0x0000001baa005986 */ /* 0x000fe2000c10111a */
[----:B------:R-:W-:-:S03]  /*f4c0*/  SHF.R.S32.HI R5, RZ, 0x8, R5 ;  /* 0x00000008ff057819 */ /* 0x000fc60000011405 */
[----:B0-----:R-:W-:Y:S01]  /*f4d0*/  ISETP.LT.AND P5, PT, R4, UR6, !P0 ;  /* 0x0000000604007c0c */ /* 0x001fe2000c7a1270 */
[----:B------:R-:W0:Y:S01]  /*f4e0*/  LDCU UR6, c[0x0][0x39c] ;  /* 0x00007380ff0677ac */ /* 0x000e220008000800 */
[----:B------:R-:W-:Y:S01]  /*f4f0*/  VIADD R4, R0, 0x1d ;  /* 0x0000001d00047836 */ /* 0x000fe20000000000 */
[----:B------:R3:W-:Y:S01]  /*f500*/  @P3 STG.E.U8 desc[UR26][R180.64], R5 ;  /* 0x00000005b4003986 */ /* 0x0007e2000c10111a */
[----:B-----5:R-:W-:-:S03]  /*f510*/  PRMT R7, R29, 0x9910, RZ ;  /* 0x000099101d077816 */ /* 0x020fc600000000ff */
[----:B--2---:R-:W-:Y:S01]  /*f520*/  ISETP.LT.AND P3, PT, R4, UR7, !P0 ;  /* 0x0000000704007c0c */ /* 0x004fe2000c761270 */
[----:B------:R-:W2:Y:S01]  /*f530*/  LDCU UR7, c[0x0][0x39c] ;  /* 0x00007380ff0777ac */ /* 0x000ea20008000800 */
[----:B------:R-:W-:Y:S01]  /*f540*/  VIADD R4, R0, 0x1e ;  /* 0x0000001e00047836 */ /* 0x000fe20000000000 */
[----:B------:R-:W-:Y:S01]  /*f550*/  @P6 STG.E.U8 desc[UR26][R178.64], R29 ;  /* 0x0000001db2006986 */ /* 0x000fe2000c10111a */
[----:B------:R-:W-:-:S03]  /*f560*/  SHF.R.S32.HI R7, RZ, 0x8, R7 ;  /* 0x00000008ff077819 */ /* 0x000fc60000011407 */
[----:B-1----:R-:W-:Y:S01]  /*f570*/  ISETP.LT.AND P6, PT, R4, UR4, !P0 ;  /* 0x0000000404007c0c */ /* 0x002fe2000c7c1270 */
[----:B------:R-:W1:Y:S01]  /*f580*/  LDCU UR4, c[0x0][0x39c] ;  /* 0x00007380ff0477ac */ /* 0x000e620008000800 */
[----:B------:R-:W-:Y:S01]  /*f590*/  VIADD R4, R0, 0x1f ;  /* 0x0000001f00047836 */ /* 0x000fe20000000000 */
[----:B------:R5:W-:Y:S01]  /*f5a0*/  @P2 STG.E.U8 desc[UR26][R174.64], R7 ;  /* 0x00000007ae002986 */ /* 0x000be2000c10111a */
[----:B---3--:R-:W-:-:S03]  /*f5b0*/  PRMT R5, R31, 0x9910, RZ ;  /* 0x000099101f057816 */ /* 0x008fc600000000ff */
[----:B0-----:R-:W-:Y:S01]  /*f5c0*/  ISETP.LT.AND P2, PT, R4, UR6, !P0 ;  /* 0x0000000604007c0c */ /* 0x001fe2000c741270 */
[----:B------:R-:W-:Y:S01]  /*f5d0*/  VIADD R4, R0, 0x20 ;  /* 0x0000002000047836 */ /* 0x000fe20000000000 */
[----:B------:R-:W0:Y:S01]  /*f5e0*/  LDCU UR6, c[0x0][0x39c] ;  /* 0x00007380ff0677ac */ /* 0x000e220008000800 */
[----:B------:R-:W-:Y:S01]  /*f5f0*/  @P4 STG.E.U8 desc[UR26][R184.64], R31 ;  /* 0x0000001fb8004986 */ /* 0x000fe2000c10111a */
[----:B------:R-:W-:Y:S02]  /*f600*/  SHF.R.S32.HI R5, RZ, 0x8, R5 ;  /* 0x00000008ff057819 */ /* 0x000fe40000011405 */
[----:B--2---:R-:W-:Y:S01]  /*f610*/  ISETP.LT.AND P4, PT, R4, UR7, !P0 ;  /* 0x0000000704007c0c */ /* 0x004fe2000c781270 */
[----:B------:R-:W2:Y:S01]  /*f620*/  LDCU UR7, c[0x0][0x39c] ;  /* 0x00007380ff0777ac */ /* 0x000ea20008000800 */
[----:B------:R-:W-:Y:S01]  /*f630*/  VIADD R4, R0, 0x21 ;  /* 0x0000002100047836 */ /* 0x000fe20000000000 */
[----:B------:R3:W-:Y:S01]  /*f640*/  @P1 STG.E.U8 desc[UR26][R182.64], R5 ;  /* 0x00000005b6001986 */ /* 0x0007e2000c10111a */
[----:B-----5:R-:W-:-:S03]  /*f650*/  PRMT R7, R33, 0x9910, RZ ;  /* 0x0000991021077816 */ /* 0x020fc600000000ff */
[----:B-1----:R-:W-:Y:S01]  /*f660*/  ISETP.LT.AND P1, PT, R4, UR4, !P0 ;  /* 0x0000000404007c0c */ /* 0x002fe2000c721270 */
[----:B------:R-:W1:Y:S01]  /*f670*/  LDCU UR4, c[0x0][0x39c] ;  /* 0x00007380ff0477ac */ /* 0x000e620008000800 */
[----:B------:R-:W-:Y:S01]  /*f680*/  VIADD R4, R0, 0x22 ;  /* 0x0000002200047836 */ /* 0x000fe20000000000 */
[----:B------:R-:W-:Y:S01]  /*f690*/  SHF.R.S32.HI R7, RZ, 0x8, R7 ;  /* 0x00000008ff077819 */ /* 0x000fe20000011407 */
[----:B------:R-:W-:Y:S03]  /*f6a0*/  @P5 STG.E.U8 desc[UR26][R190.64], R33 ;  /* 0x00000021be005986 */ /* 0x000fe6000c10111a */
[----:B0-----:R-:W-:Y:S01]  /*f6b0*/  ISETP.LT.AND P5, PT, R4, UR6, !P0 ;  /* 0x0000000604007c0c */ /* 0x001fe2000c7a1270 */
[----:B---3--:R-:W-:Y:S01]  /*f6c0*/  VIADD R5, R0, 0x23 ;  /* 0x0000002300057836 */ /* 0x008fe20000000000 */
[----:B------:R0:W-:Y:S01]  /*f6d0*/  @P3 STG.E.U8 desc[UR26][R188.64], R7 ;  /* 0x00000007bc003986 */ /* 0x0001e2000c10111a */
[CC--:B------:R-:W-:Y:S01]  /*f6e0*/  IADD3 R4, P3, PT, R192.reuse, R2.reuse, RZ ;  /* 0x00000002c0047210 */ /* 0x0c0fe20007f7e0ff */
[----:B------:R-:W3:Y:S02]  /*f6f0*/  LDCU UR6, c[0x0][0x39c] ;  /* 0x00007380ff0677ac */ /* 0x000ee40008000800 */
[----:B------:R-:W-:Y:S01]  /*f700*/  @P6 STG.E.U8 desc[UR26][R186.64], R35 ;  /* 0x00000023ba006986 */ /* 0x000fe2000c10111a */
[----:B--2---:R-:W-:Y:S01]  /*f710*/  ISETP.LT.AND P6, PT, R5, UR7, !P0 ;  /* 0x0000000705007c0c */ /* 0x004fe2000c7c1270 */
[----:B------:R-:W2:Y:S01]  /*f720*/  LDCU UR7, c[0x0][0x39c] ;  /* 0x00007380ff0777ac */ /* 0x000ea20008000800 */
[C---:B------:R-:W-:Y:S01]  /*f730*/  LEA.HI.X.SX32 R5, R192.reuse, R3, 0x1, P3 ;  /* 0x00000003c0057211 */ /* 0x040fe200018f0eff */
[----:B------:R-:W-:Y:S01]  /*f740*/  VIADD R192, R192, UR5 ;  /* 0x00000005c0c07c36 */ /* 0x000fe20008000000 */
[----:B-1----:R-:W-:Y:S01]  /*f750*/  ISETP.LT.AND P3, PT, R6, UR4, !P0 ;  /* 0x0000000406007c0c */ /* 0x002fe2000c761270 */
[----:B------:R-:W1:Y:S02]  /*f760*/  LDCU UR4, c[0x0][0x39c] ;  /* 0x00007380ff0477ac */ /* 0x000e640008000800 */
[----:B------:R5:W-:Y:S01]  /*f770*/  @P2 STG.E.U8 desc[UR26][R4.64], R11 ;  /* 0x0000000b04002986 */ /* 0x000be2000c10111a */
[C---:B------:R-:W-:Y:S01]  /*f780*/  IADD3 R6, P2, PT, R192.reuse, R2, RZ ;  /* 0x00000002c0067210 */ /* 0x040fe20007f5e0ff */
[----:B------:R-:W-:-:S03]  /*f790*/  VIADD R10, R192, UR5 ;  /* 0x00000005c00a7c36 */ /* 0x000fc60008000000 */
[----:B0-----:R-:W-:Y:S02]  /*f7a0*/  LEA.HI.X.SX32 R7, R192, R3, 0x1, P2 ;  /* 0x00000003c0077211 */ /* 0x001fe400010f0eff */
[----:B------:R-:W-:-:S03]  /*f7b0*/  IADD3 R8, P2, PT, R10, R2, RZ ;  /* 0x000000020a087210 */ /* 0x000fc60007f5e0ff */
[----:B------:R0:W-:Y:S01]  /*f7c0*/  @P4 STG.E.U8 desc[UR26][R6.64], R37 ;  /* 0x0000002506004986 */ /* 0x0001e2000c10111a */
[C---:B------:R-:W-:Y:S01]  /*f7d0*/  LEA.HI.X.SX32 R9, R10.reuse, R3, 0x1, P2 ;  /* 0x000000030a097211 */ /* 0x040fe200010f0eff */
[----:B------:R-:W-:Y:S01]  /*f7e0*/  VIADD R10, R10, UR5 ;  /* 0x000000050a0a7c36 */ /* 0x000fe20008000000 */
[----:B-----5:R-:W-:Y:S01]  /*f7f0*/  SHF.R.S32.HI R11, RZ, 0x8, R12 ;  /* 0x00000008ff0b7819 */ /* 0x020fe2000001140c */
[C---:B------:R-:W-:Y:S02]  /*f800*/  VIADD R5, R0.reuse, 0x26 ;  /* 0x0000002600057836 */ /* 0x040fe40000000000 */
[----:B------:R-:W-:Y:S01]  /*f810*/  VIADD R12, R0, 0x27 ;  /* 0x00000027000c7836 */ /* 0x000fe20000000000 */
[----:B-1----:R-:W-:Y:S01]  /*f820*/  ISETP.LT.AND P2, PT, R13, UR4, !P0 ;  /* 0x000000040d007c0c */ /* 0x002fe2000c741270 */
[----:B------:R1:W-:Y:S01]  /*f830*/  @P1 STG.E.U8 desc[UR26][R8.64], R11 ;  /* 0x0000000b08001986 */ /* 0x0003e2000c10111a */
[----:B------:R-:W-:Y:S01]  /*f840*/  IADD3 R4, P1, PT, R10, R2, RZ ;  /* 0x000000020a047210 */ /* 0x000fe20007f3e0ff */
[----:B------:R-:W5:Y:S01]  /*f850*/  LDCU UR4, c[0x0][0x39c] ;  /* 0x00007380ff0477ac */ /* 0x000f620008000800 */
[----:B---3--:R-:W-:-:S02]  /*f860*/  ISETP.LT.AND P4, PT, R5, UR6, !P0 ;  /* 0x0000000605007c0c */ /* 0x008fc4000c781270 */
[CC--:B------:R-:W-:Y:S01]  /*f870*/  LEA.HI.X.SX32 R5, R10.reuse, R3.reuse, 0x1, P1 ;  /* 0x000000030a057211 */ /* 0x0c0fe200008f0eff */
[----:B------:R-:W-:Y:S01]  /*f880*/  VIADD R10, R10, UR5 ;  /* 0x000000050a0a7c36 */ /* 0x000fe20008000000 */
[----:B------:R-:W-:Y:S01]  /*f890*/  PRMT R13, R39, 0x9910, RZ ;  /* 0x00009910270d7816 */ /* 0x000fe200000000ff */
[----:B------:R-:W3:Y:S01]  /*f8a0*/  LDCU UR6, c[0x0][0x39c] ;  /* 0x00007380ff0677ac */ /* 0x000ee20008000800 */
[----:B--2---:R-:W-:Y:S01]  /*f8b0*/  ISETP.LT.AND P1, PT, R12, UR7, !P0 ;  /* 0x000000070c007c0c */ /* 0x004fe2000c721270 */
[----:B------:R2:W-:Y:S01]  /*f8c0*/  @P5 STG.E.U8 desc[UR26][R4.64], R39 ;  /* 0x0000002704005986 */ /* 0x0005e2000c10111a */
[CC--:B0-----:R-:W-:Y:S01]  /*f8d0*/  IADD3 R6, P5, PT, R10.reuse, R2.reuse, RZ ;  /* 0x000000020a067210 */ /* 0x0c1fe20007fbe0ff */
[C---:B-1----:R-:W-:Y:S01]  /*f8e0*/  VIADD R11, R10.reuse, UR5 ;  /* 0x000000050a0b7c36 */ /* 0x042fe20008000000 */
[----:B------:R-:W-:Y:S01]  /*f8f0*/  SHF.R.S32.HI R13, RZ, 0x8, R13 ;  /* 0x00000008ff0d7819 */ /* 0x000fe2000001140d */
[----:B------:R-:W0:Y:S01]  /*f900*/  LDCU UR7, c[0x0][0x39c] ;  /* 0x00007380ff0777ac */ /* 0x000e220008000800 */
[----:B------:R-:W-:Y:S01]  /*f910*/  LEA.HI.X.SX32 R7, R10, R3, 0x1, P5 ;  /* 0x000000030a077211 */ /* 0x000fe200028f0eff */
[C---:B------:R-:W-:Y:S01]  /*f920*/  VIADD R10, R0.reuse, 0x28 ;  /* 0x00000028000a7836 */ /* 0x040fe20000000000 */
[----:B------:R-:W-:Y:S01]  /*f930*/  IADD3 R8, P5, PT, R11, R2, RZ ;  /* 0x000000020b087210 */ /* 0x000fe20007fbe0ff */
[----:B------:R-:W-:-:S02]  /*f940*/  VIADD R12, R0, 0x29 ;  /* 0x00000029000c7836 */ /* 0x000fc40000000000 */
[----:B------:R1:W-:Y:S01]  /*f950*/  @P6 STG.E.U8 desc[UR26][R6.64], R13 ;  /* 0x0000000d06006986 */ /* 0x0003e2000c10111a */
[C---:B------:R-:W-:Y:S01]  /*f960*/  LEA.HI.X.SX32 R9, R11.reuse, R3, 0x1, P5 ;  /* 0x000000030b097211 */ /* 0x040fe200028f0eff */
[----:B------:R-:W-:Y:S01]  /*f970*/  VIADD R11, R11, UR5 ;  /* 0x000000050b0b7c36 */ /* 0x000fe20008000000 */
[----:B-----5:R-:W-:Y:S01]  /*f980*/  ISETP.LT.AND P5, PT, R10, UR4, !P0 ;  /* 0x000000040a007c0c */ /* 0x020fe2000c7a1270 */
[----:B------:R-:W5:Y:S01]  /*f990*/  LDCU UR4, c[0x0][0x39c] ;  /* 0x00007380ff0477ac */ /* 0x000f620008000800 */
[----:B------:R-:W-:Y:S01]  /*f9a0*/  PRMT R10, R41, 0x9910, RZ ;  /* 0x00009910290a7816 */ /* 0x000fe200000000ff */
[----:B------:R0:W-:Y:S01]  /*f9b0*/  @P3 STG.E.U8 desc[UR26][R8.64], R41 ;  /* 0x0000002908003986 */ /* 0x0001e2000c10111a */
[----:B--2---:R-:W-:-:S04]  /*f9c0*/  IADD3 R4, P3, PT, R11, R2, RZ ;  /* 0x000000020b047210 */ /* 0x004fc80007f7e0ff */
[CC--:B------:R-:W-:Y:S01]  /*f9d0*/  LEA.HI.X.SX32 R5, R11.reuse, R3.reuse, 0x1, P3 ;  /* 0x000000030b057211 */ /* 0x0c0fe200018f0eff */
[----:B------:R-:W-:Y:S01]  /*f9e0*/  VIADD R11, R11, UR5 ;  /* 0x000000050b0b7c36 */ /* 0x000fe20008000000 */
[----:B-1----:R-:W-:Y:S02]  /*f9f0*/  SHF.R.S32.HI R13, RZ, 0x8, R10 ;  /* 0x00000008ff0d7819 */ /* 0x002fe4000001140a */
[----:B---3--:R-:W-:Y:S01]  /*fa00*/  ISETP.LT.AND P3, PT, R12, UR6, !P0 ;  /* 0x000000060c007c0c */ /* 0x008fe2000c761270 */
[----:B------:R-:W1:Y:S01]  /*fa10*/  LDCU UR6, c[0x0][0x39c] ;  /* 0x00007380ff0677ac */ /* 0x000e620008000800 */
[C---:B------:R-:W-:Y:S01]  /*fa20*/  VIADD R10, R11.reuse, UR5 ;  /* 0x000000050b0a7c36 */ /* 0x040fe20008000000 */
[----:B------:R2:W-:Y:S01]  /*fa30*/  @P2 STG.E.U8 desc[UR26][R4.64], R13 ;  /* 0x0000000d04002986 */ /* 0x0005e2000c10111a */
[----:B------:R-:W-:Y:S01]  /*fa40*/  IADD3 R6, P2, PT, R11, R2, RZ ;  /* 0x000000020b067210 */ /* 0x000fe20007f5e0ff */
[C---:B0-----:R-:W-:Y:S01]  /*fa50*/  VIADD R8, R0.reuse, 0x2a ;  /* 0x0000002a00087836 */ /* 0x041fe20000000000 */
[----:B------:R-:W-:Y:S01]  /*fa60*/  PRMT R12, R43, 0x9910, RZ ;  /* 0x000099102b0c7816 */ /* 0x000fe200000000ff */
[----:B------:R-:W-:Y:S01]  /*fa70*/  VIADD R9, R0, 0x2b ;  /* 0x0000002b00097836 */ /* 0x000fe20000000000 */
[----:B------:R-:W-:-:S02]  /*fa80*/  LEA.HI.X.SX32 R7, R11, R3, 0x1, P2 ;  /* 0x000000030b077211 */ /* 0x000fc400010f0eff */
[----:B-----5:R-:W-:Y:S01]  /*fa90*/  ISETP.LT.AND P2, PT, R8, UR4, !P0 ;  /* 0x0000000408007c0c */ /* 0x020fe2000c741270 */
[----:B------:R-:W-:Y:S01]  /*faa0*/  IMAD.MOV.U32 R11, RZ, RZ, R12 ;  /* 0x000000ffff0b7224 */ /* 0x000fe200078e000c */
[C---:B------:R-:W-:Y:S01]  /*fab0*/  IADD3 R8, P6, PT, R10.reuse, R2, RZ ;  /* 0x000000020a087210 */ /* 0x040fe20007fde0ff */
[----:B------:R0:W-:Y:S01]  /*fac0*/  @P4 STG.E.U8 desc[UR26][R6.64], R43 ;  /* 0x0000002b06004986 */ /* 0x0001e2000c10111a */
[----:B------:R-:W-:Y:S01]  /*fad0*/  ISETP.LT.AND P4, PT, R9, UR7, !P0 ;  /* 0x0000000709007c0c */ /* 0x000fe2000c781270 */
[----:B------:R-:W3:Y:S01]  /*fae0*/  LDCU UR4, c[0x0][0x39c] ;  /* 0x00007380ff0477ac */ /* 0x000ee20008000800 */
[C---:B------:R-:W-:Y:S01]  /*faf0*/  LEA.HI.X.SX32 R9, R10.reuse, R3, 0x1, P6 ;  /* 0x000000030a097211 */ /* 0x040fe200030f0eff */
[----:B------:R-:W-:Y:S01]  /*fb00*/  VIADD R10, R10, UR5 ;  /* 0x000000050a0a7c36 */ /* 0x000fe20008000000 */
[----:B------:R-:W-:Y:S01]  /*fb10*/  SHF.R.S32.HI R11, RZ, 0x8, R11 ;  /* 0x00000008ff0b7819 */ /* 0x000fe2000001140b */
[----:B--2---:R-:W-:Y:S01]  /*fb20*/  VIADD R5, R0, 0x2c ;  /* 0x0000002c00057836 */ /* 0x004fe20000000000 */
[----:B------:R-:W2:Y:S01]  /*fb30*/  LDCU UR7, c[0x0][0x39c] ;  /* 0x00007380ff0777ac */ /* 0x000ea20008000800 */
[----:B------:R-:W-:-:S02]  /*fb40*/  PRMT R13, R45, 0x9910, RZ ;  /* 0x000099102d0d7816 */ /* 0x000fc400000000ff */
[-C--:B------:R-:W-:Y:S01]  /*fb50*/  IADD3 R4, P6, PT, R10, R2.reuse, RZ ;  /* 0x000000020a047210 */ /* 0x080fe20007fde0ff */
[----:B------:R5:W-:Y:S01]  /*fb60*/  @P1 STG.E.U8 desc[UR26][R8.64], R11 ;  /* 0x0000000b08001986 */ /* 0x000be2000c10111a */
[----:B-1----:R-:W-:Y:S01]  /*fb70*/  ISETP.LT.AND P1, PT, R5, UR6, !P0 ;  /* 0x0000000605007c0c */ /* 0x002fe2000c721270 */
[----:B0-----:R-:W-:Y:S01]  /*fb80*/  VIADD R7, R0, 0x2d ;  /* 0x0000002d00077836 */ /* 0x001fe20000000000 */
[C---:B------:R-:W-:Y:S01]  /*fb90*/  LEA.HI.X.SX32 R5, R10.reuse, R3, 0x1, P6 ;  /* 0x000000030a057211 */ /* 0x040fe200030f0eff */
[----:B------:R-:W-:Y:S01]  /*fba0*/  VIADD R10, R10, UR5 ;  /* 0x000000050a0a7c36 */ /* 0x000fe20008000000 */
[----:B------:R-:W0:Y:S01]  /*fbb0*/  LDCU UR6, c[0x0][0x39c] ;  /* 0x00007380ff0677ac */ /* 0x000e220008000800 */
[----:B------:R-:W-:Y:S02]  /*fbc0*/  SHF.R.S32.HI R13, RZ, 0x8, R13 ;  /* 0x00000008ff0d7819 */ /* 0x000fe4000001140d */
[----:B------:R1:W-:Y:S01]  /*fbd0*/  @P5 STG.E.U8 desc[UR26][R4.64], R45 ;  /* 0x0000002d04005986 */ /* 0x0003e2000c10111a */
[----:B------:R-:W-:-:S02]  /*fbe0*/  IADD3 R6, P6, PT, R10, R2, RZ ;  /* 0x000000020a067210 */ /* 0x000fc40007fde0ff */
[----:B---3--:R-:W-:Y:S01]  /*fbf0*/  ISETP.LT.AND P5, PT, R7, UR4, !P0 ;  /* 0x0000000407007c0c */ /* 0x008fe2000c7a1270 */
[C---:B-----5:R-:W-:Y:S01]  /*fc00*/  VIADD R11, R10.reuse, UR5 ;  /* 0x000000050a0b7c36 */ /* 0x060fe20008000000 */
[-C--:B------:R-:W-:Y:S01]  /*fc10*/  LEA.HI.X.SX32 R7, R10, R3.reuse, 0x1, P6 ;  /* 0x000000030a077211 */ /* 0x080fe200030f0eff */
[C---:B------:R-:W-:Y:S01]  /*fc20*/  VIADD R9, R0.reuse, 0x2e ;  /* 0x0000002e00097836 */ /* 0x040fe20000000000 */
[----:B------:R-:W3:Y:S01]  /*fc30*/  LDCU UR4, c[0x0][0x39c] ;  /* 0x00007380ff0477ac */ /* 0x000ee20008000800 */
[----:B------:R-:W-:Y:S01]  /*fc40*/  VIADD R10, R0, 0x2f ;  /* 0x0000002f000a7836 */ /* 0x000fe20000000000 */
[----:B------:R-:W-:Y:S01]  /*fc50*/  IADD3 R8, P6, PT, R11, R2, RZ ;  /* 0x000000020b087210 */ /* 0x000fe20007fde0ff */
[----:B------:R5:W-:Y:S01]  /*fc60*/  @P3 STG.E.U8 desc[UR26][R6.64], R13 ;  /* 0x0000000d06003986 */ /* 0x000be2000c10111a */
[----:B--2---:R-:W-:Y:S01]  /*fc70*/  ISETP.LT.AND P3, PT, R9, UR7, !P0 ;  /* 0x0000000709007c0c */ /* 0x004fe2000c761270 */
[----:B------:R-:W2:Y:S01]  /*fc80*/  LDCU UR7, c[0x0][0x39c] ;  /* 0x00007380ff0777ac */ /* 0x000ea20008000800 */
[C---:B------:R-:W-:Y:S01]  /*fc90*/  LEA.HI.X.SX32 R9, R11.reuse, R3, 0x1, P6 ;  /* 0x000000030b097211 */ /* 0x040fe200030f0eff */
[----:B------:R-:W-:Y:S01]  /*fca0*/  VIADD R11, R11, UR5 ;  /* 0x000000050b0b7c36 */ /* 0x000fe20008000000 */
[----:B-1----:R-:W-:-:S02]  /*fcb0*/  PRMT R5, R47, 0x9910, RZ ;  /* 0x000099102f057816 */ /* 0x002fc400000000ff */
[----:B0-----:R-:W-:Y:S01]  /*fcc0*/  ISETP.LT.AND P6, PT, R10, UR6, !P0 ;  /* 0x000000060a007c0c */ /* 0x001fe2000c7c1270 */
[----:B------:R0:W-:Y:S01]  /*fcd0*/  @P2 STG.E.U8 desc[UR26][R8.64], R47 ;  /* 0x0000002f08002986 */ /* 0x0001e2000c10111a */
[CC--:B------:R-:W-:Y:S01]  /*fce0*/  IADD3 R4, P2, PT, R11.reuse, R2.reuse, RZ ;  /* 0x000000020b047210 */ /* 0x0c0fe20007f5e0ff */
[C---:B------:R-:W-:Y:S01]  /*fcf0*/  VIADD R10, R11.reuse, UR5 ;  /* 0x000000050b0a7c36 */ /* 0x040fe20008000000 */
[----:B------:R-:W1:Y:S01]  /*fd00*/  LDCU UR6, c[0x0][0x39c] ;  /* 0x00007380ff0677ac */ /* 0x000e620008000800 */
[----:B-----5:R-:W-:Y:S01]  /*fd10*/  IMAD.MOV.U32 R13, RZ, RZ, R5 ;  /* 0x000000ffff0d7224 */ /* 0x020fe200078e0005 */
[----:B------:R-:W-:Y:S01]  /*fd20*/  LEA.HI.X.SX32 R5, R11, R3, 0x1, P2 ;  /* 0x000000030b057211 */ /* 0x000fe200010f0eff */
[----:B------:R-:W-:Y:S01]  /*fd30*/  VIADD R11, R0, 0x30 ;  /* 0x00000030000b7836 */ /* 0x000fe20000000000 */
[----:B------:R-:W-:Y:S02]  /*fd40*/  IADD3 R6, P2, PT, R10, R2, RZ ;  /* 0x000000020a067210 */ /* 0x000fe40007f5e0ff */
[----:B------:R-:W-:-:S02]  /*fd50*/  SHF.R.S32.HI R13, RZ, 0x8, R13 ;  /* 0x00000008ff0d7819 */ /* 0x000fc4000001140d */
[CC--:B------:R-:W-:Y:S01]  /*fd60*/  LEA.HI.X.SX32 R7, R10.reuse, R3.reuse, 0x1, P2 ;  /* 0x000000030a077211 */ /* 0x0c0fe200010f0eff */
[----:B------:R-:W-:Y:S01]  /*fd70*/  VIADD R10, R10, UR5 ;  /* 0x000000050a0a7c36 */ /* 0x000fe20008000000 */
[----:B------:R-:W-:Y:S01]  /*fd80*/  PRMT R12, R49, 0x9910, RZ ;  /* 0x00009910310c7816 */ /* 0x000fe200000000ff */
[----:B------:R5:W-:Y:S01]  /*fd90*/  @P4 STG.E.U8 desc[UR26][R4.64], R13 ;  /* 0x0000000d04004986 */ /* 0x000be2000c10111a */
[----:B---3--:R-:W-:Y:S01]  /*fda0*/  ISETP.LT.AND P4, PT, R11, UR4, !P0 ;  /* 0x000000040b007c0c */ /* 0x008fe2000c781270 */
[----:B------:R-:W3:Y:S01]  /*fdb0*/  LDCU UR4, c[0x0][0x39c] ;  /* 0x00007380ff0477ac */ /* 0x000ee20008000800 */
[C---:B------:R-:W-:Y:S01]  /*fdc0*/  VIADD R11, R10.reuse, UR5 ;  /* 0x000000050a0b7c36 */ /* 0x040fe20008000000 */
[----:B------:R2:W-:Y:S01]  /*fdd0*/  @P1 STG.E.U8 desc[UR26][R6.64], R49 ;  /* 0x0000003106001986 */ /* 0x0005e2000c10111a */
[-C--:B0-----:R-:W-:Y:S02]  /*fde0*/  IADD3 R8, P1, PT, R10, R2.reuse, RZ ;  /* 0x000000020a087210 */ /* 0x081fe40007f3e0ff */
[----:B-1----:R-:W-:Y:S01]  /*fdf0*/  ISETP.LT.AND P2, PT, R14, UR6, !P0 ;  /* 0x000000060e007c0c */ /* 0x002fe2000c741270 */
[----:B------:R-:W0:Y:S01]  /*fe00*/  LDCU UR6, c[0x0][0x39c] ;  /* 0x00007380ff0677ac */ /* 0x000e220008000800 */
[-C--:B------:R-:W-:Y:S01]  /*fe10*/  LEA.HI.X.SX32 R9, R10, R3.reuse, 0x1, P1 ;  /* 0x000000030a097211 */ /* 0x080fe200008f0eff */
[C---:B------:R-:W-:Y:S01]  /*fe20*/  VIADD R14, R0.reuse, 0x43 ;  /* 0x00000043000e7836 */ /* 0x040fe20000000000 */
[----:B-----5:R-:W-:Y:S01]  /*fe30*/  SHF.R.S32.HI R13, RZ, 0x8, R12 ;  /* 0x00000008ff0d7819 */ /* 0x020fe2000001140c */
[C---:B------:R-:W-:Y:S01]  /*fe40*/  VIADD R5, R0.reuse, 0x32 ;  /* 0x0000003200057836 */ /* 0x040fe20000000000 */
[-C--:B------:R-:W-:Y:S01]  /*fe50*/  IADD3 R4, P1, PT, R11, R2.reuse, RZ ;  /* 0x000000020b047210 */ /* 0x080fe20007f3e0ff */
[C---:B------:R-:W-:Y:S01]  /*fe60*/  VIADD R12, R0.reuse, 0x36 ;  /* 0x00000036000c7836 */ /* 0x040fe20000000000 */
[----:B--2---:R-:W-:Y:S01]  /*fe70*/  PRMT R7, R51, 0x9910, RZ ;  /* 0x0000991033077816 */ /* 0x004fe200000000ff */
[----:B------:R-:W-:Y:S01]  /*fe80*/  VIADD R6, R0, 0x33 ;  /* 0x0000003300067836 */ /* 0x000fe20000000000 */
[----:B------:R1:W-:Y:S01]  /*fe90*/  @P5 STG.E.U8 desc[UR26][R8.64], R13 ;  /* 0x0000000d08005986 */ /* 0x0003e2000c10111a */
[----:B------:R-:W-:Y:S01]  /*fea0*/  ISETP.LT.AND P5, PT, R5, UR7, !P0 ;  /* 0x0000000705007c0c */ /* 0x000fe2000c7a1270 */
[----:B------:R-:W2:Y:S01]  /*feb0*/  LDCU UR7, c[0x0][0x39c] ;  /* 0x00007380ff0777ac */ /* 0x000ea20008000800 */
[C---:B------:R-:W-:Y:S01]  /*fec0*/  LEA.HI.X.SX32 R5, R11.reuse, R3, 0x1, P1 ;  /* 0x000000030b057211 */ /* 0x040fe200008f0eff */
[----:B------:R-:W-:Y:S01]  /*fed0*/  VIADD R11, R11, UR5 ;  /* 0x000000050b0b7c36 */ /* 0x000fe20008000000 */
[----:B---3--:R-:W-:Y:S01]  /*fee0*/  ISETP.LT.AND P1, PT, R6, UR4, !P0 ;  /* 0x0000000406007c0c */ /* 0x008fe2000c721270 */
[----:B------:R-:W3:Y:S02]  /*fef0*/  LDCU UR4, c[0x0][0x39c] ;  /* 0x00007380ff0477ac */ /* 0x000ee40008000800 */
[----:B------:R5:W-:Y:S01]  /*ff00*/  @P3 STG.E.U8 desc[UR26][R4.64], R51 ;  /* 0x0000003304003986 */ /* 0x000be2000c10111a */
[C---:B------:R-:W-:Y:S01]  /*ff10*/  IADD3 R6, P3, PT, R11.reuse, R2, RZ ;  /* 0x000000020b067210 */ /* 0x040fe20007f7e0ff */
[----:B------:R-:W-:-:S02]  /*ff20*/  VIADD R10, R11, UR5 ;  /* 0x000000050b0a7c36 */ /* 0x000fc40008000000 */
[----:B-1----:R-:W-:Y:S01]  /*ff30*/  IMAD.MOV.U32 R9, RZ, RZ, R7 ;  /* 0x000000ffff097224 */ /* 0x002fe200078e0007 */
[-C--:B------:R-:W-:Y:S02]  /*ff40*/  LEA.HI.X.SX32 R7, R11, R3.reuse, 0x1, P3 ;  /* 0x000000030b077211 */ /* 0x080fe400018f0eff */
[CC--:B------:R-:W-:Y:S02]  /*ff50*/  IADD3 R8, P3, PT, R10.reuse, R2.reuse, RZ ;  /* 0x000000020a087210 */ /* 0x0c0fe40007f7e0ff */
[----:B------:R-:W-:Y:S02]  /*ff60*/  SHF.R.S32.HI R11, RZ, 0x8, R9 ;  /* 0x00000008ff0b7819 */ /* 0x000fe40000011409 */
[----:B------:R-:W-:Y:S01]  /*ff70*/  LEA.HI.X.SX32 R9, R10, R3, 0x1, P3 ;  /* 0x000000030a097211 */ /* 0x000fe200018f0eff */
[----:B-----5:R-:W-:Y:S01]  /*ff80*/  VIADD R4, R0, 0x34 ;  /* 0x0000003400047836 */ /* 0x020fe20000000000 */
[----:B------:R-:W-:Y:S01]  /*ff90*/  PRMT R13, R53, 0x9910, RZ ;  /* 0x00009910350d7816 */ /* 0x000fe200000000ff */
[----:B------:R-:W-:Y:S01]  /*ffa0*/  VIADD R10, R10, UR5 ;  /* 0x000000050a0a7c36 */ /* 0x000fe20008000000 */
[----:B------:R1:W-:Y:S01]  /*ffb0*/  @P6 STG.E.U8 desc[UR26][R6.64], R11 ;  /* 0x0000000b06006986 */ /* 0x0003e2000c10111a */
[----:B------:R-:W-:Y:S01]  /*ffc0*/  VIADD R5, R0, 0x35 ;  /* 0x0000003500057836 */ /* 0x000fe20000000000 */
[----:B---3--:R-:W-:Y:S01]  /*ffd0*/  ISETP.LT.AND P3, PT, R4, UR4, !P0 ;  /* 0x0000000404007c0c */ /* 0x008fe2000c761270 */
[----:B------:R-:W3:Y:S01]  /*ffe0*/  LDCU UR4, c[0x0][0x39c] ;  /* 0x00007380ff0477ac */ /* 0x000ee20008000800 */
[----:B------:R5:W-:Y:S01]  /*fff0*/  @P4 STG.E.U8 desc[UR26][R8.64], R53 ;  /* 0x0000003508004986 */ /* 0x000be2000c10111a */
[----:B------:R-:W-:-:S02]  /*10000*/  IADD3 R4, P4, PT, R10, R2, RZ ;  /* 0x000000020a047210 */ /* 0x000fc40007f9e0ff */
[----:B0-----:R-:W-:Y:S01]  /*10010*/  ISETP.LT.AND P6, PT, R5, UR6, !P0 ;  /* 0x0000000605007c0c */ /* 0x001fe2000c7c1270 */
[----:B------:R-:W0:Y:S01]  /*10020*/  LDCU UR6, c[0x0][0x39c] ;  /* 0x00007380ff0677ac */ /* 0x000e220008000800 */
[C---:B------:R-:W-:Y:S01]  /*10030*/  LEA.HI.X.SX32 R5, R10.reuse, R3, 0x1, P4 ;  /* 0x000000030a057211 */ /* 0x040fe200020f0eff */
[----:B------:R-:W-:Y:S01]  /*10040*/  VIADD R10, R10, UR5 ;  /* 0x000000050a0a7c36 */ /* 0x000fe20008000000 */
[----:B------:R-:W-:Y:S02]  /*10050*/  SHF.R.S32.HI R13, RZ, 0x8, R13 ;  /* 0x00000008ff0d7819 */ /* 0x000fe4000001140d */
[----:B--2---:R-:W-:Y:S01]  /*10060*/  ISETP.LT.AND P4, PT, R12, UR7, !P0 ;  /* 0x000000070c007c0c */ /* 0x004fe2000c781270 */
[C---:B-1----:R-:W-:Y:S01]  /*10070*/  VIADD R11, R10.reuse, UR5 ;  /* 0x000000050a0b7c36 */ /* 0x042fe20008000000 */
[----:B------:R-:W1:Y:S01]  /*10080*/  LDCU UR7, c[0x0][0x39c] ;  /* 0x00007380ff0777ac */ /* 0x000e620008000800 */
[----:B------:R2:W-:Y:S01]  /*10090*/  @P2 STG.E.U8 desc[UR26][R4.64], R13 ;  /* 0x0000000d04002986 */ /* 0x0005e2000c10111a */
[----:B------:R-:W-:Y:S01]  /*100a0*/  IADD3 R6, P2, PT, R10, R2, RZ ;  /* 0x000000020a067210 */ /* 0x000fe20007f5e0ff */
[----:B------:R-:W-:Y:S01]  /*100b0*/  VIADD R12, R0, 0x37 ;  /* 0x00000037000c7836 */ /* 0x000fe20000000000 */
[----:B-----5:R-:W-:-:S02]  /*100c0*/  PRMT R9, R55, 0x9910, RZ ;  /* 0x0000991037097816 */ /* 0x020fc400000000ff */
[-C--:B------:R-:W-:Y:S02]  /*100d0*/  LEA.HI.X.SX32 R7, R10, R3.reuse, 0x1, P2 ;  /* 0x000000030a077211 */ /* 0x080fe400010f0eff */
[CC--:B------:R-:W-:Y:S01]  /*100e0*/  IADD3 R8, P2, PT, R11.reuse, R2.reuse, RZ ;  /* 0x000000020b087210 */ /* 0x0c0fe20007f5e0ff */
[----:B------:R-:W-:Y:S02]  /*100f0*/  IMAD.MOV.U32 R10, RZ, RZ, R9 ;  /* 0x000000ffff0a7224 */ /* 0x000fe400078e0009 */
[----:B------:R5:W-:Y:S01]  /*10100*/  @P5 STG.E.U8 desc[UR26][R6.64], R55 ;  /* 0x0000003706005986 */ /* 0x000be2000c10111a */
[CC--:B------:R-:W-:Y:S01]  /*10110*/  LEA.HI.X.SX32 R9, R11.reuse, R3.reuse, 0x1, P2 ;  /* 0x000000030b097211 */ /* 0x0c0fe200010f0eff */
[----:B------:R-:W-:Y:S01]  /*10120*/  VIADD R11, R11, UR5 ;  /* 0x000000050b0b7c36 */ /* 0x000fe20008000000 */
[----:B--2---:R-:W-:Y:S01]  /*10130*/  SHF.R.S32.HI R13, RZ, 0x8, R10 ;  /* 0x00000008ff0d7819 */ /* 0x004fe2000001140a */
[----:B------:R-:W-:Y:S01]  /*10140*/  VIADD R5, R0, 0x38 ;  /* 0x0000003800057836 */ /* 0x000fe20000000000 */
[----:B---3--:R-:W-:Y:S01]  /*10150*/  ISETP.LT.AND P2, PT, R12, UR4, !P0 ;  /* 0x000000040c007c0c */ /* 0x008fe2000c741270 */
[C---:B------:R-:W-:Y:S01]  /*10160*/  VIADD R10, R0.reuse, 0x39 ;  /* 0x00000039000a7836 */ /* 0x040fe20000000000 */
[----:B------:R-:W2:Y:S01]  /*10170*/  LDCU UR4, c[0x0][0x39c] ;  /* 0x00007380ff0477ac */ /* 0x000ea20008000800 */
[----:B------:R3:W-:Y:S01]  /*10180*/  @P1 STG.E.U8 desc[UR26][R8.64], R13 ;  /* 0x0000000d08001986 */ /* 0x0007e2000c10111a */
[----:B------:R-:W-:Y:S01]  /*10190*/  IADD3 R4, P1, PT, R11, R2, RZ ;  /* 0x000000020b047210 */ /* 0x000fe20007f3e0ff */
[----:B------:R-:W-:Y:S01]  /*101a0*/  VIADD R12, R0, 0x3a ;  /* 0x0000003a000c7836 */ /* 0x000fe20000000000 */
[----:B0-----:R-:W-:Y:S01]  /*101b0*/  ISETP.LT.AND P5, PT, R5, UR6, !P0 ;  /* 0x0000000605007c0c */ /* 0x001fe2000c7a1270 */
[----:B------:R-:W0:Y:S01]  /*101c0*/  LDCU UR6, c[0x0][0x39c] ;  /* 0x00007380ff0677ac */ /* 0x000e220008000800 */
[C---:B------:R-:W-:Y:S01]  /*101d0*/  LEA.HI.X.SX32 R5, R11.reuse, R3, 0x1, P1 ;  /* 0x000000030b057211 */ /* 0x040fe200008f0eff */
[----:B------:R-:W-:Y:S01]  /*101e0*/  VIADD R11, R11, UR5 ;  /* 0x000000050b0b7c36 */ /* 0x000fe20008000000 */
[----:B-----5:R-:W-:-:S02]  /*101f0*/  PRMT R7, R57, 0x9910, RZ ;  /* 0x0000991039077816 */ /* 0x020fc400000000ff */
[----:B-1----:R-:W-:Y:S01]  /*10200*/  ISETP.LT.AND P1, PT, R10, UR7, !P0 ;  /* 0x000000070a007c0c */ /* 0x002fe2000c721270 */
[----:B------:R1:W-:Y:S01]  /*10210*/  @P3 STG.E.U8 desc[UR26][R4.64], R57 ;  /* 0x0000003904003986 */ /* 0x0003e2000c10111a */
[-C--:B------:R-:W-:Y:S01]  /*10220*/  IADD3 R6, P3, PT, R11, R2.reuse, RZ ;  /* 0x000000020b067210 */ /* 0x080fe20007f7e0ff */
[----:B---3--:R-:W-:Y:S01]  /*10230*/  IMAD.MOV.U32 R8, RZ, RZ, R7 ;  /* 0x000000ffff087224 */ /* 0x008fe200078e0007 */
[----:B------:R-:W-:Y:S01]  /*10240*/  PRMT R13, R59, 0x9910, RZ ;  /* 0x000099103b0d7816 */ /* 0x000fe200000000ff */
[C---:B------:R-:W-:Y:S01]  /*10250*/  VIADD R10, R11.reuse, UR5 ;  /* 0x000000050b0a7c36 */ /* 0x040fe20008000000 */
[----:B------:R-:W-:Y:S01]  /*10260*/  LEA.HI.X.SX32 R7, R11, R3, 0x1, P3 ;  /* 0x000000030b077211 */ /* 0x000fe200018f0eff */
[----:B------:R-:W3:Y:S01]  /*10270*/  LDCU UR7, c[0x0][0x39c] ;  /* 0x00007380ff0777ac */ /* 0x000ee20008000800 */
[----:B------:R-:W-:Y:S02]  /*10280*/  SHF.R.S32.HI R11, RZ, 0x8, R8 ;  /* 0x00000008ff0b7819 */ /* 0x000fe40000011408 */
[----:B------:R-:W-:-:S02]  /*10290*/  IADD3 R8, P3, PT, R10, R2, RZ ;  /* 0x000000020a087210 */ /* 0x000fc40007f7e0ff */
[----:B------:R-:W-:Y:S01]  /*102a0*/  SHF.R.S32.HI R13, RZ, 0x8, R13 ;  /* 0x00000008ff0d7819 */ /* 0x000fe2000001140d */
[----:B------:R5:W-:Y:S01]  /*102b0*/  @P6 STG.E.U8 desc[UR26][R6.64], R11 ;  /* 0x0000000b06006986 */ /* 0x000be2000c10111a */
[C---:B------:R-:W-:Y:S01]  /*102c0*/  LEA.HI.X.SX32 R9, R10.reuse, R3, 0x1, P3 ;  /* 0x000000030a097211 */ /* 0x040fe200018f0eff */
[----:B------:R-:W-:Y:S01]  /*102d0*/  VIADD R10, R10, UR5 ;  /* 0x000000050a0a7c36 */ /* 0x000fe20008000000 */
[----:B--2---:R-:W-:Y:S01]  /*102e0*/  ISETP.LT.AND P3, PT, R12, UR4, !P0 ;  /* 0x000000040c007c0c */ /* 0x004fe2000c761270 */
[----:B------:R-:W2:Y:S01]  /*102f0*/  LDCU UR4, c[0x0][0x39c] ;  /* 0x00007380ff0477ac */ /* 0x000ea20008000800 */
[----:B------:R-:W-:Y:S01]  /*10300*/  VIADD R12, R0, 0x3b ;  /* 0x0000003b000c7836 */ /* 0x000fe20000000000 */
[----:B------:R3:W-:Y:S01]  /*10310*/  @P4 STG.E.U8 desc[UR26][R8.64], R59 ;  /* 0x0000003b08004986 */ /* 0x0007e2000c10111a */
[----:B-1----:R-:W-:-:S04]  /*10320*/  IADD3 R4, P4, PT, R10, R2, RZ ;  /* 0x000000020a047210 */ /* 0x002fc80007f9e0ff */
[CC--:B------:R-:W-:Y:S01]  /*10330*/  LEA.HI.X.SX32 R5, R10.reuse, R3.reuse, 0x1, P4 ;  /* 0x000000030a057211 */ /* 0x0c0fe200020f0eff */
[----:B------:R-:W-:Y:S01]  /*10340*/  VIADD R10, R10, UR5 ;  /* 0x000000050a0a7c36 */ /* 0x000fe20008000000 */
[----:B0-----:R-:W-:Y:S01]  /*10350*/  ISETP.LT.AND P4, PT, R12, UR6, !P0 ;  /* 0x000000060c007c0c */ /* 0x001fe2000c781270 */
[----:B------:R-:W0:Y:S01]  /*10360*/  LDCU UR6, c[0x0][0x39c] ;  /* 0x00007380ff0677ac */ /* 0x000e220008000800 */
[----:B------:R-:W-:Y:S01]  /*10370*/  PRMT R12, R61, 0x9910, RZ ;  /* 0x000099103d0c7816 */ /* 0x000fe200000000ff */
[----:B------:R1:W-:Y:S01]  /*10380*/  @P2 STG.E.U8 desc[UR26][R4.64], R13 ;  /* 0x0000000d04002986 */ /* 0x0003e2000c10111a */
[-C--:B-----5:R-:W-:Y:S01]  /*10390*/  IADD3 R6, P2, PT, R10, R2.reuse, RZ ;  /* 0x000000020a067210 */ /* 0x0a0fe20007f5e0ff */
[----:B---3--:R-:W-:Y:S02]  /*103a0*/  VIADD R8, R0, 0x3c ;  /* 0x0000003c00087836 */ /* 0x008fe40000000000 */
[C---:B------:R-:W-:Y:S01]  /*103b0*/  VIADD R11, R10.reuse, UR5 ;  /* 0x000000050a0b7c36 */ /* 0x040fe20008000000 */
[-C--:B------:R-:W-:Y:S01]  /*103c0*/  LEA.HI.X.SX32 R7, R10, R3.reuse, 0x1, P2 ;  /* 0x000000030a077211 */ /* 0x080fe200010f0eff */
[----:B------:R-:W-:Y:S01]  /*103d0*/  VIADD R9, R0, 0x3d ;  /* 0x0000003d00097836 */ /* 0x000fe20000000000 */
[----:B--2---:R-:W-:Y:S01]  /*103e0*/  ISETP.LT.AND P2, PT, R8, UR4, !P0 ;  /* 0x0000000408007c0c */ /* 0x004fe2000c741270 */
[----:B------:R-:W-:Y:S01]  /*103f0*/  IMAD.MOV.U32 R10, RZ, RZ, R12 ;  /* 0x000000ffff0a7224 */ /* 0x000fe200078e000c */
[-C--:B------:R-:W-:Y:S01]  /*10400*/  IADD3 R8, P6, PT, R11, R2.reuse, RZ ;  /* 0x000000020b087210 */ /* 0x080fe20007fde0ff */
[----:B------:R2:W-:Y:S01]  /*10410*/  @P5 STG.E.U8 desc[UR26][R6.64], R61 ;  /* 0x0000003d06005986 */ /* 0x0005e2000c10111a */
[----:B------:R-:W-:Y:S01]  /*10420*/  ISETP.LT.AND P5, PT, R9, UR7, !P0 ;  /* 0x0000000709007c0c */ /* 0x000fe2000c7a1270 */
[----:B------:R-:W3:Y:S01]  /*10430*/  LDCU UR4, c[0x0][0x39c] ;  /* 0x00007380ff0477ac */ /* 0x000ee20008000800 */
[CC--:B------:R-:W-:Y:S01]  /*10440*/  LEA.HI.X.SX32 R9, R11.reuse, R3.reuse, 0x1, P6 ;  /* 0x000000030b097211 */ /* 0x0c0fe200030f0eff */
[----:B------:R-:W-:Y:S01]  /*10450*/  VIADD R11, R11, UR5 ;  /* 0x000000050b0b7c36 */ /* 0x000fe20008000000 */
[----:B-1----:R-:W-:Y:S01]  /*10460*/  SHF.R.S32.HI R13, RZ, 0x8, R10 ;  /* 0x00000008ff0d7819 */ /* 0x002fe2000001140a */
[C---:B------:R-:W-:Y:S01]  /*10470*/  VIADD R5, R0.reuse, 0x3e ;  /* 0x0000003e00057836 */ /* 0x040fe20000000000 */
[----:B------:R-:W1:Y:S01]  /*10480*/  LDCU UR7, c[0x0][0x39c] ;  /* 0x00007380ff0777ac */ /* 0x000e620008000800 */
[----:B------:R-:W-:Y:S01]  /*10490*/  PRMT R10, R63, 0x9910, RZ ;  /* 0x000099103f0a7816 */ /* 0x000fe200000000ff */
[C---:B------:R-:W-:Y:S01]  /*104a0*/  VIADD R12, R0.reuse, 0x41 ;  /* 0x00000041000c7836 */ /* 0x040fe20000000000 */
[-C--:B------:R-:W-:Y:S01]  /*104b0*/  IADD3 R4, P6, PT, R11, R2.reuse, RZ ;  /* 0x000000020b047210 */ /* 0x080fe20007fde0ff */
[----:B------:R5:W-:Y:S01]  /*104c0*/  @P1 STG.E.U8 desc[UR26][R8.64], R13 ;  /* 0x0000000d08001986 */ /* 0x000be2000c10111a */
[----:B0-----:R-:W-:Y:S01]  /*104d0*/  ISETP.LT.AND P1, PT, R5, UR6, !P0 ;  /* 0x0000000605007c0c */ /* 0x001fe2000c721270 */
[----:B--2---:R-:W-:Y:S01]  /*104e0*/  VIADD R7, R0, 0x3f ;  /* 0x0000003f00077836 */ /* 0x004fe20000000000 */
[C---:B------:R-:W-:Y:S01]  /*104f0*/  LEA.HI.X.SX32 R5, R11.reuse, R3, 0x1, P6 ;  /* 0x000000030b057211 */ /* 0x040fe200030f0eff */
[----:B------:R-:W-:Y:S01]  /*10500*/  VIADD R11, R11, UR5 ;  /* 0x000000050b0b7c36 */ /* 0x000fe20008000000 */
[----:B------:R-:W0:Y:S03]  /*10510*/  LDCU UR6, c[0x0][0x39c] ;  /* 0x00007380ff0677ac */ /* 0x000e260008000800 */
[----:B------:R2:W-:Y:S01]  /*10520*/  @P3 STG.E.U8 desc[UR26][R4.64], R63 ;  /* 0x0000003f04003986 */ /* 0x0005e2000c10111a */
[----:B------:R-:W-:-:S02]  /*10530*/  IADD3 R6, P6, PT, R11, R2, RZ ;  /* 0x000000020b067210 */ /* 0x000fc40007fde0ff */
[----:B---3--:R-:W-:Y:S01]  /*10540*/  ISETP.LT.AND P3, PT, R7, UR4, !P0 ;  /* 0x0000000407007c0c */ /* 0x008fe2000c761270 */
[----:B-----5:R-:W-:Y:S01]  /*10550*/  IMAD.MOV.U32 R8, RZ, RZ, R10 ;  /* 0x000000ffff087224 */ /* 0x020fe200078e000a */
[CC--:B------:R-:W-:Y:S01]  /*10560*/  LEA.HI.X.SX32 R7, R11.reuse, R3.reuse, 0x1, P6 ;  /* 0x000000030b077211 */ /* 0x0c0fe200030f0eff */
[----:B------:R-:W-:Y:S01]  /*10570*/  VIADD R10, R11, UR5 ;  /* 0x000000050b0a7c36 */ /* 0x000fe20008000000 */
[----:B------:R-:W3:Y:S01]  /*10580*/  LDCU UR4, c[0x0][0x39c] ;  /* 0x00007380ff0477ac */ /* 0x000ee20008000800 */
[----:B------:R-:W-:Y:S01]  /*10590*/  VIADD R9, R0, 0x40 ;  /* 0x0000004000097836 */ /* 0x000fe20000000000 */
[----:B------:R-:W-:Y:S02]  /*105a0*/  SHF.R.S32.HI R11, RZ, 0x8, R8 ;  /* 0x00000008ff0b7819 */ /* 0x000fe40000011408 */
[C---:B------:R-:W-:Y:S02]  /*105b0*/  IADD3 R8, P6, PT, R10.reuse, R2, RZ ;  /* 0x000000020a087210 */ /* 0x040fe40007fde0ff */
[----:B------:R-:W-:Y:S01]  /*105c0*/  PRMT R13, R65, 0x9910, RZ ;  /* 0x00009910410d7816 */ /* 0x000fe200000000ff */
[----:B------:R5:W-:Y:S01]  /*105d0*/  @P4 STG.E.U8 desc[UR26][R6.64], R11 ;  /* 0x0000000b06004986 */ /* 0x000be2000c10111a */
[----:B-1----:R-:W-:Y:S01]  /*105e0*/  ISETP.LT.AND P4, PT, R9, UR7, !P0 ;  /* 0x0000000709007c0c */ /* 0x002fe2000c781270 */
[----:B------:R-:W1:Y:S01]  /*105f0*/  LDCU UR7, c[0x0][0x39c] ;  /* 0x00007380ff0777ac */ /* 0x000e620008000800 */
[C---:B------:R-:W-:Y:S01]  /*10600*/  LEA.HI.X.SX32 R9, R10.reuse, R3, 0x1, P6 ;  /* 0x000000030a097211 */ /* 0x040fe200030f0eff */
[----:B------:R-:W-:Y:S01]  /*10610*/  VIADD R10, R10, UR5 ;  /* 0x000000050a0a7c36 */ /* 0x000fe20008000000 */
[----:B------:R-:W-:-:S02]  /*10620*/  SHF.R.S32.HI R13, RZ, 0x8, R13 ;  /* 0x00000008ff0d7819 */ /* 0x000fc4000001140d */
[----:B0-----:R-:W-:Y:S01]  /*10630*/  ISETP.LT.AND P6, PT, R12, UR6, !P0 ;  /* 0x000000060c007c0c */ /* 0x001fe2000c7c1270 */
[----:B------:R0:W-:Y:S01]  /*10640*/  @P2 STG.E.U8 desc[UR26][R8.64], R65 ;  /* 0x0000004108002986 */ /* 0x0001e2000c10111a */
[C---:B--2---:R-:W-:Y:S01]  /*10650*/  IADD3 R4, P2, PT, R10.reuse, R2, RZ ;  /* 0x000000020a047210 */ /* 0x044fe20007f5e0ff */
[----:B------:R-:W2:Y:S01]  /*10660*/  LDCU UR6, c[0x0][0x39c] ;  /* 0x00007380ff0677ac */ /* 0x000ea20008000800 */
[----:B------:R-:W-:Y:S01]  /*10670*/  PRMT R12, R67, 0x9910, RZ ;  /* 0x00009910430c7816 */ /* 0x000fe200000000ff */
[C---:B-----5:R-:W-:Y:S01]  /*10680*/  VIADD R11, R10.reuse, UR5 ;  /* 0x000000050a0b7c36 */ /* 0x060fe20008000000 */
[----:B------:R-:W-:Y:S01]  /*10690*/  LEA.HI.X.SX32 R5, R10, R3, 0x1, P2 ;  /* 0x000000030a057211 */ /* 0x000fe200010f0eff */
[----:B------:R-:W-:-:S03]  /*106a0*/  VIADD R10, R0, 0x42 ;  /* 0x00000042000a7836 */ /* 0x000fc60000000000 */
[C---:B------:R-:W-:Y:S01]  /*106b0*/  IADD3 R6, P2, PT, R11.reuse, R2, RZ ;  /* 0x000000020b067210 */ /* 0x040fe20007f5e0ff */
[----:B------:R5:W-:Y:S01]  /*106c0*/  @P5 STG.E.U8 desc[UR26][R4.64], R13 ;  /* 0x0000000d04005986 */ /* 0x000be2000c10111a */
[----:B---3--:R-:W-:Y:S01]  /*106d0*/  ISETP.LT.AND P5, PT, R10, UR4, !P0 ;  /* 0x000000040a007c0c */ /* 0x008fe2000c7a1270 */
[----:B------:R-:W3:Y:S01]  /*106e0*/  LDCU UR4, c[0x0][0x39c] ;  /* 0x00007380ff0477ac */ /* 0x000ee20008000800 */
[C---:B------:R-:W-:Y:S01]  /*106f0*/  LEA.HI.X.SX32 R7, R11.reuse, R3, 0x1, P2 ;  /* 0x000000030b077211 */ /* 0x040fe200010f0eff */
[----:B------:R-:W-:-:S04]  /*10700*/  VIADD R11, R11, UR5 ;  /* 0x000000050b0b7c36 */ /* 0x000fc80008000000 */
[----:B------:R1:W-:Y:S01]  /*10710*/  @P1 STG.E.U8 desc[UR26][R6.64], R67 ;  /* 0x0000004306001986 */ /* 0x0003e2000c10111a */
[CC--:B0-----:R-:W-:Y:S01]  /*10720*/  IADD3 R8, P1, PT, R11.reuse, R2.reuse, RZ ;  /* 0x000000020b087210 */ /* 0x0c1fe20007f3e0ff */
[C---:B------:R-:W-:Y:S01]  /*10730*/  VIADD R10, R11.reuse, UR5 ;  /* 0x000000050b0a7c36 */ /* 0x040fe20008000000 */
[----:B--2---:R-:W-:Y:S01]  /*10740*/  ISETP.LT.AND P2, PT, R14, UR6, !P0 ;  /* 0x000000060e007c0c */ /* 0x004fe2000c741270 */
[C---:B-----5:R-:W-:Y:S01]  /*10750*/  VIADD R5, R0.reuse, 0x44 ;  /* 0x0000004400057836 */ /* 0x060fe20000000000 */
[-C--:B------:R-:W-:Y:S01]  /*10760*/  LEA.HI.X.SX32 R9, R11, R3.reuse, 0x1, P1 ;  /* 0x000000030b097211 */ /* 0x080fe200008f0eff */
[----:B------:R-:W0:Y:S01]  /*10770*/  LDCU UR6, c[0x0][0x39c] ;  /* 0x00007380ff0677ac */ /* 0x000e220008000800 */
[----:B------:R-:W-:Y:S01]  /*10780*/  SHF.R.S32.HI R11, RZ, 0x8, R12 ;  /* 0x00000008ff0b7819 */ /* 0x000fe2000001140c */
[----:B------:R-:W-:Y:S01]  /*10790*/  VIADD R12, R0, 0x48 ;  /* 0x00000048000c7836 */ /* 0x000fe20000000000 */
[-C--:B------:R-:W-:Y:S01]  /*107a0*/  IADD3 R4, P1, PT, R10, R2.reuse, RZ ;  /* 0x000000020a047210 */ /* 0x080fe20007f3e0ff */
[C---:B------:R-:W-:Y:S01]  /*107b0*/  VIADD R14, R0.reuse, 0x55 ;  /* 0x00000055000e7836 */ /* 0x040fe20000000000 */
[----:B------:R-:W-:Y:S01]  /*107c0*/  PRMT R13, R69, 0x9910, RZ ;  /* 0x00009910450d7816 */ /* 0x000fe200000000ff */
[----:B-1----:R-:W-:Y:S01]  /*107d0*/  VIADD R6, R0, 0x45 ;  /* 0x0000004500067836 */ /* 0x002fe20000000000 */
[----:B------:R1:W-:Y:S01]  /*107e0*/  @P3 STG.E.U8 desc[UR26][R8.64], R11 ;  /* 0x0000000b08003986 */ /* 0x0003e2000c10111a */
[----:B------:R-:W-:Y:S01]  /*107f0*/  ISETP.LT.AND P3, PT, R5, UR7, !P0 ;  /* 0x0000000705007c0c */ /* 0x000fe2000c761270 */
[----:B------:R-:W2:Y:S01]  /*10800*/  LDCU UR7, c[0x0][0x39c] ;  /* 0x00007380ff0777ac */ /* 0x000ea20008000800 */
[C---:B------:R-:W-:Y:S01]  /*10810*/  LEA.HI.X.SX32 R5, R10.reuse, R3, 0x1, P1 ;  /* 0x000000030a057211 */ /* 0x040fe200008f0eff */
[----:B------:R-:W-:Y:S01]  /*10820*/  VIADD R10, R10, UR5 ;  /* 0x000000050a0a7c36 */ /* 0x000fe20008000000 */
[----:B---3--:R-:W-:Y:S01]  /*10830*/  ISETP.LT.AND P1, PT, R6, UR4, !P0 ;  /* 0x0000000406007c0c */ /* 0x008fe2000c721270 */
[----:B------:R-:W3:Y:S01]  /*10840*/  LDCU UR4, c[0x0][0x39c] ;  /* 0x00007380ff0477ac */ /* 0x000ee20008000800 */
[----:B------:R-:W-:Y:S01]  /*10850*/  SHF.R.S32.HI R13, RZ, 0x8, R13 ;  /* 0x00000008ff0d7819 */ /* 0x000fe2000001140d */
[----:B------:R5:W-:Y:S01]  /*10860*/  @P4 STG.E.U8 desc[UR26][R4.64], R69 ;  /* 0x0000004504004986 */ /* 0x000be2000c10111a */
[C---:B------:R-:W-:Y:S01]  /*10870*/  IADD3 R6, P4, PT, R10.reuse, R2, RZ ;  /* 0x000000020a067210 */ /* 0x040fe20007f9e0ff */
[----:B-1----:R-:W-:-:S03]  /*10880*/  VIADD R11, R10, UR5 ;  /* 0x000000050a0b7c36 */ /* 0x002fc60008000000 */
[-C--:B------:R-:W-:Y:S02]  /*10890*/  LEA.HI.X.SX32 R7, R10, R3.reuse, 0x1, P4 ;  /* 0x000000030a077211 */ /* 0x080fe400020f0eff */
[----:B------:R-:W-:Y:S02]  /*108a0*/  PRMT R10, R71, 0x9910, RZ ;  /* 0x00009910470a7816 */ /* 0x000fe400000000ff */
[CC--:B------:R-:W-:Y:S01]  /*108b0*/  IADD3 R8, P4, PT, R11.reuse, R2.reuse, RZ ;  /* 0x000000020b087210 */ /* 0x0c0fe20007f9e0ff */
[----:B------:R1:W-:Y:S01]  /*108c0*/  @P6 STG.E.U8 desc[UR26][R6.64], R13 ;  /* 0x0000000d06006986 */ /* 0x0003e2000c10111a */
[C---:B-----5:R-:W-:Y:S02]  /*108d0*/  VIADD R4, R0.reuse, 0x46 ;  /* 0x0000004600047836 */ /* 0x060fe40000000000 */
[C---:B------:R-:W-:Y:S01]  /*108e0*/  LEA.HI.X.SX32 R9, R11.reuse, R3, 0x1, P4 ;  /* 0x000000030b097211 */ /* 0x040fe200020f0eff */
[----:B------:R-:W-:Y:S02]  /*108f0*/  VIADD R11, R11, UR5 ;  /* 0x000000050b0b7c36 */ /* 0x000fe40008000000 */
[----:B------:R-:W-:Y:S01]  /*10900*/  VIADD R5, R0, 0x47 ;  /* 0x0000004700057836 */ /* 0x000fe20000000000 */
[----:B---3--:R-:W-:Y:S01]  /*10910*/  ISETP.LT.AND P4, PT, R4, UR4, !P0 ;  /* 0x0000000404007c0c */ /* 0x008fe2000c781270 */
[----:B------:R3:W-:Y:S01]  /*10920*/  @P5 STG.E.U8 desc[UR26][R8.64], R71 ;  /* 0x0000004708005986 */ /* 0x0007e2000c10111a */
[----:B------:R-:W-:Y:S01]  /*10930*/  IADD3 R4, P5, PT, R11, R2, RZ ;  /* 0x000000020b047210 */ /* 0x000fe20007fbe0ff */
[----:B------:R-:W5:Y:S01]  /*10940*/  LDCU UR4, c[0x0][0x39c] ;  /* 0x00007380ff0477ac */ /* 0x000f620008000800 */
[----:B0-----:R-:W-:-:S02]  /*10950*/  ISETP.LT.AND P6, PT, R5, UR6, !P0 ;  /* 0x0000000605007c0c */ /* 0x001fc4000c7c1270 */
[CC--:B------:R-:W-:Y:S01]  /*10960*/  LEA.HI.X.SX32 R5, R11.reuse, R3.reuse, 0x1, P5 ;  /* 0x000000030b057211 */ /* 0x0c0fe200028f0eff */
[----:B------:R-:W-:Y:S01]  /*10970*/  VIADD R11, R11, UR5 ;  /* 0x000000050b0b7c36 */ /* 0x000fe20008000000 */
[----:B-1----:R-:W-:Y:S01]  /*10980*/  SHF.R.S32.HI R13, RZ, 0x8, R10 ;  /* 0x00000008ff0d7819 */ /* 0x002fe2000001140a */
[----:B------:R-:W0:Y:S01]  /*10990*/  LDCU UR6, c[0x0][0x39c] ;  /* 0x00007380ff0677ac */ /* 0x000e220008000800 */
[----:B--2---:R-:W-:Y:S01]  /*109a0*/  ISETP.LT.AND P5, PT, R12, UR7, !P0 ;  /* 0x000000070c007c0c */ /* 0x004fe2000c7a1270 */
[C---:B------:R-:W-:Y:S02]  /*109b0*/  VIADD R10, R11.reuse, UR5 ;  /* 0x000000050b0a7c36 */ /* 0x040fe40008000000 */
[----:B------:R1:W-:Y:S01]  /*109c0*/  @P2 STG.E.U8 desc[UR26][R4.64], R13 ;  /* 0x0000000d04002986 */ /* 0x0003e2000c10111a */
[----:B------:R-:W-:Y:S01]  /*109d0*/  IADD3 R6, P2, PT, R11, R2, RZ ;  /* 0x000000020b067210 */ /* 0x000fe20007f5e0ff */
[----:B------:R-:W-:Y:S01]  /*109e0*/  VIADD R12, R0, 0x49 ;  /* 0x00000049000c7836 */ /* 0x000fe20000000000 */
[----:B---3--:R-:W-:Y:S01]  /*109f0*/  PRMT R9, R73, 0x9910, RZ ;  /* 0x0000991049097816 */ /* 0x008fe200000000ff */
[----:B------:R-:W2:Y:S01]  /*10a00*/  LDCU UR7, c[0x0][0x39c] ;  /* 0x00007380ff0777ac */ /* 0x000ea20008000800 */
[----:B------:R-:W-:-:S02]  /*10a10*/  LEA.HI.X.SX32 R7, R11, R3, 0x1, P2 ;  /* 0x000000030b077211 */ /* 0x000fc400010f0eff */
[CC--:B------:R-:W-:Y:S01]  /*10a20*/  IADD3 R8, P2, PT, R10.reuse, R2.reuse, RZ ;  /* 0x000000020a087210 */ /* 0x0c0fe20007f5e0ff */
[----:B------:R-:W-:Y:S02]  /*10a30*/  IMAD.MOV.U32 R11, RZ, RZ, R9 ;  /* 0x000000ffff0b7224 */ /* 0x000fe400078e0009 */
[----:B------:R3:W-:Y:S01]  /*10a40*/  @P3 STG.E.U8 desc[UR26][R6.64], R73 ;  /* 0x0000004906003986 */ /* 0x0007e2000c10111a */
[CC--:B------:R-:W-:Y:S01]  /*10a50*/  LEA.HI.X.SX32 R9, R10.reuse, R3.reuse, 0x1, P2 ;  /* 0x000000030a097211 */ /* 0x0c0fe200010f0eff */
[----:B------:R-:W-:Y:S01]  /*10a60*/  VIADD R10, R10, UR5 ;  /* 0x000000050a0a7c36 */ /* 0x000fe20008000000 */
[----:B------:R-:W-:Y:S01]  /*10a70*/  SHF.R.S32.HI R11, RZ, 0x8, R11 ;  /* 0x00000008ff0b7819 */ /* 0x000fe2000001140b */
[----:B-1----:R-:W-:Y:S01]  /*10a80*/  VIADD R5, R0, 0x4a ;  /* 0x0000004a00057836 */ /* 0x002fe20000000000 */
[----:B-----5:R-:W-:Y:S01]  /*10a90*/  ISETP.LT.AND P2, PT, R12, UR4, !P0 ;  /* 0x000000040c007c0c */ /* 0x020fe2000c741270 */
[----:B------:R-:W1:Y:S01]  /*10aa0*/  LDCU UR4, c[0x0][0x39c] ;  /* 0x00007380ff0477ac */ /* 0x000e620008000800 */
[----:B------:R-:W-:Y:S01]  /*10ab0*/  PRMT R13, R75, 0x9910, RZ ;  /* 0x000099104b0d7816 */ /* 0x000fe200000000ff */
[----:B------:R5:W-:Y:S01]  /*10ac0*/  @P1 STG.E.U8 desc[UR26][R8.64], R11 ;  /* 0x0000000b08001986 */ /* 0x000be2000c10111a */
[----:B------:R-:W-:Y:S01]  /*10ad0*/  IADD3 R4, P1, PT, R10, R2, RZ ;  /* 0x000000020a047210 */ /* 0x000fe20007f3e0ff */
[----:B------:R-:W-:Y:S01]  /*10ae0*/  VIADD R12, R0, 0x4b ;  /* 0x0000004b000c7836 */ /* 0x000fe20000000000 */
[----:B0-----:R-:W-:Y:S01]  /*10af0*/  ISETP.LT.AND P3, PT, R5, UR6, !P0 ;  /* 0x0000000605007c0c */ /* 0x001fe2000c761270 */
[----:B------:R-:W0:Y:S01]  /*10b00*/  LDCU UR6, c[0x0][0x39c] ;  /* 0x00007380ff0677ac */ /* 0x000e220008000800 */
[C---:B------:R-:W-:Y:S01]  /*10b10*/  LEA.HI.X.SX32 R5, R10.reuse, R3, 0x1, P1 ;  /* 0x000000030a057211 */ /* 0x040fe200008f0eff */
[----:B------:R-:W-:Y:S01]  /*10b20*/  VIADD R10, R10, UR5 ;  /* 0x000000050a0a7c36 */ /* 0x000fe20008000000 */
[----:B------:R-:W-:-:S02]  /*10b30*/  SHF.R.S32.HI R13, RZ, 0x8, R13 ;  /* 0x00000008ff0d7819 */ /* 0x000fc4000001140d */
[----:B--2---:R-:W-:Y:S01]  /*10b40*/  ISETP.LT.AND P1, PT, R12, UR7, !P0 ;  /* 0x000000070c007c0c */ /* 0x004fe2000c721270 */
[----:B------:R2:W-:Y:S01]  /*10b50*/  @P4 STG.E.U8 desc[UR26][R4.64], R75 ;  /* 0x0000004b04004986 */ /* 0x0005e2000c10111a */
[CC--:B---3--:R-:W-:Y:S01]  /*10b60*/  IADD3 R6, P4, PT, R10.reuse, R2.reuse, RZ ;  /* 0x000000020a067210 */ /* 0x0c8fe20007f9e0ff */
[----:B-----5:R-:W-:Y:S01]  /*10b70*/  VIADD R11, R10, UR5 ;  /* 0x000000050a0b7c36 */ /* 0x020fe20008000000 */
[----:B------:R-:W3:Y:S01]  /*10b80*/  LDCU UR7, c[0x0][0x39c] ;  /* 0x00007380ff0777ac */ /* 0x000ee20008000800 */
[----:B------:R-:W-:Y:S01]  /*10b90*/  VIADD R12, R0, 0x4d ;  /* 0x0000004d000c7836 */ /* 0x000fe20000000000 */
[----:B------:R-:W-:Y:S01]  /*10ba0*/  LEA.HI.X.SX32 R7, R10, R3, 0x1, P4 ;  /* 0x000000030a077211 */ /* 0x000fe200020f0eff */
[----:B------:R-:W-:Y:S01]  /*10bb0*/  VIADD R10, R0, 0x4c ;  /* 0x0000004c000a7836 */ /* 0x000fe20000000000 */
[----:B------:R-:W-:-:S03]  /*10bc0*/  IADD3 R8, P4, PT, R11, R2, RZ ;  /* 0x000000020b087210 */ /* 0x000fc60007f9e0ff */
[----:B------:R5:W-:Y:S01]  /*10bd0*/  @P6 STG.E.U8 desc[UR26][R6.64], R13 ;  /* 0x0000000d06006986 */ /* 0x000be2000c10111a */
[C---:B------:R-:W-:Y:S01]  /*10be0*/  LEA.HI.X.SX32 R9, R11.reuse, R3, 0x1, P4 ;  /* 0x000000030b097211 */ /* 0x040fe200020f0eff */
[----:B------:R-:W-:Y:S01]  /*10bf0*/  VIADD R11, R11, UR5 ;  /* 0x000000050b0b7c36 */ /* 0x000fe20008000000 */
[----:B-1----:R-:W-:Y:S01]  /*10c00*/  ISETP.LT.AND P4, PT, R10, UR4, !P0 ;  /* 0x000000040a007c0c */ /* 0x002fe2000c781270 */
[----:B------:R-:W1:Y:S01]  /*10c10*/  LDCU UR4, c[0x0][0x39c] ;  /* 0x00007380ff0477ac */ /* 0x000e620008000800 */
[----:B------:R-:W-:Y:S01]  /*10c20*/  PRMT R10, R77, 0x9910, RZ ;  /* 0x000099104d0a7816 */ /* 0x000fe200000000ff */
[----:B------:R3:W-:Y:S01]  /*10c30*/  @P5 STG.E.U8 desc[UR26][R8.64], R77 ;  /* 0x0000004d08005986 */ /* 0x0007e2000c10111a */
[----:B--2---:R-:W-:-:S04]  /*10c40*/  IADD3 R4, P5, PT, R11, R2, RZ ;  /* 0x000000020b047210 */ /* 0x004fc80007fbe0ff */
[CC--:B------:R-:W-:Y:S01]  /*10c50*/  LEA.HI.X.SX32 R5, R11.reuse, R3.reuse, 0x1, P5 ;  /* 0x000000030b057211 */ /* 0x0c0fe200028f0eff */
[----:B------:R-:W-:Y:S01]  /*10c60*/  VIADD R11, R11, UR5 ;  /* 0x000000050b0b7c36 */ /* 0x000fe20008000000 */
[----:B-----5:R-:W-:Y:S02]  /*10c70*/  SHF.R.S32.HI R13, RZ, 0x8, R10 ;  /* 0x00000008ff0d7819 */ /* 0x020fe4000001140a */
[----:B0-----:R-:W-:Y:S01]  /*10c80*/  ISETP.LT.AND P5, PT, R12, UR6, !P0 ;  /* 0x000000060c007c0c */ /* 0x001fe2000c7a1270 */
[----:B------:R-:W0:Y:S01]  /*10c90*/  LDCU UR6, c[0x0][0x39c] ;  /* 0x00007380ff0677ac */ /* 0x000e220008000800 */
[C---:B------:R-:W-:Y:S01]  /*10ca0*/  VIADD R10, R11.reuse, UR5 ;  /* 0x000000050b0a7c36 */ /* 0x040fe20008000000 */
[----:B------:R2:W-:Y:S01]  /*10cb0*/  @P2 STG.E.U8 desc[UR26][R4.64], R13 ;  /* 0x0000000d04002986 */ /* 0x0005e2000c10111a */
[----:B------:R-:W-:Y:S01]  /*10cc0*/  IADD3 R6, P2, PT, R11, R2, RZ ;  /* 0x000000020b067210 */ /* 0x000fe20007f5e0ff */
[C---:B---3--:R-:W-:Y:S01]  /*10cd0*/  VIADD R8, R0.reuse, 0x4e ;  /* 0x0000004e00087836 */ /* 0x048fe20000000000 */
[----:B------:R-:W-:Y:S01]  /*10ce0*/  PRMT R12, R79, 0x9910, RZ ;  /* 0x000099104f0c7816 */ /* 0x000fe200000000ff */
[----:B------:R-:W-:Y:S01]  /*10cf0*/  VIADD R9, R0, 0x4f ;  /* 0x0000004f00097836 */ /* 0x000fe20000000000 */
[----:B------:R-:W-:-:S02]  /*10d00*/  LEA.HI.X.SX32 R7, R11, R3, 0x1, P2 ;  /* 0x000000030b077211 */ /* 0x000fc400010f0eff */
[----:B-1----:R-:W-:Y:S01]  /*10d10*/  ISETP.LT.AND P2, PT, R8, UR4, !P0 ;  /* 0x0000000408007c0c */ /* 0x002fe2000c741270 */
        /* <DEDUP_REMOVED lines=13> */
[----:B0-----:R-:W-:Y:S01]  /*10df0*/  ISETP.LT.AND P1, PT, R5, UR6, !P0 ;  /* 0x0000000605007c0c */ /* 0x001fe2000c721270 */
[----:B-1----:R-:W-:Y:S01]  /*10e00*/  VIADD R7, R0, 0x51 ;  /* 0x0000005100077836 */ /* 0x002fe20000000000 */
        /* <DEDUP_REMOVED lines=178> */
[CC--:B------:R-:W-:Y:S01]  /*11930*/  IADD3 R6, P2, PT, R11.reuse, R2.reuse, RZ ;  /* 0x000000020b067210 */ /* 0x0c0fe20007f5e0ff */
[----:B------:R5:W-:Y:S03]  /*11940*/  @P4 STG.E.U8 desc[UR26][R4.64], R13 ;  /* 0x0000000d04004986 */ /* 0x000be6000c10111a */
[C---:B------:R-:W-:Y:S01]  /*11950*/  LEA.HI.X.SX32 R7, R11.reuse, R3, 0x1, P2 ;  /* 0x000000030b077211 */ /* 0x040fe200010f0eff */
[----:B------:R-:W-:Y:S01]  /*11960*/  VIADD R11, R11, UR5 ;  /* 0x000000050b0b7c36 */ /* 0x000fe20008000000 */
[----:B---3--:R-:W-:Y:S01]  /*11970*/  ISETP.LT.AND P2, PT, R10, UR4, !P0 ;  /* 0x000000040a007c0c */ /* 0x008fe2000c741270 */
[----:B------:R-:W3:Y:S02]  /*11980*/  LDCU UR4, c[0x0][0x39c] ;  /* 0x00007380ff0477ac */ /* 0x000ee40008000800 */
[----:B------:R1:W-:Y:S01]  /*11990*/  @P1 STG.E.U8 desc[UR26][R6.64], R103 ;  /* 0x0000006706001986 */ /* 0x0003e2000c10111a */
[C---:B0-----:R-:W-:Y:S01]  /*119a0*/  IADD3 R8, P1, PT, R11.reuse, R2, RZ ;  /* 0x000000020b087210 */ /* 0x041fe20007f3e0ff */
[----:B------:R-:W-:-:S02]  /*119b0*/  VIADD R10, R11, UR5 ;  /* 0x000000050b0a7c36 */ /* 0x000fc40008000000 */
[C---:B-----5:R-:W-:Y:S01]  /*119c0*/  VIADD R5, R0.reuse, 0x68 ;  /* 0x0000006800057836 */ /* 0x060fe20000000000 */
[-C--:B------:R-:W-:Y:S02]  /*119d0*/  LEA.HI.X.SX32 R9, R11, R3.reuse, 0x1, P1 ;  /* 0x000000030b097211 */ /* 0x080fe400008f0eff */
[----:B------:R-:W-:Y:S01]  /*119e0*/  SHF.R.S32.HI R11, RZ, 0x8, R12 ;  /* 0x00000008ff0b7819 */ /* 0x000fe2000001140c */
[----:B------:R-:W-:Y:S01]  /*119f0*/  VIADD R12, R0, 0x6c ;  /* 0x0000006c000c7836 */ /* 0x000fe20000000000 */
[-C--:B------:R-:W-:Y:S02]  /*11a00*/  IADD3 R4, P4, PT, R10, R2.reuse, RZ ;  /* 0x000000020a047210 */ /* 0x080fe40007f9e0ff */
[----:B--2---:R-:W-:Y:S01]  /*11a10*/  ISETP.LT.AND P1, PT, R14, UR6, !P0 ;  /* 0x000000060e007c0c */ /* 0x004fe2000c721270 */
[----:B-1----:R-:W-:Y:S01]  /*11a20*/  VIADD R6, R0, 0x69 ;  /* 0x0000006900067836 */ /* 0x002fe20000000000 */
[----:B------:R0:W-:Y:S01]  /*11a30*/  @P6 STG.E.U8 desc[UR26][R8.64], R11 ;  /* 0x0000000b08006986 */ /* 0x0001e2000c10111a */
[----:B------:R-:W-:Y:S01]  /*11a40*/  ISETP.LT.AND P6, PT, R5, UR7, !P0 ;  /* 0x0000000705007c0c */ /* 0x000fe2000c7c1270 */
[----:B------:R-:W1:Y:S01]  /*11a50*/  LDCU UR6, c[0x0][0x39c] ;  /* 0x00007380ff0677ac */ /* 0x000e620008000800 */
[CC--:B------:R-:W-:Y:S01]  /*11a60*/  LEA.HI.X.SX32 R5, R10.reuse, R3.reuse, 0x1, P4 ;  /* 0x000000030a057211 */ /* 0x0c0fe200020f0eff */
[----:B------:R-:W-:Y:S01]  /*11a70*/  VIADD R10, R10, UR5 ;  /* 0x000000050a0a7c36 */ /* 0x000fe20008000000 */
[----:B---3--:R-:W-:Y:S01]  /*11a80*/  ISETP.LT.AND P4, PT, R6, UR4, !P0 ;  /* 0x0000000406007c0c */ /* 0x008fe2000c781270 */
[----:B------:R-:W2:Y:S01]  /*11a90*/  LDCU UR4, c[0x0][0x39c] ;  /* 0x00007380ff0477ac */ /* 0x000ea20008000800 */
[----:B------:R-:W-:Y:S01]  /*11aa0*/  PRMT R13, R105, 0x9910, RZ ;  /* 0x00009910690d7816 */ /* 0x000fe200000000ff */
[----:B------:R3:W-:Y:S01]  /*11ab0*/  @P3 STG.E.U8 desc[UR26][R4.64], R105 ;  /* 0x0000006904003986 */ /* 0x0007e2000c10111a */
[C---:B------:R-:W-:Y:S01]  /*11ac0*/  IADD3 R6, P3, PT, R10.reuse, R2, RZ ;  /* 0x000000020a067210 */ /* 0x040fe20007f7e0ff */
[----:B------:R-:W5:Y:S01]  /*11ad0*/  LDCU UR7, c[0x0][0x39c] ;  /* 0x00007380ff0777ac */ /* 0x000f620008000800 */
[----:B------:R-:W-:Y:S01]  /*11ae0*/  SHF.R.S32.HI R13, RZ, 0x8, R13 ;  /* 0x00000008ff0d7819 */ /* 0x000fe2000001140d */
[C---:B0-----:R-:W-:Y:S01]  /*11af0*/  VIADD R11, R10.reuse, UR5 ;  /* 0x000000050a0b7c36 */ /* 0x041fe20008000000 */
[----:B------:R-:W-:Y:S01]  /*11b00*/  LEA.HI.X.SX32 R7, R10, R3, 0x1, P3 ;  /* 0x000000030a077211 */ /* 0x000fe200018f0eff */
[----:B------:R-:W-:Y:S01]  /*11b10*/  VIADD R14, R0, 0x79 ;  /* 0x00000079000e7836 */ /* 0x000fe20000000000 */
[----:B------:R-:W-:-:S02]  /*11b20*/  PRMT R10, R107, 0x9910, RZ ;  /* 0x000099106b0a7816 */ /* 0x000fc400000000ff */
[CC--:B------:R-:W-:Y:S01]  /*11b30*/  IADD3 R8, P3, PT, R11.reuse, R2.reuse, RZ ;  /* 0x000000020b087210 */ /* 0x0c0fe20007f7e0ff */
[----:B------:R0:W-:Y:S01]  /*11b40*/  @P5 STG.E.U8 desc[UR26][R6.64], R13 ;  /* 0x0000000d06005986 */ /* 0x0001e2000c10111a */
[C---:B---3--:R-:W-:Y:S02]  /*11b50*/  VIADD R4, R0.reuse, 0x6a ;  /* 0x0000006a00047836 */ /* 0x048fe40000000000 */
[C---:B------:R-:W-:Y:S01]  /*11b60*/  LEA.HI.X.SX32 R9, R11.reuse, R3, 0x1, P3 ;  /* 0x000000030b097211 */ /* 0x040fe200018f0eff */
[----:B------:R-:W-:Y:S02]  /*11b70*/  VIADD R11, R11, UR5 ;  /* 0x000000050b0b7c36 */ /* 0x000fe40008000000 */
[----:B------:R-:W-:Y:S01]  /*11b80*/  VIADD R5, R0, 0x6b ;  /* 0x0000006b00057836 */ /* 0x000fe20000000000 */
[----:B--2---:R-:W-:Y:S01]  /*11b90*/  ISETP.LT.AND P3, PT, R4, UR4, !P0 ;  /* 0x0000000404007c0c */ /* 0x004fe2000c761270 */
[----:B------:R2:W-:Y:S01]  /*11ba0*/  @P2 STG.E.U8 desc[UR26][R8.64], R107 ;  /* 0x0000006b08002986 */ /* 0x0005e2000c10111a */
[----:B------:R-:W-:Y:S01]  /*11bb0*/  IADD3 R4, P2, PT, R11, R2, RZ ;  /* 0x000000020b047210 */ /* 0x000fe20007f5e0ff */
[----:B------:R-:W3:Y:S01]  /*11bc0*/  LDCU UR4, c[0x0][0x39c] ;  /* 0x00007380ff0477ac */ /* 0x000ee20008000800 */
[----:B-1----:R-:W-:-:S02]  /*11bd0*/  ISETP.LT.AND P5, PT, R5, UR6, !P0 ;  /* 0x0000000605007c0c */ /* 0x002fc4000c7a1270 */
[CC--:B------:R-:W-:Y:S01]  /*11be0*/  LEA.HI.X.SX32 R5, R11.reuse, R3.reuse, 0x1, P2 ;  /* 0x000000030b057211 */ /* 0x0c0fe200010f0eff */
[----:B------:R-:W-:Y:S01]  /*11bf0*/  VIADD R11, R11, UR5 ;  /* 0x000000050b0b7c36 */ /* 0x000fe20008000000 */
[----:B0-----:R-:W-:Y:S01]  /*11c00*/  SHF.R.S32.HI R13, RZ, 0x8, R10 ;  /* 0x00000008ff0d7819 */ /* 0x001fe2000001140a */
[----:B------:R-:W0:Y:S01]  /*11c10*/  LDCU UR6, c[0x0][0x39c] ;  /* 0x00007380ff0677ac */ /* 0x000e220008000800 */
[----:B-----5:R-:W-:Y:S01]  /*11c20*/  ISETP.LT.AND P2, PT, R12, UR7, !P0 ;  /* 0x000000070c007c0c */ /* 0x020fe2000c741270 */
[C---:B------:R-:W-:Y:S02]  /*11c30*/  VIADD R10, R11.reuse, UR5 ;  /* 0x000000050b0a7c36 */ /* 0x040fe40008000000 */
[----:B------:R1:W-:Y:S01]  /*11c40*/  @P1 STG.E.U8 desc[UR26][R4.64], R13 ;  /* 0x0000000d04001986 */ /* 0x0003e2000c10111a */
[----:B------:R-:W-:Y:S01]  /*11c50*/  IADD3 R6, P1, PT, R11, R2, RZ ;  /* 0x000000020b067210 */ /* 0x000fe20007f3e0ff */
[----:B------:R-:W-:Y:S01]  /*11c60*/  VIADD R12, R0, 0x6d ;  /* 0x0000006d000c7836 */ /* 0x000fe20000000000 */
[----:B--2---:R-:W-:Y:S01]  /*11c70*/  PRMT R9, R109, 0x9910, RZ ;  /* 0x000099106d097816 */ /* 0x004fe200000000ff */
        /* <DEDUP_REMOVED lines=9> */
[----:B---3--:R-:W-:Y:S01]  /*11d10*/  ISETP.LT.AND P1, PT, R12, UR4, !P0 ;  /* 0x000000040c007c0c */ /* 0x008fe2000c721270 */
        /* <DEDUP_REMOVED lines=12> */
[CC--:B-----5:R-:W-:Y:S01]  /*11de0*/  IADD3 R6, P3, PT, R10.reuse, R2.reuse, RZ ;  /* 0x000000020a067210 */ /* 0x0e0fe20007f7e0ff */
[----:B---3--:R-:W-:Y:S01]  /*11df0*/  VIADD R11, R10, UR5 ;  /* 0x000000050a0b7c36 */ /* 0x008fe20008000000 */
        /* <DEDUP_REMOVED lines=18> */
[----:B------:R-:W-:Y:S01]  /*11f20*/  PRMT R12, R115, 0x9910, RZ ;  /* 0x00009910730c7816 */ /* 0x000fe200000000ff */
[----:B------:R2:W-:Y:S01]  /*11f30*/  @P1 STG.E.U8 desc[UR26][R4.64], R13 ;  /* 0x0000000d04001986 */ /* 0x0005e2000c10111a */
[CC--:B------:R-:W-:Y:S01]  /*11f40*/  IADD3 R6, P1, PT, R11.reuse, R2.reuse, RZ ;  /* 0x000000020b067210 */ /* 0x0c0fe20007f3e0ff */
[C---:B---3--:R-:W-:Y:S02]  /*11f50*/  VIADD R8, R0.reuse, 0x72 ;  /* 0x0000007200087836 */ /* 0x048fe40000000000 */
[C---:B------:R-:W-:Y:S01]  /*11f60*/  VIADD R10, R11.reuse, UR5 ;  /* 0x000000050b0a7c36 */ /* 0x040fe20008000000 */
[-C--:B------:R-:W-:Y:S01]  /*11f70*/  LEA.HI.X.SX32 R7, R11, R3.reuse, 0x1, P1 ;  /* 0x000000030b077211 */ /* 0x080fe200008f0eff */
[----:B------:R-:W-:Y:S01]  /*11f80*/  VIADD R9, R0, 0x73 ;  /* 0x0000007300097836 */ /* 0x000fe20000000000 */
[----:B-1----:R-:W-:Y:S01]  /*11f90*/  ISETP.LT.AND P1, PT, R8, UR4, !P0 ;  /* 0x0000000408007c0c */ /* 0x002fe2000c721270 */
[----:B------:R-:W-:Y:S01]  /*11fa0*/  IMAD.MOV.U32 R11, RZ, RZ, R12 ;  /* 0x000000ffff0b7224 */ /* 0x000fe200078e000c */
[CC--:B------:R-:W-:Y:S01]  /*11fb0*/  IADD3 R8, P5, PT, R10.reuse, R2.reuse, RZ ;  /* 0x000000020a087210 */ /* 0x0c0fe20007fbe0ff */
[----:B------:R1:W-:Y:S01]  /*11fc0*/  @P6 STG.E.U8 desc[UR26][R6.64], R115 ;  /* 0x0000007306006986 */ /* 0x0003e2000c10111a */
[----:B------:R-:W-:Y:S01]  /*11fd0*/  ISETP.LT.AND P6, PT, R9, UR7, !P0 ;  /* 0x0000000709007c0c */ /* 0x000fe2000c7c1270 */
[----:B------:R-:W3:Y:S01]  /*11fe0*/  LDCU UR4, c[0x0][0x39c] ;  /* 0x00007380ff0477ac */ /* 0x000ee20008000800 */
[CC--:B------:R-:W-:Y:S01]  /*11ff0*/  LEA.HI.X.SX32 R9, R10.reuse, R3.reuse, 0x1, P5 ;  /* 0x000000030a097211 */ /* 0x0c0fe200028f0eff */
[----:B------:R-:W-:Y:S01]  /*12000*/  VIADD R10, R10, UR5 ;  /* 0x000000050a0a7c36 */ /* 0x000fe20008000000 */
[----:B------:R-:W-:Y:S01]  /*12010*/  SHF.R.S32.HI R11, RZ, 0x8, R11 ;  /* 0x00000008ff0b7819 */ /* 0x000fe2000001140b */
[C---:B--2---:R-:W-:Y:S01]  /*12020*/  VIADD R5, R0.reuse, 0x74 ;  /* 0x0000007400057836 */ /* 0x044fe20000000000 */
[----:B------:R-:W2:Y:S01]  /*12030*/  LDCU UR7, c[0x0][0x39c] ;  /* 0x00007380ff0777ac */ /* 0x000ea20008000800 */
[----:B------:R-:W-:Y:S01]  /*12040*/  PRMT R13, R117, 0x9910, RZ ;  /* 0x00009910750d7816 */ /* 0x000fe200000000ff */
[----:B------:R-:W-:Y:S01]  /*12050*/  VIADD R12, R0, 0x78 ;  /* 0x00000078000c7836 */ /* 0x000fe20000000000 */
[----:B------:R5:W-:Y:S01]  /*12060*/  @P4 STG.E.U8 desc[UR26][R8.64], R11 ;  /* 0x0000000b08004986 */ /* 0x000be2000c10111a */
[----:B------:R-:W-:Y:S01]  /*12070*/  IADD3 R4, P4, PT, R10, R2, RZ ;  /* 0x000000020a047210 */ /* 0x000fe20007f9e0ff */
[----:B-1----:R-:W-:Y:S01]  /*12080*/  VIADD R7, R0, 0x75 ;  /* 0x0000007500077836 */ /* 0x002fe20000000000 */
[----:B0-----:R-:W-:Y:S01]  /*12090*/  ISETP.LT.AND P5, PT, R5, UR6, !P0 ;  /* 0x0000000605007c0c */ /* 0x001fe2000c7a1270 */
[----:B------:R-:W0:Y:S01]  /*120a0*/  LDCU UR6, c[0x0][0x39c] ;  /* 0x00007380ff0677ac */ /* 0x000e220008000800 */
[C---:B------:R-:W-:Y:S01]  /*120b0*/  LEA.HI.X.SX32 R5, R10.reuse, R3, 0x1, P4 ;  /* 0x000000030a057211 */ /* 0x040fe200020f0eff */
[----:B------:R-:W-:Y:S01]  /*120c0*/  VIADD R10, R10, UR5 ;  /* 0x000000050a0a7c36 */ /* 0x000fe20008000000 */
[----:B------:R-:W-:-:S03]  /*120d0*/  SHF.R.S32.HI R13, RZ, 0x8, R13 ;  /* 0x00000008ff0d7819 */ /* 0x000fc6000001140d */
[----:B------:R1:W-:Y:S01]  /*120e0*/  @P3 STG.E.U8 desc[UR26][R4.64], R117 ;  /* 0x0000007504003986 */ /* 0x0003e2000c10111a */
[CC--:B------:R-:W-:Y:S01]  /*120f0*/  IADD3 R6, P3, PT, R10.reuse, R2.reuse, RZ ;  /* 0x000000020a067210 */ /* 0x0c0fe20007f7e0ff */
[----:B-----5:R-:W-:Y:S01]  /*12100*/  VIADD R11, R10, UR5 ;  /* 0x000000050a0b7c36 */ /* 0x020fe20008000000 */
[----:B---3--:R-:W-:Y:S01]  /*12110*/  ISETP.LT.AND P4, PT, R7, UR4, !P0 ;  /* 0x0000000407007c0c */ /* 0x008fe2000c781270 */
[----:B------:R-:W-:Y:S01]  /*12120*/  VIADD R9, R0, 0x76 ;  /* 0x0000007600097836 */ /* 0x000fe20000000000 */
[-C--:B------:R-:W-:Y:S01]  /*12130*/  LEA.HI.X.SX32 R7, R10, R3.reuse, 0x1, P3 ;  /* 0x000000030a077211 */ /* 0x080fe200018f0eff */
[----:B------:R-:W-:Y:S01]  /*12140*/  VIADD R10, R0, 0x77 ;  /* 0x00000077000a7836 */ /* 0x000fe20000000000 */
[----:B------:R-:W-:Y:S01]  /*12150*/  IADD3 R8, P3, PT, R11, R2, RZ ;  /* 0x000000020b087210 */ /* 0x000fe20007f7e0ff */
[----:B------:R-:W3:Y:S02]  /*12160*/  LDCU UR4, c[0x0][0x39c] ;  /* 0x00007380ff0477ac */ /* 0x000ee40008000800 */
        /* <DEDUP_REMOVED lines=8> */
[C---:B------:R-:W-:Y:S01]  /*121f0*/  IADD3 R4, P1, PT, R11.reuse, R2, RZ ;  /* 0x000000020b047210 */ /* 0x040fe20007f3e0ff */
[C---:B------:R-:W-:Y:S01]  /*12200*/  VIADD R10, R11.reuse, UR5 ;  /* 0x000000050b0a7c36 */ /* 0x040fe20008000000 */
[----:B------:R-:W1:Y:S01]  /*12210*/  LDCU UR6, c[0x0][0x39c] ;  /* 0x00007380ff0677ac */ /* 0x000e620008000800 */
[----:B-----5:R-:W-:Y:S01]  /*12220*/  IMAD.MOV.U32 R6, RZ, RZ, R5 ;  /* 0x000000ffff067224 */ /* 0x020fe200078e0005 */
[----:B------:R-:W-:Y:S01]  /*12230*/  LEA.HI.X.SX32 R5, R11, R3, 0x1, P1 ;  /* 0x000000030b057211 */ /* 0x000fe200008f0eff */
[----:B------:R-:W-:-:S03]  /*12240*/  VIADD R13, R0, 0x7a ;  /* 0x0000007a000d7836 */ /* 0x000fc60000000000 */
[----:B------:R-:W-:Y:S02]  /*12250*/  SHF.R.S32.HI R11, RZ, 0x8, R6 ;  /* 0x00000008ff0b7819 */ /* 0x000fe40000011406 */
[----:B------:R-:W-:-:S03]  /*12260*/  IADD3 R6, P1, PT, R10, R2, RZ ;  /* 0x000000020a067210 */ /* 0x000fc60007f3e0ff */
[----:B------:R5:W-:Y:S01]  /*12270*/  @P6 STG.E.U8 desc[UR26][R4.64], R11 ;  /* 0x0000000b04006986 */ /* 0x000be2000c10111a */
[CC--:B------:R-:W-:Y:S01]  /*12280*/  LEA.HI.X.SX32 R7, R10.reuse, R3.reuse, 0x1, P1 ;  /* 0x000000030a077211 */ /* 0x0c0fe200008f0eff */
[----:B------:R-:W-:Y:S01]  /*12290*/  VIADD R10, R10, UR5 ;  /* 0x000000050a0a7c36 */ /* 0x000fe20008000000 */
[----:B---3--:R-:W-:Y:S01]  /*122a0*/  ISETP.LT.AND P1, PT, R12, UR4, !P0 ;  /* 0x000000040c007c0c */ /* 0x008fe2000c721270 */
[----:B------:R-:W3:Y:S01]  /*122b0*/  LDCU UR4, c[0x0][0x39c] ;  /* 0x00007380ff0477ac */ /* 0x000ee20008000800 */
[----:B------:R-:W-:Y:S01]  /*122c0*/  PRMT R12, R121, 0x9910, RZ ;  /* 0x00009910790c7816 */ /* 0x000fe200000000ff */
[----:B------:R4:W-:Y:S01]  /*122d0*/  @P5 STG.E.U8 desc[UR26][R6.64], R121 ;  /* 0x0000007906005986 */ /* 0x0009e2000c10111a */
[----:B0-----:R-:W-:Y:S02]  /*122e0*/  IADD3 R8, P5, PT, R10, R2, RZ ;  /* 0x000000020a087210 */ /* 0x001fe40007fbe0ff */
[----:B-1----:R-:W-:Y:S01]  /*122f0*/  ISETP.LT.AND P6, PT, R14, UR6, !P0 ;  /* 0x000000060e007c0c */ /* 0x002fe2000c7c1270 */
[----:B------:R-:W0:Y:S01]  /*12300*/  LDCU UR6, c[0x0][0x39c] ;  /* 0x00007380ff0677ac */ /* 0x000e220008000800 */
[C---:B------:R-:W-:Y:S01]  /*12310*/  LEA.HI.X.SX32 R9, R10.reuse, R3, 0x1, P5 ;  /* 0x000000030a097211 */ /* 0x040fe200028f0eff */
[----:B------:R-:W-:Y:S01]  /*12320*/  VIADD R10, R10, UR5 ;  /* 0x000000050a0a7c36 */ /* 0x000fe20008000000 */
[----:B-----5:R-:W-:Y:S01]  /*12330*/  SHF.R.S32.HI R11, RZ, 0x8, R12 ;  /* 0x00000008ff0b7819 */ /* 0x020fe2000001140c */
[----:B------:R-:W-:Y:S01]  /*12340*/  VIADD R12, R0, 0x7c ;  /* 0x0000007c000c7836 */ /* 0x000fe20000000000 */
[----:B--2---:R-:W-:-:S02]  /*12350*/  ISETP.LT.AND P5, PT, R13, UR7, !P0 ;  /* 0x000000070d007c0c */ /* 0x004fc4000c7a1270 */
[----:B------:R-:W-:Y:S01]  /*12360*/  PRMT R13, R123, 0x9910, RZ ;  /* 0x000099107b0d7816 */ /* 0x000fe200000000ff */
[----:B------:R1:W-:Y:S01]  /*12370*/  @P4 STG.E.U8 desc[UR26][R8.64], R11 ;  /* 0x0000000b08004986 */ /* 0x0003e2000c10111a */
[-C--:B------:R-:W-:Y:S01]  /*12380*/  IADD3 R4, P4, PT, R10, R2.reuse, RZ ;  /* 0x000000020a047210 */ /* 0x080fe20007f9e0ff */
[----:B----4-:R-:W-:Y:S01]  /*12390*/  VIADD R6, R0, 0x7b ;  /* 0x0000007b00067836 */ /* 0x010fe20000000000 */
[----:B------:R-:W-:Y:S02]  /*123a0*/  SHF.R.S32.HI R13, RZ, 0x8, R13 ;  /* 0x00000008ff0d7819 */ /* 0x000fe4000001140d */
[C---:B------:R-:W-:Y:S01]  /*123b0*/  LEA.HI.X.SX32 R5, R10.reuse, R3, 0x1, P4 ;  /* 0x000000030a057211 */ /* 0x040fe200020f0eff */
[----:B------:R-:W-:Y:S01]  /*123c0*/  VIADD R10, R10, UR5 ;  /* 0x000000050a0a7c36 */ /* 0x000fe20008000000 */
[----:B---3--:R-:W-:Y:S01]  /*123d0*/  ISETP.LT.AND P4, PT, R6, UR4, !P0 ;  /* 0x0000000406007c0c */ /* 0x008fe2000c781270 */
[----:B------:R-:W2:Y:S02]  /*123e0*/  LDCU UR4, c[0x0][0x39c] ;  /* 0x00007380ff0477ac */ /* 0x000ea40008000800 */
[----:B------:R3:W-:Y:S01]  /*123f0*/  @P2 STG.E.U8 desc[UR26][R4.64], R123 ;  /* 0x0000007b04002986 */ /* 0x0007e2000c10111a */
[C---:B------:R-:W-:Y:S01]  /*12400*/  IADD3 R6, P2, PT, R10.reuse, R2, RZ ;  /* 0x000000020a067210 */ /* 0x040fe20007f5e0ff */
[----:B-1----:R-:W-:-:S03]  /*12410*/  VIADD R11, R10, UR5 ;  /* 0x000000050a0b7c36 */ /* 0x002fc60008000000 */
[-C--:B------:R-:W-:Y:S01]  /*12420*/  LEA.HI.X.SX32 R7, R10, R3.reuse, 0x1, P2 ;  /* 0x000000030a077211 */ /* 0x080fe200010f0eff */
[C---:B------:R-:W-:Y:S01]  /*12430*/  VIADD R10, R0.reuse, 0x7d ;  /* 0x0000007d000a7836 */ /* 0x040fe20000000000 */
[CC--:B------:R-:W-:Y:S01]  /*12440*/  IADD3 R8, P2, PT, R11.reuse, R2.reuse, RZ ;  /* 0x000000020b087210 */ /* 0x0c0fe20007f5e0ff */
[----:B------:R-:W-:Y:S02]  /*12450*/  VIADD R0, R0, 0x7f ;  /* 0x0000007f00007836 */ /* 0x000fe40000000000 */
[----:B------:R1:W-:Y:S01]  /*12460*/  @P3 STG.E.U8 desc[UR26][R6.64], R13 ;  /* 0x0000000d06003986 */ /* 0x0003e2000c10111a */
[CC--:B------:R-:W-:Y:S01]  /*12470*/  LEA.HI.X.SX32 R9, R11.reuse, R3.reuse, 0x1, P2 ;  /* 0x000000030b097211 */ /* 0x0c0fe200010f0eff */
[----:B------:R-:W-:Y:S01]  /*12480*/  VIADD R11, R11, UR5 ;  /* 0x000000050b0b7c36 */ /* 0x000fe20008000000 */
[----:B0-----:R-:W-:Y:S01]  /*12490*/  ISETP.LT.AND P3, PT, R12, UR6, !P0 ;  /* 0x000000060c007c0c */ /* 0x001fe2000c761270 */
[----:B------:R-:W0:Y:S02]  /*124a0*/  LDCU UR6, c[0x0][0x39c] ;  /* 0x00007380ff0677ac */ /* 0x000e240008000800 */
[----:B------:R4:W-:Y:S01]  /*124b0*/  @P1 STG.E.U8 desc[UR26][R8.64], R125 ;  /* 0x0000007d08001986 */ /* 0x0009e2000c10111a */
[----:B--2---:R-:W-:Y:S01]  /*124c0*/  ISETP.LT.AND P2, PT, R10, UR4, !P0 ;  /* 0x000000040a007c0c */ /* 0x004fe2000c741270 */
[C---:B------:R-:W-:Y:S01]  /*124d0*/  VIADD R10, R11.reuse, UR5 ;  /* 0x000000050b0a7c36 */ /* 0x040fe20008000000 */
[CC--:B---3--:R-:W-:Y:S01]  /*124e0*/  IADD3 R4, P1, PT, R11.reuse, R2.reuse, RZ ;  /* 0x000000020b047210 */ /* 0x0c8fe20007f3e0ff */
[----:B------:R-:W2:Y:S03]  /*124f0*/  LDCU UR4, c[0x0][0x39c] ;  /* 0x00007380ff0477ac */ /* 0x000ea60008000800 */
[----:B------:R-:W-:Y:S01]  /*12500*/  LEA.HI.X.SX32 R5, R11, R3, 0x1, P1 ;  /* 0x000000030b057211 */ /* 0x000fe200008f0eff */
[C---:B------:R-:W-:Y:S01]  /*12510*/  VIADD R11, R10.reuse, UR5 ;  /* 0x000000050a0b7c36 */ /* 0x040fe20008000000 */
[----:B-1----:R-:W-:-:S03]  /*12520*/  IADD3 R6, P1, PT, R10, R2, RZ ;  /* 0x000000020a067210 */ /* 0x002fc60007f3e0ff */
[C---:B------:R-:W-:Y:S01]  /*12530*/  VIADD R13, R11.reuse, UR5 ;  /* 0x000000050b0d7c36 */ /* 0x040fe20008000000 */
[----:B------:R1:W-:Y:S01]  /*12540*/  @P6 STG.E.U8 desc[UR26][R4.64], R17 ;  /* 0x0000001104006986 */ /* 0x0003e2000c10111a */
[-C--:B----4-:R-:W-:Y:S02]  /*12550*/  IADD3 R8, P6, PT, R11, R2.reuse, RZ ;  /* 0x000000020b087210 */ /* 0x090fe40007fde0ff */
[----:B------:R-:W-:Y:S01]  /*12560*/  VIADD R14, R13, UR5 ;  /* 0x000000050d0e7c36 */ /* 0x000fe20008000000 */
[-C--:B------:R-:W-:Y:S02]  /*12570*/  LEA.HI.X.SX32 R7, R10, R3.reuse, 0x1, P1 ;  /* 0x000000030a077211 */ /* 0x080fe400008f0eff */
[-C--:B------:R-:W-:Y:S01]  /*12580*/  LEA.HI.X.SX32 R9, R11, R3.reuse, 0x1, P6 ;  /* 0x000000030b097211 */ /* 0x080fe200030f0eff */
[C---:B------:R-:W-:Y:S01]  /*12590*/  VIADD R15, R14.reuse, UR5 ;  /* 0x000000050e0f7c36 */ /* 0x040fe20008000000 */
[-C--:B------:R-:W-:Y:S01]  /*125a0*/  IADD3 R10, P1, PT, R13, R2.reuse, RZ ;  /* 0x000000020d0a7210 */ /* 0x080fe20007f3e0ff */
[----:B------:R3:W-:Y:S01]  /*125b0*/  @P5 STG.E.U8 desc[UR26][R6.64], R127 ;  /* 0x0000007f06005986 */ /* 0x0007e2000c10111a */
[----:B------:R-:W-:Y:S01]  /*125c0*/  IADD3 R12, P6, PT, R14, R2, RZ ;  /* 0x000000020e0c7210 */ /* 0x000fe20007fde0ff */
[----:B------:R-:W-:Y:S01]  /*125d0*/  VIADD R16, R15, UR5 ;  /* 0x000000050f107c36 */ /* 0x000fe20008000000 */
[----:B------:R-:W-:-:S02]  /*125e0*/  LEA.HI.X.SX32 R11, R13, R3, 0x1, P1 ;  /* 0x000000030d0b7211 */ /* 0x000fc400008f0eff */
[-C--:B------:R-:W-:Y:S02]  /*125f0*/  LEA.HI.X.SX32 R13, R14, R3.reuse, 0x1, P6 ;  /* 0x000000030e0d7211 */ /* 0x080fe400030f0eff */
[-C--:B-1----:R-:W-:Y:S02]  /*12600*/  IADD3 R4, P6, PT, R16, R2.reuse, RZ ;  /* 0x0000000210047210 */ /* 0x082fe40007fde0ff */
[----:B--2---:R-:W-:Y:S02]  /*12610*/  ISETP.LT.AND P1, PT, R18, UR4, !P0 ;  /* 0x0000000412007c0c */ /* 0x004fe4000c721270 */
[----:B------:R-:W-:Y:S02]  /*12620*/  LEA.HI.X.SX32 R5, R16, R3, 0x1, P6 ;  /* 0x0000000310057211 */ /* 0x000fe400030f0eff */
[----:B0-----:R-:W-:Y:S02]  /*12630*/  ISETP.LT.AND P0, PT, R0, UR6, !P0 ;  /* 0x0000000600007c0c */ /* 0x001fe4000c701270 */
[----:B------:R-:W-:-:S02]  /*12640*/  IADD3 R2, P6, PT, R15, R2, RZ ;  /* 0x000000020f027210 */ /* 0x000fc40007fde0ff */
[----:B------:R-:W-:Y:S02]  /*12650*/  PRMT R0, R127, 0x9910, RZ ;  /* 0x000099107f007816 */ /* 0x000fe400000000ff */
[----:B------:R-:W-:Y:S02]  /*12660*/  PRMT R17, R129, 0x9910, RZ ;  /* 0x0000991081117816 */ /* 0x000fe400000000ff */
[----:B------:R-:W-:Y:S02]  /*12670*/  LEA.HI.X.SX32 R3, R15, R3, 0x1, P6 ;  /* 0x000000030f037211 */ /* 0x000fe400030f0eff */
[----:B------:R-:W-:Y:S02]  /*12680*/  SHF.R.S32.HI R15, RZ, 0x8, R0 ;  /* 0x00000008ff0f7819 */ /* 0x000fe40000011400 */
[----:B------:R-:W-:-:S03]  /*12690*/  SHF.R.S32.HI R17, RZ, 0x8, R17 ;  /* 0x00000008ff117819 */ /* 0x000fc60000011411 */
[----:B------:R3:W-:Y:S04]  /*126a0*/  @P4 STG.E.U8 desc[UR26][R8.64], R15 ;  /* 0x0000000f08004986 */ /* 0x0007e8000c10111a */
[----:B------:R3:W-:Y:S04]  /*126b0*/  @P3 STG.E.U8 desc[UR26][R10.64], R129 ;  /* 0x000000810a003986 */ /* 0x0007e8000c10111a */
[----:B------:R3:W-:Y:S04]  /*126c0*/  @P2 STG.E.U8 desc[UR26][R12.64], R17 ;  /* 0x000000110c002986 */ /* 0x0007e8000c10111a */
[----:B------:R3:W-:Y:S04]  /*126d0*/  @P1 STG.E.U8 desc[UR26][R2.64], R131 ;  /* 0x0000008302001986 */ /* 0x0007e8000c10111a */
[----:B------:R3:W-:Y:S01]  /*126e0*/  @P0 STG.E.U8 desc[UR26][R4.64], R19 ;  /* 0x0000001304000986 */ /* 0x0007e2000c10111a */
[----:B------:R-:W-:Y:S06]  /*126f0*/  BAR.SYNC.DEFER_BLOCKING 0x0 ;  /* 0x0000000000007b1d */ /* 0x000fec0000010000 */
[----:B------:R-:W-:Y:S05]  /*12700*/  BRA.U UP0, `(.L_x_13) ;  /* 0x0000000100a07547 */ /* 0x000fea000b800000 */
[----:B------:R-:W0:Y:S01]  /*12710*/  S2UR UR5, SR_CgaCtaId ;  /* 0x00000000000579c3 */ /* 0x000e220000008800 */
[----:B------:R-:W-:Y:S01]  /*12720*/  NOP ;  /* 0x0000000000007918 */ /* 0x000fe20000000000 */
[----:B------:R-:W-:Y:S01]  /*12730*/  UMOV UR4, 0x50 ;  /* 0x0000005000047882 */ /* 0x000fe20000000000 */
[----:B------:R-:W-:Y:S02]  /*12740*/  IMAD.U32 R0, RZ, RZ, UR12 ;  /* 0x0000000cff007e24 */ /* 0x000fe4000f8e00ff */
[----:B---3--:R-:W-:Y:S02]  /*12750*/  IMAD.MOV.U32 R3, RZ, RZ, 0xf ;  /* 0x0000000fff037424 */ /* 0x008fe400078e00ff */
[----:B------:R-:W-:Y:S01]  /*12760*/  IMAD.MOV.U32 R7, RZ, RZ, 0x1 ;  /* 0x00000001ff077424 */ /* 0x000fe200078e00ff */
[----:B------:R-:W-:-:S04]  /*12770*/  LOP3.LUT R0, R0, 0xffff, RZ, 0xc0, !PT ;  /* 0x0000ffff00007812 */ /* 0x000fc800078ec0ff */
[----:B------:R-:W-:-:S05]  /*12780*/  SHF.R.U32.HI R0, RZ, 0x5, R0 ;  /* 0x00000005ff007819 */ /* 0x000fca0000011600 */
[----:B------:R-:W-:Y:S01]  /*12790*/  VIADD R2, R0, 0x10 ;  /* 0x0000001000027836 */ /* 0x000fe20000000000 */
[----:B------:R-:W-:Y:S01]  /*127a0*/  SHF.L.U32 R0, R3, R0, RZ ;  /* 0x0000000003007219 */ /* 0x000fe200000006ff */
[----:B0-----:R-:W-:-:S03]  /*127b0*/  ULEA UR6, UR5, UR4, 0x18 ;  /* 0x0000000405067291 */ /* 0x001fc6000f8ec0ff */
[----:B------:R-:W-:-:S04]  /*127c0*/  SHF.L.U32 R3, R7, R2, RZ ;  /* 0x0000000207037219 */ /* 0x000fc800000006ff */
[----:B------:R-:W-:Y:S02]  /*127d0*/  LOP3.LUT R0, R3, R0, RZ, 0xfc, !PT ;  /* 0x0000000003007212 */ /* 0x000fe400078efcff */
[----:B------:R-:W0:Y:S02]  /*127e0*/  LDS R5, [UR6] ;  /* 0x00000006ff057984 */ /* 0x000e240008000800 */
[C---:B------:R-:W-:Y:S02]  /*127f0*/  LOP3.LUT R2, R0.reuse, 0xffff, RZ, 0xc0, !PT ;  /* 0x0000ffff00027812 */ /* 0x040fe400078ec0ff */
[----:B0-----:R-:W-:-:S04]  /*12800*/  LOP3.LUT R3, R0, 0xffff, R5, 0x80, !PT ;  /* 0x0000ffff00037812 */ /* 0x001fc800078e8005 */
[----:B------:R-:W-:-:S13]  /*12810*/  ISETP.NE.AND P0, PT, R3, R2, PT ;  /* 0x000000020300720c */ /* 0x000fda0003f05270 */
[----:B------:R-:W-:Y:S05]  /*12820*/  @P0 BRA `(.L_x_14) ;  /* 0x0000000000500947 */ /* 0x000fea0003800000 */
[----:B------:R-:W-:Y:S02]  /*12830*/  SHF.R.U32.HI R5, RZ, 0x10, R5 ;  /* 0x00000010ff057819 */ /* 0x000fe40000011605 */
[----:B------:R-:W-:-:S04]  /*12840*/  SHF.R.U32.HI R2, RZ, 0x10, R0 ;  /* 0x00000010ff027819 */ /* 0x000fc80000011600 */
[----:B------:R-:W-:-:S04]  /*12850*/  LOP3.LUT R5, R5, R2, RZ, 0xc0, !PT ;  /* 0x0000000205057212 */ /* 0x000fc800078ec0ff */
[----:B------:R-:W-:-:S13]  /*12860*/  ISETP.NE.AND P0, PT, R5, R2, PT ;  /* 0x000000020500720c */ /* 0x000fda0003f05270 */
[----:B------:R-:W-:Y:S05]  /*12870*/  @P0 BRA `(.L_x_15) ;  /* 0x0000000000300947 */ /* 0x000fea0003800000 */
[----:B------:R-:W-:Y:S01]  /*12880*/  R2UR UR4, R0 ;  /* 0x00000000000472ca */ /* 0x000fe200000e0000 */
[----:B------:R-:W-:Y:S01]  /*12890*/  VOTEU.ANY UR5, UPT, PT ;  /* 0x0000000000057886 */ /* 0x000fe200038e0100 */
[----:B------:R-:W0:Y:S01]  /*128a0*/  S2R R0, SR_LANEID ;  /* 0x0000000000007919 */ /* 0x000e220000000000 */
[----:B------:R-:W-:-:S10]  /*128b0*/  UFLO.U32 UR5, UR5 ;  /* 0x00000005000572bd */ /* 0x000fd400080e0000 */
[----:B------:R-:W-:-:S06]  /*128c0*/  ULOP3.LUT UR4, URZ, UR4, URZ, 0x33, !UPT ;  /* 0x00000004ff047292 */ /* 0x000fcc000f8e33ff */
[----:B------:R-:W-:-:S04]  /*128d0*/  IMAD.U32 R2, RZ, RZ, UR4 ;  /* 0x00000004ff027e24 */ /* 0x000fc8000f8e00ff */
[----:B------:R-:W1:Y:S02]  /*128e0*/  REDUX UR7, R2 ;  /* 0x00000000020773c4 */ /* 0x000e640000000000 */
[----:B------:R2:W-:Y:S01]  /*128f0*/  UTCATOMSWS.AND URZ, UR4 ;  /* 0x0000000400ff79e3 */ /* 0x0005e20008000000 */
[----:B0-----:R-:W-:Y:S01]  /*12900*/  ISETP.EQ.U32.AND P0, PT, R0, UR5, PT ;  /* 0x0000000500007c0c */ /* 0x001fe2000bf02070 */
[----:B-1----:R-:W-:-:S12]  /*12910*/  IMAD.U32 R0, RZ, RZ, UR7 ;  /* 0x00000007ff007e24 */ /* 0x002fd8000f8e00ff */
[----:B------:R2:W-:Y:S01]  /*12920*/  @P0 ATOMS.AND RZ, [UR6], R0 ;  /* 0x00000000ffff098c */ /* 0x0005e2000a800006 */
[----:B------:R-:W-:Y:S05]  /*12930*/  BRA `(.L_x_13) ;  /* 0x0000000000147947 */ /* 0x000fea0003800000 */
.L_x_15:
[----:B------:R-:W-:-:S07]  /*12940*/  MOV R2, 0x12960 ;  /* 0x0001296000027802 */ /* 0x000fce0000000f00 */
[----:B------:R-:W-:Y:S05]  /*12950*/  CALL.REL.NOINC `($__internal_0_$__cuda_sm10x_tcgen05_guardrail_trap_col_being_dealloced_not_returned_by_alloc) ;  /* 0x00000000002c7944 */ /* 0x000fea0003c00000 */
[----:B------:R-:W-:Y:S05]  /*12960*/  BRA `(.L_x_13) ;  /* 0x0000000000087947 */ /* 0x000fea0003800000 */
.L_x_14:
[----:B------:R-:W-:-:S07]  /*12970*/  MOV R2, 0x12990 ;  /* 0x0001299000027802 */ /* 0x000fce0000000f00 */
[----:B------:R-:W-:Y:S05]  /*12980*/  CALL.REL.NOINC `($__internal_2_$__cuda_sm10x_tcgen05_guardrail_trap_unallocated_columns_being_dealloced) ;  /* 0x0000000000387944 */ /* 0x000fea0003c00000 */
.L_x_13:
[----:B------:R-:W-:Y:S01]  /*12990*/  NOP ;  /* 0x0000000000007918 */ /* 0x000fe20000000000 */
[----:B--2---:R-:W-:Y:S05]  /*129a0*/  EXIT ;  /* 0x000000000000794d */ /* 0x004fea0003800000 */
.L_x_8:
[----:B------:R-:W0:Y:S02]  /*129b0*/  SYNCS.PHASECHK.TRANS64.TRYWAIT P2, [UR10], R126 ;  /* 0x0000007eff0075a7 */ /* 0x000e24000804110a */
[----:B0-----:R-:W-:Y:S05]  /*129c0*/  @!P2 BRA `(.L_x_8) ;  /* 0xfffffffc00f8a947 */ /* 0x001fea000383ffff */
[----:B------:R-:W-:Y:S05]  /*129d0*/  BRA `(.L_x_16) ;  /* 0xffffff7400707947 */ /* 0x000fea000383ffff */
.L_x_12:
[----:B------:R-:W1:Y:S02]  /*129e0*/  SYNCS.PHASECHK.TRANS64.TRYWAIT P0, [UR10], R2 ;  /* 0x00000002ff0075a7 */ /* 0x000e64000800110a */
[----:B-1----:R-:W-:Y:S05]  /*129f0*/  @!P0 BRA `(.L_x_12) ;  /* 0xfffffffc00f88947 */ /* 0x002fea000383ffff */
[----:B------:R-:W-:Y:S05]  /*12a00*/  BRA `(.L_x_11) ;  /* 0xffffffb800087947 */ /* 0x000fea000383ffff */
        .weak           $__internal_0_$__cuda_sm10x_tcgen05_guardrail_trap_col_being_dealloced_not_returned_by_alloc
        .type           $__internal_0_$__cuda_sm10x_tcgen05_guardrail_trap_col_being_dealloced_not_returned_by_alloc,@function
        .size           $__internal_0_$__cuda_sm10x_tcgen05_guardrail_trap_col_being_dealloced_not_returned_by_alloc,($__internal_1_$__cuda_sm10x_tcgen05_guardrail_trap_phase_invalid_during_alloc - $__internal_0_$__cuda_sm10x_tcgen05_guardrail_trap_col_being_dealloced_not_returned_by_alloc)
$__internal_0_$__cuda_sm10x_tcgen05_guardrail_trap_col_being_dealloced_not_returned_by_alloc:
[----:B------:R-:W-:Y:S05]  /*12a10*/  BPT.TRAP 0x1 ;  /* 0x000000040000795c */ /* 0x000fea0000300000 */
[----:B------:R-:W-:-:S04]  /*12a20*/  IMAD.MOV.U32 R3, RZ, RZ, 0x0 ;  /* 0x00000000ff037424 */ /* 0x000fc800078e00ff */
[----:B------:R-:W-:Y:S05]  /*12a30*/  RET.REL.NODEC R2 `(matmul_kernel) ;  /* 0xfffffed402707950 */ /* 0x000fea0003c3ffff */
        .weak           $__internal_1_$__cuda_sm10x_tcgen05_guardrail_trap_phase_invalid_during_alloc
        .type           $__internal_1_$__cuda_sm10x_tcgen05_guardrail_trap_phase_invalid_during_alloc,@function
        .size           $__internal_1_$__cuda_sm10x_tcgen05_guardrail_trap_phase_invalid_during_alloc,($__internal_2_$__cuda_sm10x_tcgen05_guardrail_trap_unallocated_columns_being_dealloced - $__internal_1_$__cuda_sm10x_tcgen05_guardrail_trap_phase_invalid_during_alloc)
$__internal_1_$__cuda_sm10x_tcgen05_guardrail_trap_phase_invalid_during_alloc:
[----:B------:R-:W-:Y:S05]  /*12a40*/  BPT.TRAP 0x1 ;  /* 0x000000040000795c */ /* 0x000fea0000300000 */
[----:B------:R-:W-:-:S04]  /*12a50*/  IMAD.MOV.U32 R3, RZ, RZ, 0x0 ;  /* 0x00000000ff037424 */ /* 0x000fc800078e00ff */
[----:B------:R-:W-:Y:S05]  /*12a60*/  RET.REL.NODEC R2 `(matmul_kernel) ;  /* 0xfffffed402647950 */ /* 0x000fea0003c3ffff */
        .weak           $__internal_2_$__cuda_sm10x_tcgen05_guardrail_trap_unallocated_columns_being_dealloced
        .type           $__internal_2_$__cuda_sm10x_tcgen05_guardrail_trap_unallocated_columns_being_dealloced,@function
        .size           $__internal_2_$__cuda_sm10x_tcgen05_guardrail_trap_unallocated_columns_being_dealloced,(.L_x_20 - $__internal_2_$__cuda_sm10x_tcgen05_guardrail_trap_unallocated_columns_being_dealloced)
$__internal_2_$__cuda_sm10x_tcgen05_guardrail_trap_unallocated_columns_being_dealloced:
[----:B------:R-:W-:Y:S05]  /*12a70*/  BPT.TRAP 0x1 ;  /* 0x000000040000795c */ /* 0x000fea0000300000 */
[----:B------:R-:W-:-:S04]  /*12a80*/  IMAD.MOV.U32 R3, RZ, RZ, 0x0 ;  /* 0x00000000ff037424 */ /* 0x000fc800078e00ff */
[----:B------:R-:W-:Y:S05]  /*12a90*/  RET.REL.NODEC R2 `(matmul_kernel) ;  /* 0xfffffed402587950 */ /* 0x000fea0003c3ffff */
.L_x_17:
[----:B------:R-:W-:-:S00]  /*12aa0*/  BRA `(.L_x_17) ;  /* 0xfffffffc00fc7947 */ /* 0x000fc0000383ffff */
[----:B------:R-:W-:-:S00]  /*12ab0*/  NOP ;  /* 0x0000000000007918 */ /* 0x000fc00000000000 */
        /* <DEDUP_REMOVED lines=12> */
.L_x_20:


//--------------------- .nv.shared.matmul_kernel  --------------------------
	.section	.nv.shared.matmul_kernel,"aw",@nobits
	.sectionflags	@""
	.align	16
	.zero		1024


//--------------------- .nv.shared.reserved.0     --------------------------
	.section	.nv.shared.reserved.0,"aw",@nobits
	.align	8
	.weak		__nv_reservedSMEM_offset_0_alias
	.size		__nv_reservedSMEM_offset_0_alias, 0, 64
	.other		__nv_reservedSMEM_offset_0_alias,@"STO_CUDA_RESERVED_SHARED STV_DEFAULT"
__nv_reservedSMEM_offset_0_alias:
	.zero		0
.nv.shared.reserved.0:
	.zero		64
	.weak		__nv_reservedSMEM_allocation_phase
	.type		__nv_reservedSMEM_allocation_phase,@object
	.size		__nv_reservedSMEM_allocation_phase,(.L_0 - __nv_reservedSMEM_allocation_phase)
__nv_reservedSMEM_allocation_phase:
	.zero		1
.L_0:
	.zero		7
	.weak		__nv_reservedSMEM_devtool_atexit_pc
	.type		__nv_reservedSMEM_devtool_atexit_pc,@object
	.size		__nv_reservedSMEM_devtool_atexit_pc,(__nv_reservedSMEM_allocation_mask - __nv_reservedSMEM_devtool_atexit_pc)
__nv_reservedSMEM_devtool_atexit_pc:
	.zero		8
	.weak		__nv_reservedSMEM_allocation_mask
	.type		__nv_reservedSMEM_allocation_mask,@object
	.size		__nv_reservedSMEM_allocation_mask,(.L_2 - __nv_reservedSMEM_allocation_mask)
__nv_reservedSMEM_allocation_mask:
	.zero		4
.L_2:


//--------------------- .nv.constant0.matmul_kernel --------------------------
	.section	.nv.constant0.matmul_kernel,"a",@progbits
	.sectionflags	@""
	.align	4
.nv.constant0.matmul_kernel:
	.zero		976


//--------------------- SYMBOLS --------------------------

	.type		.nv.reservedSmem.offset0,@object
	.size		.nv.reservedSmem.offset0,0x4
	.type		.nv.reservedSmem.cap,@object
	.size		.nv.reservedSmem.cap,0x4
